	.target	sm_80

	.elftype	@"ET_EXEC"


//--------------------- .note.nv.tkinfo           --------------------------
	.section	.note.nv.tkinfo,"",@"SHT_NOTE"
	.sectionflags	@"SHF_NOTE_NV_TKINFO"
	.tkinfo
        /*0018*/ 	.word	0x00000002
        /*0030*/ 	.string	""
        /*0030*/ 	.string	"ptxas"
        /*0030*/ 	.string	"Cuda compilation tools, release 13.0, V13.0.88"
        /*0030*/ 	.string	"Build cuda_13.0.r13.0/compiler.36424714_0"
        /*0030*/ 	.string	"-v  -suppress-debug-info  -lineinfo  -arch sm_80 "



//--------------------- .note.nv.cuinfo           --------------------------
	.section	.note.nv.cuinfo,"",@"SHT_NOTE"
	.sectionflags	@"SHF_NOTE_NV_CUINFO"
        /*0018*/ 	.short	0x0002
        /*001a*/ 	.short	0x0050
        /*001c*/ 	.short	0x0082
	.zero		2


//--------------------- .nv.info                  --------------------------
	.section	.nv.info,"",@"SHT_CUDA_INFO"
	.align	4


	//----- nvinfo : EIATTR_REGCOUNT
	.align		4
        /*0000*/ 	.byte	0x04, 0x2f
        /*0002*/ 	.short	(.L_1 - .L_0)
	.align		4
.L_0:
        /*0004*/ 	.word	index@(matmul_kernel)
        /*0008*/ 	.word	0x000000ff


	//----- nvinfo : EIATTR_FRAME_SIZE
	.align		4
.L_1:
        /*000c*/ 	.byte	0x04, 0x11
        /*000e*/ 	.short	(.L_3 - .L_2)
	.align		4
.L_2:
        /*0010*/ 	.word	index@(matmul_kernel)
        /*0014*/ 	.word	0x00000960


	//----- nvinfo : EIATTR_MIN_STACK_SIZE
	.align		4
.L_3:
        /*0018*/ 	.byte	0x04, 0x12
        /*001a*/ 	.short	(.L_5 - .L_4)
	.align		4
.L_4:
        /*001c*/ 	.word	index@(matmul_kernel)
        /*0020*/ 	.word	0x00000960
.L_5:


//--------------------- .nv.info.matmul_kernel    --------------------------
	.section	.nv.info.matmul_kernel,"",@"SHT_CUDA_INFO"
	.sectionflags	@""
	.align	4


	//----- nvinfo : EIATTR_CUDA_API_VERSION
	.align		4
        /*0000*/ 	.byte	0x04, 0x37
        /*0002*/ 	.short	(.L_7 - .L_6)
.L_6:
        /*0004*/ 	.word	0x00000082


	//----- nvinfo : EIATTR_SW2861232_WAR
	.align		4
.L_7:
        /*0008*/ 	.byte	0x01, 0x35
	.zero		2


	//----- nvinfo : EIATTR_PARAM_CBANK
	.align		4
        /*000c*/ 	.byte	0x04, 0x0a
        /*000e*/ 	.short	(.L_9 - .L_8)
	.align		4
.L_8:
        /*0010*/ 	.word	index@(.nv.constant0.matmul_kernel)
        /*0014*/ 	.short	0x0160
        /*0016*/ 	.short	0x0050


	//----- nvinfo : EIATTR_CBANK_PARAM_SIZE
	.align		4
.L_9:
        /*0018*/ 	.byte	0x03, 0x19
        /*001a*/ 	.short	0x0050


	//----- nvinfo : EIATTR_KPARAM_INFO
	.align		4
        /*001c*/ 	.byte	0x04, 0x17
        /*001e*/ 	.short	(.L_11 - .L_10)
.L_10:
        /*0020*/ 	.word	0x00000000
        /*0024*/ 	.short	0x000d
        /*0026*/ 	.short	0x0048
        /*0028*/ 	.byte	0x00, 0xf4, 0x21, 0x00


	//----- nvinfo : EIATTR_KPARAM_INFO
	.align		4
.L_11:
        /*002c*/ 	.byte	0x04, 0x17
        /*002e*/ 	.short	(.L_13 - .L_12)
.L_12:
        /*0030*/ 	.word	0x00000000
        /*0034*/ 	.short	0x000c
        /*0036*/ 	.short	0x0040
        /*0038*/ 	.byte	0x00, 0xf4, 0x21, 0x00


	//----- nvinfo : EIATTR_KPARAM_INFO
	.align		4
.L_13:
        /*003c*/ 	.byte	0x04, 0x17
        /*003e*/ 	.short	(.L_15 - .L_14)
.L_14:
        /*0040*/ 	.word	0x00000000
        /*0044*/ 	.short	0x000b
        /*0046*/ 	.short	0x0038
        /*0048*/ 	.byte	0x00, 0xf0, 0x11, 0x00


	//----- nvinfo : EIATTR_KPARAM_INFO
	.align		4
.L_15:
        /*004c*/ 	.byte	0x04, 0x17
        /*004e*/ 	.short	(.L_17 - .L_16)
.L_16:
        /*0050*/ 	.word	0x00000000
        /*0054*/ 	.short	0x000a
        /*0056*/ 	.short	0x0034
        /*0058*/ 	.byte	0x00, 0xf0, 0x11, 0x00


	//----- nvinfo : EIATTR_KPARAM_INFO
	.align		4
.L_17:
        /*005c*/ 	.byte	0x04, 0x17
        /*005e*/ 	.short	(.L_19 - .L_18)
.L_18:
        /*0060*/ 	.word	0x00000000
        /*0064*/ 	.short	0x0009
        /*0066*/ 	.short	0x0030
        /*0068*/ 	.byte	0x00, 0xf0, 0x11, 0x00


	//----- nvinfo : EIATTR_KPARAM_INFO
	.align		4
.L_19:
        /*006c*/ 	.byte	0x04, 0x17
        /*006e*/ 	.short	(.L_21 - .L_20)
.L_20:
        /*0070*/ 	.word	0x00000000
        /*0074*/ 	.short	0x0008
        /*0076*/ 	.short	0x002c
        /*0078*/ 	.byte	0x00, 0xf0, 0x11, 0x00


	//----- nvinfo : EIATTR_KPARAM_INFO
	.align		4
.L_21:
        /*007c*/ 	.byte	0x04, 0x17
        /*007e*/ 	.short	(.L_23 - .L_22)
.L_22:
        /*0080*/ 	.word	0x00000000
        /*0084*/ 	.short	0x0007
        /*0086*/ 	.short	0x0028
        /*0088*/ 	.byte	0x00, 0xf0, 0x11, 0x00


	//----- nvinfo : EIATTR_KPARAM_INFO
	.align		4
.L_23:
        /*008c*/ 	.byte	0x04, 0x17
        /*008e*/ 	.short	(.L_25 - .L_24)
.L_24:
        /*0090*/ 	.word	0x00000000
        /*0094*/ 	.short	0x0006
        /*0096*/ 	.short	0x0024
        /*0098*/ 	.byte	0x00, 0xf0, 0x11, 0x00


	//----- nvinfo : EIATTR_KPARAM_INFO
	.align		4
.L_25:
        /*009c*/ 	.byte	0x04, 0x17
        /*009e*/ 	.short	(.L_27 - .L_26)
.L_26:
        /*00a0*/ 	.word	0x00000000
        /*00a4*/ 	.short	0x0005
        /*00a6*/ 	.short	0x0020
        /*00a8*/ 	.byte	0x00, 0xf0, 0x11, 0x00


	//----- nvinfo : EIATTR_KPARAM_INFO
	.align		4
.L_27:
        /*00ac*/ 	.byte	0x04, 0x17
        /*00ae*/ 	.short	(.L_29 - .L_28)
.L_28:
        /*00b0*/ 	.word	0x00000000
        /*00b4*/ 	.short	0x0004
        /*00b6*/ 	.short	0x001c
        /*00b8*/ 	.byte	0x00, 0xf0, 0x11, 0x00


	//----- nvinfo : EIATTR_KPARAM_INFO
	.align		4
.L_29:
        /*00bc*/ 	.byte	0x04, 0x17
        /*00be*/ 	.short	(.L_31 - .L_30)
.L_30:
        /*00c0*/ 	.word	0x00000000
        /*00c4*/ 	.short	0x0003
        /*00c6*/ 	.short	0x0018
        /*00c8*/ 	.byte	0x00, 0xf0, 0x11, 0x00


	//----- nvinfo : EIATTR_KPARAM_INFO
	.align		4
.L_31:
        /*00cc*/ 	.byte	0x04, 0x17
        /*00ce*/ 	.short	(.L_33 - .L_32)
.L_32:
        /*00d0*/ 	.word	0x00000000
        /*00d4*/ 	.short	0x0002
        /*00d6*/ 	.short	0x0010
        /*00d8*/ 	.byte	0x00, 0xf4, 0x21, 0x00


	//----- nvinfo : EIATTR_KPARAM_INFO
	.align		4
.L_33:
        /*00dc*/ 	.byte	0x04, 0x17
        /*00de*/ 	.short	(.L_35 - .L_34)
.L_34:
        /*00e0*/ 	.word	0x00000000
        /*00e4*/ 	.short	0x0001
        /*00e6*/ 	.short	0x0008
        /*00e8*/ 	.byte	0x00, 0xf4, 0x21, 0x00


	//----- nvinfo : EIATTR_KPARAM_INFO
	.align		4
.L_35:
        /*00ec*/ 	.byte	0x04, 0x17
        /*00ee*/ 	.short	(.L_37 - .L_36)
.L_36:
        /*00f0*/ 	.word	0x00000000
        /*00f4*/ 	.short	0x0000
        /*00f6*/ 	.short	0x0000
        /*00f8*/ 	.byte	0x00, 0xf4, 0x21, 0x00


	//----- nvinfo : EIATTR_MAXREG_COUNT
	.align		4
.L_37:
        /*00fc*/ 	.byte	0x03, 0x1b
        /*00fe*/ 	.short	0x00ff


	//----- nvinfo : EIATTR_NUM_BARRIERS
	.align		4
        /*0100*/ 	.byte	0x02, 0x4c
        /*0102*/ 	.byte	0x01
	.zero		1


	//----- nvinfo : EIATTR_ANNOTATIONS
	.align		4
        /*0104*/ 	.byte	0x04, 0x55
        /*0106*/ 	.short	(.L_39 - .L_38)


	//   ....[0]....
.L_38:
        /*0108*/ 	.word	0x00000001
        /*010c*/ 	.byte	0xe0, 0x07, 0x00, 0x00, 0x01, 0x00, 0x00, 0x00, 0x20, 0x08, 0x00, 0x00, 0x01, 0x00, 0x00, 0x00
        /* <DEDUP_REMOVED lines=503> */
        /*208c*/ 	.byte	0xd0, 0x5d, 0x01, 0x00


	//----- nvinfo : EIATTR_MERCURY_ISA_VERSION
	.align		4
.L_39:
        /*2090*/ 	.byte	0x03, 0x5f
        /*2092*/ 	.short	0x0000


	//----- nvinfo : EIATTR_EXIT_INSTR_OFFSETS
	.align		4
        /*2094*/ 	.byte	0x04, 0x1c
        /*2096*/ 	.short	(.L_41 - .L_40)


	//   ....[0]....
.L_40:
        /*2098*/ 	.word	0x000160b0


	//   ....[1]....
        /*209c*/ 	.word	0x000160d0


	//----- nvinfo : EIATTR_REQNTID
	.align		4
.L_41:
        /*20a0*/ 	.byte	0x04, 0x10
        /*20a2*/ 	.short	(.L_43 - .L_42)
.L_42:
        /*20a4*/ 	.word	0x00000080
        /*20a8*/ 	.word	0x00000001
        /*20ac*/ 	.word	0x00000001
.L_43:


//--------------------- .nv.callgraph             --------------------------
	.section	.nv.callgraph,"",@"SHT_CUDA_CALLGRAPH"
	.align	4
	.sectionentsize	8
	.align		4
        /*0000*/ 	.word	0x00000000
	.align		4
        /*0004*/ 	.word	0xffffffff
	.align		4
        /*0008*/ 	.word	0x00000000
	.align		4
        /*000c*/ 	.word	0xfffffffe
	.align		4
        /*0010*/ 	.word	0x00000000
	.align		4
        /*0014*/ 	.word	0xfffffffd
	.align		4
        /*0018*/ 	.word	0x00000000
	.align		4
        /*001c*/ 	.word	0xfffffffc


//--------------------- .nv.rel.action            --------------------------
	.section	.nv.rel.action,"",@"SHT_CUDA_RELOCINFO"
	.align	8
	.sectionentsize	8
        /*0000*/ 	.byte	0x73, 0x00, 0x00, 0x00, 0x00, 0x00, 0x00, 0x00, 0x00, 0x00, 0x00, 0x11, 0x25, 0x00, 0x05, 0x36


//--------------------- .nv.constant0.matmul_kernel --------------------------
	.section	.nv.constant0.matmul_kernel,"a",@progbits
	.sectionflags	@""
	.align	4
.nv.constant0.matmul_kernel:
	.zero		432


//--------------------- .text.matmul_kernel       --------------------------
	.section	.text.matmul_kernel,"ax",@progbits
	.sectioninfo	@"SHI_REGISTERS=255"
	.align	128
        .global         matmul_kernel
        .type           matmul_kernel,@function
        .size           matmul_kernel,(.L_x_4 - matmul_kernel)
        .other          matmul_kernel,@"STO_CUDA_ENTRY STV_DEFAULT"
matmul_kernel:
.text.matmul_kernel:
[----:B------:R-:W-:Y:S02]  /*0000*/  IMAD.MOV.U32 R1, RZ, RZ, c[0x0][0x28] ;  /* 0x00000a00ff017624 */ /* 0x000fe400078e00ff */
[----:B------:R-:W-:Y:S01]  /*0010*/  IMAD.MOV.U32 R0, RZ, RZ, c[0x0][0x17c] ;  /* 0x00005f00ff007624 */ /* 0x000fe200078e00ff */
[----:B------:R-:W1:Y:S01]  /*0020*/  S2R R5, SR_CTAID.X ;  /* 0x0000000000057919 */ /* 0x000e620000002500 */
[----:B------:R-:W-:Y:S01]  /*0030*/  IMAD.MOV.U32 R158, RZ, RZ, 0x3f ;  /* 0x0000003fff9e7424 */ /* 0x000fe200078e00ff */
[----:B------:R-:W-:Y:S01]  /*0040*/  ISETP.NE.AND P3, PT, RZ, c[0x0][0x178], PT ;  /* 0x00005e00ff007a0c */ /* 0x000fe20003f65270 */
[----:B------:R-:W-:Y:S01]  /*0050*/  IMAD.MOV.U32 R13, RZ, RZ, c[0x0][0x188] ;  /* 0x00006200ff0d7624 */ /* 0x000fe200078e00ff */
[----:B------:R-:W-:Y:S01]  /*0060*/  IADD3 R0, R0, 0xff, RZ ;  /* 0x000000ff00007810 */ /* 0x000fe20007ffe0ff */
[----:B------:R-:W2:Y:S01]  /*0070*/  S2R R164, SR_TID.X ;  /* 0x0000000000a47919 */ /* 0x000ea20000002100 */
[----:B------:R-:W-:Y:S01]  /*0080*/  IADD3 R158, R158, c[0x0][0x180], RZ ;  /* 0x000060009e9e7a10 */ /* 0x000fe20007ffe0ff */
[----:B------:R-:W-:Y:S01]  /*0090*/  ULDC.64 UR6, c[0x0][0x118] ;  /* 0x0000460000067ab9 */ /* 0x000fe20000000a00 */
[----:B------:R-:W-:Y:S02]  /*00a0*/  SHF.R.S32.HI R3, RZ, 0x1f, R0 ;  /* 0x0000001fff037819 */ /* 0x000fe40000011400 */
[----:B------:R-:W-:-:S02]  /*00b0*/  IADD3 R1, R1, -0x960, RZ ;  /* 0xfffff6a001017810 */ /* 0x000fc40007ffe0ff */
[----:B------:R-:W-:-:S04]  /*00c0*/  LEA.HI R3, R3, R0, RZ, 0x8 ;  /* 0x0000000003037211 */ /* 0x000fc800078f40ff */
[----:B------:R-:W-:-:S05]  /*00d0*/  SHF.R.S32.HI R3, RZ, 0x8, R3 ;  /* 0x00000008ff037819 */ /* 0x000fca0000011403 */
[----:B------:R-:W-:Y:S01]  /*00e0*/  IMAD.SHL.U32 R4, R3, 0x8, RZ ;  /* 0x0000000803047824 */ /* 0x000fe200078e00ff */
[----:B-1----:R-:W-:-:S04]  /*00f0*/  IABS R8, R5 ;  /* 0x0000000500087213 */ /* 0x002fc80000000000 */
[-C--:B------:R-:W-:Y:S02]  /*0100*/  IABS R7, R4.reuse ;  /* 0x0000000400077213 */ /* 0x080fe40000000000 */
[----:B------:R-:W-:Y:S02]  /*0110*/  IABS R10, R4 ;  /* 0x00000004000a7213 */ /* 0x000fe40000000000 */
[----:B------:R-:W1:Y:S01]  /*0120*/  I2F.RP R0, R7 ;  /* 0x0000000700007306 */ /* 0x000e620000209400 */
[----:B--2---:R-:W-:Y:S02]  /*0130*/  LOP3.LUT R159, R164, 0x3f, RZ, 0xc0, !PT ;  /* 0x0000003fa49f7812 */ /* 0x004fe400078ec0ff */
[----:B------:R-:W-:-:S03]  /*0140*/  SHF.R.U32.HI R252, RZ, 0x6, R164 ;  /* 0x00000006fffc7819 */ /* 0x000fc600000116a4 */
[----:B------:R-:W-:Y:S01]  /*0150*/  IMAD.SHL.U32 R156, R159, 0x4, RZ ;  /* 0x000000049f9c7824 */ /* 0x000fe200078e00ff */
[----:B------:R-:W-:-:S04]  /*0160*/  SGXT.U32 R252, R252, 0x1 ;  /* 0x00000001fcfc781a */ /* 0x000fc80000000000 */
[C---:B------:R-:W-:Y:S02]  /*0170*/  ISETP.GE.AND P4, PT, R252.reuse, c[0x0][0x180], PT ;  /* 0x00006000fc007a0c */ /* 0x040fe40003f86270 */
[C---:B------:R-:W-:Y:S02]  /*0180*/  LOP3.LUT R14, R252.reuse, 0x10, RZ, 0xfc, !PT ;  /* 0x00000010fc0e7812 */ /* 0x040fe400078efcff */
[C---:B------:R-:W-:Y:S01]  /*0190*/  LOP3.LUT R165, R252.reuse, 0x18, RZ, 0xfc, !PT ;  /* 0x00000018fca57812 */ /* 0x040fe200078efcff */
[----:B-1----:R-:W1:Y:S01]  /*01a0*/  MUFU.RCP R0, R0 ;  /* 0x0000000000007308 */ /* 0x002e620000001000 */
[C---:B------:R-:W-:Y:S02]  /*01b0*/  LOP3.LUT R167, R252.reuse, 0x1c, RZ, 0xfc, !PT ;  /* 0x0000001cfca77812 */ /* 0x040fe400078efcff */
[C---:B------:R-:W-:Y:S02]  /*01c0*/  LOP3.LUT R169, R252.reuse, 0x20, RZ, 0xfc, !PT ;  /* 0x00000020fca97812 */ /* 0x040fe400078efcff */
[----:B------:R-:W-:-:S02]  /*01d0*/  LOP3.LUT R171, R252, 0x24, RZ, 0xfc, !PT ;  /* 0x00000024fcab7812 */ /* 0x000fc400078efcff */
[C---:B------:R-:W-:Y:S02]  /*01e0*/  LOP3.LUT R185, R252.reuse, 0x28, RZ, 0xfc, !PT ;  /* 0x00000028fcb97812 */ /* 0x040fe400078efcff */
[C---:B------:R-:W-:Y:S02]  /*01f0*/  LOP3.LUT R187, R252.reuse, 0x2c, RZ, 0xfc, !PT ;  /* 0x0000002cfcbb7812 */ /* 0x040fe400078efcff */
[C---:B------:R-:W-:Y:S02]  /*0200*/  LOP3.LUT R189, R252.reuse, 0x30, RZ, 0xfc, !PT ;  /* 0x00000030fcbd7812 */ /* 0x040fe400078efcff */
[C---:B------:R-:W-:Y:S02]  /*0210*/  LOP3.LUT R191, R252.reuse, 0x34, RZ, 0xfc, !PT ;  /* 0x00000034fcbf7812 */ /* 0x040fe400078efcff */
[----:B------:R-:W-:Y:S02]  /*0220*/  LOP3.LUT R193, R252, 0x38, RZ, 0xfc, !PT ;  /* 0x00000038fcc17812 */ /* 0x000fe400078efcff */
[----:B-1----:R-:W-:Y:S01]  /*0230*/  IADD3 R2, R0, 0xffffffe, RZ ;  /* 0x0ffffffe00027810 */ /* 0x002fe20007ffe0ff */
[----:B------:R-:W-:Y:S01]  /*0240*/  IMAD.MOV R0, RZ, RZ, -R10 ;  /* 0x000000ffff007224 */ /* 0x000fe200078e0a0a */
[----:B------:R-:W-:-:S02]  /*0250*/  LOP3.LUT R195, R252, 0x3c, RZ, 0xfc, !PT ;  /* 0x0000003cfcc37812 */ /* 0x000fc400078efcff */
[----:B------:R1:W2:Y:S01]  /*0260*/  F2I.FTZ.U32.TRUNC.NTZ R3, R2 ;  /* 0x0000000200037305 */ /* 0x0002a2000021f000 */
[C---:B------:R-:W-:Y:S02]  /*0270*/  LOP3.LUT R166, R252.reuse, 0x1a, RZ, 0xfc, !PT ;  /* 0x0000001afca67812 */ /* 0x040fe400078efcff */
[C---:B------:R-:W-:Y:S02]  /*0280*/  LOP3.LUT R184, R252.reuse, 0x26, RZ, 0xfc, !PT ;  /* 0x00000026fcb87812 */ /* 0x040fe400078efcff */
[C---:B------:R-:W-:Y:S02]  /*0290*/  LOP3.LUT R168, R252.reuse, 0x1e, RZ, 0xfc, !PT ;  /* 0x0000001efca87812 */ /* 0x040fe400078efcff */
[C---:B------:R-:W-:Y:S01]  /*02a0*/  LOP3.LUT R170, R252.reuse, 0x22, RZ, 0xfc, !PT ;  /* 0x00000022fcaa7812 */ /* 0x040fe200078efcff */
[----:B-1----:R-:W-:Y:S01]  /*02b0*/  IMAD.MOV.U32 R2, RZ, RZ, RZ ;  /* 0x000000ffff027224 */ /* 0x002fe200078e00ff */
[C---:B------:R-:W-:Y:S02]  /*02c0*/  LOP3.LUT R186, R252.reuse, 0x2a, RZ, 0xfc, !PT ;  /* 0x0000002afcba7812 */ /* 0x040fe400078efcff */
[----:B------:R-:W-:-:S02]  /*02d0*/  LOP3.LUT R188, R252, 0x2e, RZ, 0xfc, !PT ;  /* 0x0000002efcbc7812 */ /* 0x000fc400078efcff */
[C---:B------:R-:W-:Y:S01]  /*02e0*/  LOP3.LUT R190, R252.reuse, 0x32, RZ, 0xfc, !PT ;  /* 0x00000032fcbe7812 */ /* 0x040fe200078efcff */
[--C-:B--2---:R-:W-:Y:S01]  /*02f0*/  IMAD.MOV R6, RZ, RZ, -R3.reuse ;  /* 0x000000ffff067224 */ /* 0x104fe200078e0a03 */
[C---:B------:R-:W-:Y:S02]  /*0300*/  LOP3.LUT R192, R252.reuse, 0x36, RZ, 0xfc, !PT ;  /* 0x00000036fcc07812 */ /* 0x040fe400078efcff */
[----:B------:R-:W-:Y:S01]  /*0310*/  LOP3.LUT R194, R252, 0x3a, RZ, 0xfc, !PT ;  /* 0x0000003afcc27812 */ /* 0x000fe200078efcff */
[----:B------:R-:W-:Y:S01]  /*0320*/  IMAD R9, R6, R7, RZ ;  /* 0x0000000706097224 */ /* 0x000fe200078e02ff */
[----:B------:R-:W-:Y:S01]  /*0330*/  LOP3.LUT R196, R252, 0x3e, RZ, 0xfc, !PT ;  /* 0x0000003efcc47812 */ /* 0x000fe200078efcff */
[----:B------:R-:W-:Y:S02]  /*0340*/  IMAD.MOV.U32 R6, RZ, RZ, R8 ;  /* 0x000000ffff067224 */ /* 0x000fe400078e0008 */
[----:B------:R-:W-:-:S06]  /*0350*/  IMAD.HI.U32 R3, R3, R9, R2 ;  /* 0x0000000903037227 */ /* 0x000fcc00078e0002 */
[----:B------:R-:W-:-:S04]  /*0360*/  IMAD.HI.U32 R3, R3, R6, RZ ;  /* 0x0000000603037227 */ /* 0x000fc800078e00ff */
[----:B------:R-:W-:-:S05]  /*0370*/  IMAD R0, R3, R0, R6 ;  /* 0x0000000003007224 */ /* 0x000fca00078e0206 */
[----:B------:R-:W-:-:S13]  /*0380*/  ISETP.GT.U32.AND P1, PT, R7, R0, PT ;  /* 0x000000000700720c */ /* 0x000fda0003f24070 */
[----:B------:R-:W-:Y:S01]  /*0390*/  @!P1 IMAD.IADD R0, R0, 0x1, -R7 ;  /* 0x0000000100009824 */ /* 0x000fe200078e0a07 */
[----:B------:R-:W-:Y:S02]  /*03a0*/  @!P1 IADD3 R3, R3, 0x1, RZ ;  /* 0x0000000103039810 */ /* 0x000fe40007ffe0ff */
[----:B------:R-:W-:Y:S02]  /*03b0*/  ISETP.NE.AND P1, PT, R4, RZ, PT ;  /* 0x000000ff0400720c */ /* 0x000fe40003f25270 */
[----:B------:R-:W-:Y:S02]  /*03c0*/  ISETP.GE.U32.AND P0, PT, R0, R7, PT ;  /* 0x000000070000720c */ /* 0x000fe40003f06070 */
[----:B------:R-:W-:-:S04]  /*03d0*/  LOP3.LUT R0, R5, R4, RZ, 0x3c, !PT ;  /* 0x0000000405007212 */ /* 0x000fc800078e3cff */
[----:B------:R-:W-:Y:S01]  /*03e0*/  ISETP.GE.AND P2, PT, R0, RZ, PT ;  /* 0x000000ff0000720c */ /* 0x000fe20003f46270 */
[----:B------:R-:W-:-:S05]  /*03f0*/  IMAD.MOV.U32 R0, RZ, RZ, c[0x0][0x178] ;  /* 0x00005e00ff007624 */ /* 0x000fca00078e00ff */
[----:B------:R-:W-:Y:S02]  /*0400*/  IADD3 R0, R0, 0x3f, RZ ;  /* 0x0000003f00007810 */ /* 0x000fe40007ffe0ff */
[----:B------:R-:W-:-:S05]  /*0410*/  @P0 IADD3 R3, R3, 0x1, RZ ;  /* 0x0000000103030810 */ /* 0x000fca0007ffe0ff */
[----:B------:R-:W-:Y:S01]  /*0420*/  IMAD.MOV.U32 R2, RZ, RZ, R3 ;  /* 0x000000ffff027224 */ /* 0x000fe200078e0003 */
[----:B------:R-:W-:-:S03]  /*0430*/  SHF.R.S32.HI R3, RZ, 0x1f, R0 ;  /* 0x0000001fff037819 */ /* 0x000fc60000011400 */
[----:B------:R-:W-:Y:S01]  /*0440*/  @!P2 IMAD.MOV R2, RZ, RZ, -R2 ;  /* 0x000000ffff02a224 */ /* 0x000fe200078e0a02 */
[----:B------:R-:W-:Y:S02]  /*0450*/  @!P1 LOP3.LUT R2, RZ, R4, RZ, 0x33, !PT ;  /* 0x00000004ff029212 */ /* 0x000fe400078e33ff */
[----:B------:R-:W-:-:S03]  /*0460*/  LEA.HI R3, R3, R0, RZ, 0x6 ;  /* 0x0000000003037211 */ /* 0x000fc600078f30ff */
[----:B------:R-:W-:Y:S02]  /*0470*/  IMAD.SHL.U32 R6, R2, 0x8, RZ ;  /* 0x0000000802067824 */ /* 0x000fe400078e00ff */
[----:B------:R-:W-:-:S03]  /*0480*/  IMAD.MOV R2, RZ, RZ, -R2 ;  /* 0x000000ffff027224 */ /* 0x000fc600078e0a02 */
[----:B------:R-:W-:Y:S01]  /*0490*/  LEA.HI.SX32 R3, R3, -R6, 0x1a ;  /* 0x8000000603037211 */ /* 0x000fe200078fd2ff */
[----:B------:R-:W-:-:S03]  /*04a0*/  IMAD R8, R4, R2, R5 ;  /* 0x0000000204087224 */ /* 0x000fc600078e0205 */
[----:B------:R-:W-:-:S04]  /*04b0*/  IMNMX R11, R3, 0x8, PT ;  /* 0x00000008030b7817 */ /* 0x000fc80003800200 */
[-C--:B------:R-:W-:Y:S02]  /*04c0*/  IABS R7, R11.reuse ;  /* 0x0000000b00077213 */ /* 0x080fe40000000000 */
[----:B------:R-:W-:Y:S02]  /*04d0*/  IABS R4, R11 ;  /* 0x0000000b00047213 */ /* 0x000fe40000000000 */
[----:B------:R-:W1:Y:S08]  /*04e0*/  I2F.RP R0, R7 ;  /* 0x0000000700007306 */ /* 0x000e700000209400 */
[----:B-1----:R-:W1:Y:S02]  /*04f0*/  MUFU.RCP R0, R0 ;  /* 0x0000000000007308 */ /* 0x002e640000001000 */
[----:B-1----:R-:W-:Y:S01]  /*0500*/  IADD3 R3, R0, 0xffffffe, RZ ;  /* 0x0ffffffe00037810 */ /* 0x002fe20007ffe0ff */
[----:B------:R-:W-:-:S05]  /*0510*/  IMAD.MOV R0, RZ, RZ, -R4 ;  /* 0x000000ffff007224 */ /* 0x000fca00078e0a04 */
[----:B------:R-:W1:Y:S02]  /*0520*/  F2I.FTZ.U32.TRUNC.NTZ R3, R3 ;  /* 0x0000000300037305 */ /* 0x000e64000021f000 */
[----:B-1----:R-:W-:-:S04]  /*0530*/  IMAD.MOV R9, RZ, RZ, -R3 ;  /* 0x000000ffff097224 */ /* 0x002fc800078e0a03 */
[----:B------:R-:W-:Y:S01]  /*0540*/  IMAD.MOV.U32 R2, RZ, RZ, R9 ;  /* 0x000000ffff027224 */ /* 0x000fe200078e0009 */
[----:B------:R-:W-:-:S03]  /*0550*/  IABS R9, R8 ;  /* 0x0000000800097213 */ /* 0x000fc60000000000 */
[----:B------:R-:W-:Y:S02]  /*0560*/  IMAD R5, R2, R7, RZ ;  /* 0x0000000702057224 */ /* 0x000fe400078e02ff */
[----:B------:R-:W-:-:S04]  /*0570*/  IMAD.MOV.U32 R2, RZ, RZ, RZ ;  /* 0x000000ffff027224 */ /* 0x000fc800078e00ff */
[----:B------:R-:W-:Y:S01]  /*0580*/  IMAD.HI.U32 R2, R3, R5, R2 ;  /* 0x0000000503027227 */ /* 0x000fe200078e0002 */
[----:B------:R-:W-:-:S04]  /*0590*/  IABS R5, c[0x0][0x178] ;  /* 0x00005e0000057a13 */ /* 0x000fc80000000000 */
[----:B------:R-:W1:Y:S01]  /*05a0*/  I2F.RP R4, R5 ;  /* 0x0000000500047306 */ /* 0x000e620000209400 */
[----:B------:R-:W-:-:S04]  /*05b0*/  IMAD.HI.U32 R2, R2, R9, RZ ;  /* 0x0000000902027227 */ /* 0x000fc800078e00ff */
[----:B------:R-:W-:-:S05]  /*05c0*/  IMAD R0, R2, R0, R9 ;  /* 0x0000000002007224 */ /* 0x000fca00078e0209 */
[----:B------:R-:W-:Y:S01]  /*05d0*/  ISETP.GT.U32.AND P1, PT, R7, R0, PT ;  /* 0x000000000700720c */ /* 0x000fe20003f24070 */
[----:B-1----:R-:W1:-:S12]  /*05e0*/  MUFU.RCP R4, R4 ;  /* 0x0000000400047308 */ /* 0x002e580000001000 */
[----:B------:R-:W-:Y:S01]  /*05f0*/  @!P1 IMAD.IADD R0, R0, 0x1, -R7 ;  /* 0x0000000100009824 */ /* 0x000fe200078e0a07 */
[----:B------:R-:W-:Y:S02]  /*0600*/  @!P1 IADD3 R2, R2, 0x1, RZ ;  /* 0x0000000102029810 */ /* 0x000fe40007ffe0ff */
[----:B------:R-:W-:Y:S02]  /*0610*/  ISETP.NE.AND P1, PT, R11, RZ, PT ;  /* 0x000000ff0b00720c */ /* 0x000fe40003f25270 */
[----:B------:R-:W-:Y:S02]  /*0620*/  ISETP.GE.U32.AND P0, PT, R0, R7, PT ;  /* 0x000000070000720c */ /* 0x000fe40003f06070 */
[----:B------:R-:W-:Y:S02]  /*0630*/  LOP3.LUT R0, R8, R11, RZ, 0x3c, !PT ;  /* 0x0000000b08007212 */ /* 0x000fe400078e3cff */
[----:B-1----:R-:W-:Y:S02]  /*0640*/  IADD3 R3, R4, 0xffffffe, RZ ;  /* 0x0ffffffe04037810 */ /* 0x002fe40007ffe0ff */
[----:B------:R-:W-:-:S02]  /*0650*/  ISETP.GE.AND P2, PT, R0, RZ, PT ;  /* 0x000000ff0000720c */ /* 0x000fc40003f46270 */
[----:B------:R-:W-:Y:S02]  /*0660*/  LOP3.LUT R4, R252, 0x8, RZ, 0xfc, !PT ;  /* 0x00000008fc047812 */ /* 0x000fe400078efcff */
[----:B------:R-:W1:Y:S03]  /*0670*/  F2I.FTZ.U32.TRUNC.NTZ R3, R3 ;  /* 0x0000000300037305 */ /* 0x000e66000021f000 */
[----:B------:R-:W-:-:S05]  /*0680*/  @P0 IADD3 R2, R2, 0x1, RZ ;  /* 0x0000000102020810 */ /* 0x000fca0007ffe0ff */
[----:B------:R-:W-:-:S04]  /*0690*/  IMAD.MOV.U32 R37, RZ, RZ, R2 ;  /* 0x000000ffff257224 */ /* 0x000fc800078e0002 */
[----:B------:R-:W-:Y:S01]  /*06a0*/  @!P2 IMAD.MOV R37, RZ, RZ, -R37 ;  /* 0x000000ffff25a224 */ /* 0x000fe200078e0a25 */
[----:B------:R-:W-:Y:S01]  /*06b0*/  @!P1 LOP3.LUT R37, RZ, R11, RZ, 0x33, !PT ;  /* 0x0000000bff259212 */ /* 0x000fe200078e33ff */
[----:B-1----:R-:W-:-:S03]  /*06c0*/  IMAD.MOV R2, RZ, RZ, -R3 ;  /* 0x000000ffff027224 */ /* 0x002fc600078e0a03 */
[--C-:B------:R-:W-:Y:S01]  /*06d0*/  PRMT R203, R252, 0x6540, R37.reuse ;  /* 0x00006540fccb7816 */ /* 0x100fe20000000025 */
[----:B------:R-:W-:Y:S02]  /*06e0*/  IMAD.MOV R0, RZ, RZ, -R37 ;  /* 0x000000ffff007224 */ /* 0x000fe400078e0a25 */
[----:B------:R-:W-:Y:S01]  /*06f0*/  IMAD R7, R2, R5, RZ ;  /* 0x0000000502077224 */ /* 0x000fe200078e02ff */
[----:B------:R-:W-:Y:S01]  /*0700*/  LOP3.LUT R49, R203, 0xfe, RZ, 0xfc, !PT ;  /* 0x000000fecb317812 */ /* 0x000fe200078efcff */
[----:B------:R-:W-:Y:S01]  /*0710*/  IMAD R0, R11, R0, R8 ;  /* 0x000000000b007224 */ /* 0x000fe200078e0208 */
[----:B------:R-:W-:Y:S01]  /*0720*/  IABS R151, R203 ;  /* 0x000000cb00977213 */ /* 0x000fe20000000000 */
[----:B------:R-:W-:Y:S01]  /*0730*/  IMAD.MOV.U32 R2, RZ, RZ, RZ ;  /* 0x000000ffff027224 */ /* 0x000fe200078e00ff */
[----:B------:R-:W-:Y:S01]  /*0740*/  IABS R141, R49 ;  /* 0x00000031008d7213 */ /* 0x000fe20000000000 */
[----:B------:R-:W-:Y:S01]  /*0750*/  IMAD.IADD R0, R6, 0x1, R0 ;  /* 0x0000000106007824 */ /* 0x000fe200078e0200 */
[----:B------:R-:W-:Y:S01]  /*0760*/  LOP3.LUT R241, R203, 0x40, RZ, 0xfc, !PT ;  /* 0x00000040cbf17812 */ /* 0x000fe200078efcff */
[----:B------:R-:W-:Y:S01]  /*0770*/  IMAD.HI.U32 R2, R3, R7, R2 ;  /* 0x0000000703027227 */ /* 0x000fe200078e0002 */
[----:B------:R-:W-:-:S02]  /*0780*/  LOP3.LUT R3, R252, 0x4, RZ, 0xfc, !PT ;  /* 0x00000004fc037812 */ /* 0x000fc400078efcff */
[----:B------:R-:W-:Y:S01]  /*0790*/  LOP3.LUT R7, R252, 0x14, RZ, 0xfc, !PT ;  /* 0x00000014fc077812 */ /* 0x000fe200078efcff */
[----:B------:R-:W-:Y:S01]  /*07a0*/  IMAD R12, R0, 0x40, R159 ;  /* 0x00000040000c7824 */ /* 0x000fe200078e029f */
[C---:B------:R-:W-:Y:S02]  /*07b0*/  LOP3.LUT R240, R203.reuse, 0x42, RZ, 0xfc, !PT ;  /* 0x00000042cbf07812 */ /* 0x040fe400078efcff */
[----:B------:R-:W-:Y:S02]  /*07c0*/  IABS R109, R241 ;  /* 0x000000f1006d7213 */ /* 0x000fe40000000000 */
[----:B------:R-:W-:Y:S01]  /*07d0*/  IABS R0, R12 ;  /* 0x0000000c00007213 */ /* 0x000fe20000000000 */
[----:B------:R1:W-:Y:S01]  /*07e0*/  STL [R1+0x4f4], R12 ;  /* 0x0004f40c01007387 */ /* 0x0003e20000100800 */
[----:B------:R-:W-:Y:S02]  /*07f0*/  ISETP.GE.AND P2, PT, R12, RZ, PT ;  /* 0x000000ff0c00720c */ /* 0x000fe40003f46270 */
[----:B------:R-:W-:Y:S01]  /*0800*/  IABS R108, R240 ;  /* 0x000000f0006c7213 */ /* 0x000fe20000000000 */
[----:B------:R-:W-:Y:S01]  /*0810*/  IMAD.HI.U32 R2, R2, R0, RZ ;  /* 0x0000000002027227 */ /* 0x000fe200078e00ff */
[----:B------:R-:W-:Y:S01]  /*0820*/  STL [R1+0x6f8], R158 ;  /* 0x0006f89e01007387 */ /* 0x000fe20000100800 */
[----:B------:R-:W-:-:S02]  /*0830*/  LOP3.LUT R238, R203, 0x46, RZ, 0xfc, !PT ;  /* 0x00000046cbee7812 */ /* 0x000fc400078efcff */
[----:B------:R-:W-:Y:S01]  /*0840*/  IMAD.MOV R2, RZ, RZ, -R2 ;  /* 0x000000ffff027224 */ /* 0x000fe200078e0a02 */
[----:B------:R-:W-:Y:S02]  /*0850*/  LOP3.LUT R237, R203, 0x48, RZ, 0xfc, !PT ;  /* 0x00000048cbed7812 */ /* 0x000fe400078efcff */
[----:B------:R-:W-:Y:S01]  /*0860*/  IABS R106, R238 ;  /* 0x000000ee006a7213 */ /* 0x000fe20000000000 */
[----:B------:R-:W-:Y:S01]  /*0870*/  IMAD R0, R5, R2, R0 ;  /* 0x0000000205007224 */ /* 0x000fe200078e0200 */
[----:B------:R-:W-:Y:S02]  /*0880*/  IABS R105, R237 ;  /* 0x000000ed00697213 */ /* 0x000fe40000000000 */
[----:B------:R-:W-:Y:S02]  /*0890*/  LOP3.LUT R236, R203, 0x4a, RZ, 0xfc, !PT ;  /* 0x0000004acbec7812 */ /* 0x000fe400078efcff */
[----:B------:R-:W-:Y:S02]  /*08a0*/  ISETP.GT.U32.AND P0, PT, R5, R0, PT ;  /* 0x000000000500720c */ /* 0x000fe40003f04070 */
[----:B------:R-:W-:-:S02]  /*08b0*/  LOP3.LUT R235, R203, 0x4c, RZ, 0xfc, !PT ;  /* 0x0000004ccbeb7812 */ /* 0x000fc400078efcff */
[----:B------:R-:W-:Y:S02]  /*08c0*/  IABS R104, R236 ;  /* 0x000000ec00687213 */ /* 0x000fe40000000000 */
[----:B------:R-:W-:Y:S02]  /*08d0*/  IABS R103, R235 ;  /* 0x000000eb00677213 */ /* 0x000fe40000000000 */
[C---:B------:R-:W-:Y:S02]  /*08e0*/  LOP3.LUT R234, R203.reuse, 0x50, RZ, 0xfc, !PT ;  /* 0x00000050cbea7812 */ /* 0x040fe400078efcff */
[----:B------:R-:W-:Y:S02]  /*08f0*/  LOP3.LUT R233, R203, 0x52, RZ, 0xfc, !PT ;  /* 0x00000052cbe97812 */ /* 0x000fe400078efcff */
[----:B------:R-:W-:Y:S01]  /*0900*/  IABS R101, R234 ;  /* 0x000000ea00657213 */ /* 0x000fe20000000000 */
[----:B------:R-:W-:Y:S01]  /*0910*/  @!P0 IMAD.IADD R0, R0, 0x1, -R5 ;  /* 0x0000000100008824 */ /* 0x000fe200078e0a05 */
[----:B------:R-:W-:-:S02]  /*0920*/  ISETP.GT.AND P0, PT, R158, 0x3f, PT ;  /* 0x0000003f9e00780c */ /* 0x000fc40003f04270 */
[----:B------:R-:W-:Y:S02]  /*0930*/  IABS R100, R233 ;  /* 0x000000e900647213 */ /* 0x000fe40000000000 */
[----:B------:R-:W-:Y:S02]  /*0940*/  ISETP.GT.U32.AND P1, PT, R5, R0, PT ;  /* 0x000000000500720c */ /* 0x000fe40003f24070 */
[----:B------:R-:W-:Y:S02]  /*0950*/  SEL R155, RZ, 0x4, !P0 ;  /* 0x00000004ff9b7807 */ /* 0x000fe40004000000 */
[----:B------:R-:W-:Y:S02]  /*0960*/  LOP3.LUT R232, R203, 0x54, RZ, 0xfc, !PT ;  /* 0x00000054cbe87812 */ /* 0x000fe400078efcff */
[----:B------:R-:W-:Y:S02]  /*0970*/  SEL R2, R155, RZ, !P4 ;  /* 0x000000ff9b027207 */ /* 0x000fe40006000000 */
[----:B------:R-:W-:-:S02]  /*0980*/  ISETP.GE.AND P4, PT, R3, c[0x0][0x180], PT ;  /* 0x0000600003007a0c */ /* 0x000fc40003f86270 */
[----:B------:R-:W-:Y:S02]  /*0990*/  LOP3.LUT R3, R252, 0xc, RZ, 0xfc, !PT ;  /* 0x0000000cfc037812 */ /* 0x000fe400078efcff */
[----:B------:R-:W-:Y:S01]  /*09a0*/  LOP3.LUT R231, R203, 0x56, RZ, 0xfc, !PT ;  /* 0x00000056cbe77812 */ /* 0x000fe200078efcff */
[----:B------:R-:W-:Y:S01]  /*09b0*/  @!P1 IMAD.IADD R0, R0, 0x1, -R5 ;  /* 0x0000000100009824 */ /* 0x000fe200078e0a05 */
[----:B------:R-:W-:Y:S02]  /*09c0*/  ISETP.NE.U32.AND P1, PT, R2, RZ, PT ;  /* 0x000000ff0200720c */ /* 0x000fe40003f25070 */
[----:B------:R-:W-:Y:S01]  /*09d0*/  SEL R2, R155, RZ, !P4 ;  /* 0x000000ff9b027207 */ /* 0x000fe20006000000 */
[----:B------:R-:W-:Y:S01]  /*09e0*/  @!P2 IMAD.MOV R0, RZ, RZ, -R0 ;  /* 0x000000ffff00a224 */ /* 0x000fe200078e0a00 */
[----:B------:R-:W-:Y:S02]  /*09f0*/  ISETP.GE.AND P5, PT, R3, c[0x0][0x180], PT ;  /* 0x0000600003007a0c */ /* 0x000fe40003fa6270 */
[----:B------:R-:W-:-:S02]  /*0a00*/  @!P3 LOP3.LUT R0, RZ, c[0x0][0x178], RZ, 0x33, !PT ;  /* 0x00005e00ff00ba12 */ /* 0x000fc400078e33ff */
[----:B------:R-:W-:Y:S02]  /*0a10*/  ISETP.GE.AND P4, PT, R4, c[0x0][0x180], PT ;  /* 0x0000600004007a0c */ /* 0x000fe40003f86270 */
[----:B------:R-:W-:Y:S01]  /*0a20*/  ISETP.NE.U32.AND P2, PT, R2, RZ, PT ;  /* 0x000000ff0200720c */ /* 0x000fe20003f45070 */
[----:B------:R-:W-:Y:S01]  /*0a30*/  IMAD R2, R252, c[0x0][0x188], RZ ;  /* 0x00006200fc027a24 */ /* 0x000fe200078e02ff */
[----:B------:R-:W-:Y:S01]  /*0a40*/  SEL R4, R155, RZ, !P5 ;  /* 0x000000ff9b047207 */ /* 0x000fe20006800000 */
[----:B------:R-:W-:Y:S01]  /*0a50*/  IMAD R5, R0, c[0x0][0x184], RZ ;  /* 0x0000610000057a24 */ /* 0x000fe200078e02ff */
[----:B------:R-:W-:Y:S01]  /*0a60*/  SHF.R.S32.HI R0, RZ, 0x6, R164 ;  /* 0x00000006ff007819 */ /* 0x000fe200000114a4 */
[----:B------:R-:W-:Y:S01]  /*0a70*/  IMAD R34, R13, 0x2, R2 ;  /* 0x000000020d227824 */ /* 0x000fe200078e0202 */
[----:B------:R-:W-:Y:S01]  /*0a80*/  ISETP.NE.U32.AND P3, PT, R4, RZ, PT ;  /* 0x000000ff0400720c */ /* 0x000fe20003f65070 */
[----:B------:R-:W-:Y:S01]  /*0a90*/  IMAD.SHL.U32 R4, R5, 0x4, RZ ;  /* 0x0000000405047824 */ /* 0x000fe200078e00ff */
[----:B------:R-:W-:Y:S01]  /*0aa0*/  SEL R3, R155, RZ, !P4 ;  /* 0x000000ff9b037207 */ /* 0x000fe20006000000 */
[----:B------:R-:W-:Y:S01]  /*0ab0*/  IMAD R6, R13, 0x2, R34 ;  /* 0x000000020d067824 */ /* 0x000fe200078e0222 */
[----:B------:R-:W-:-:S02]  /*0ac0*/  SGXT R0, R0, 0x1 ;  /* 0x000000010000781a */ /* 0x000fc40000000200 */
[----:B------:R-:W-:Y:S01]  /*0ad0*/  IADD3 R25, P5, R4, c[0x0][0x160], RZ ;  /* 0x0000580004197a10 */ /* 0x000fe20007fbe0ff */
[----:B------:R-:W-:Y:S01]  /*0ae0*/  IMAD R36, R13, 0x2, R6 ;  /* 0x000000020d247824 */ /* 0x000fe200078e0206 */
[----:B------:R-:W-:Y:S01]  /*0af0*/  ISETP.NE.U32.AND P4, PT, R3, RZ, PT ;  /* 0x000000ff0300720c */ /* 0x000fe20003f85070 */
[----:B------:R-:W-:Y:S01]  /*0b00*/  STL.64 [R1+0x700], R4 ;  /* 0x0007000401007387 */ /* 0x000fe20000100a00 */
[----:B------:R-:W-:Y:S01]  /*0b10*/  LEA.HI.X.SX32 R15, R5, c[0x0][0x164], 0x2, P5 ;  /* 0x00005900050f7a11 */ /* 0x000fe200028f16ff */
[----:B-1----:R-:W-:Y:S01]  /*0b20*/  IMAD R12, R13, 0x2, R36 ;  /* 0x000000020d0c7824 */ /* 0x002fe200078e0224 */
[-C--:B------:R-:W-:Y:S02]  /*0b30*/  LEA R10, P5, R2, R25.reuse, 0x2 ;  /* 0x00000019020a7211 */ /* 0x080fe400078a10ff */
[----:B------:R-:W-:Y:S02]  /*0b40*/  LEA R8, P6, R6, R25, 0x2 ;  /* 0x0000001906087211 */ /* 0x000fe400078c10ff */
[----:B------:R-:W-:-:S02]  /*0b50*/  LEA.HI.X.SX32 R11, R2, R15, 0x2, P5 ;  /* 0x0000000f020b7211 */ /* 0x000fc400028f16ff */
[----:B------:R-:W-:Y:S02]  /*0b60*/  LEA.HI.X.SX32 R9, R6, R15, 0x2, P6 ;  /* 0x0000000f06097211 */ /* 0x000fe400030f16ff */
[----:B------:R-:W-:Y:S01]  /*0b70*/  LOP3.LUT R3, R156, 0x120, R0, 0x78, !PT ;  /* 0x000001209c037812 */ /* 0x000fe200078e7800 */
[----:B------:R1:W-:Y:S01]  /*0b80*/  STL.64 [R1+0x368], R10 ;  /* 0x0003680a01007387 */ /* 0x0003e20000100a00 */
[----:B------:R-:W-:Y:S01]  /*0b90*/  ISETP.GE.AND P6, PT, R14, c[0x0][0x180], PT ;  /* 0x000060000e007a0c */ /* 0x000fe20003fc6270 */
[----:B------:R-:W-:Y:S01]  /*0ba0*/  IMAD R14, R13, 0x2, R12 ;  /* 0x000000020d0e7824 */ /* 0x000fe200078e020c */
[----:B------:R-:W-:Y:S01]  /*0bb0*/  LEA R16, P5, R12, R25, 0x2 ;  /* 0x000000190c107211 */ /* 0x000fe200078a10ff */
[----:B------:R1:W-:Y:S01]  /*0bc0*/  LDGSTS.E [R3+0x10000], [R10.64], P1 ;  /* 0x100000000a037fae */ /* 0x0003e20008921846 */
[----:B------:R-:W-:Y:S02]  /*0bd0*/  SEL R2, R155, RZ, !P6 ;  /* 0x000000ff9b027207 */ /* 0x000fe40007000000 */
[----:B------:R-:W-:Y:S01]  /*0be0*/  ISETP.GE.AND P6, PT, R165, c[0x0][0x180], PT ;  /* 0x00006000a5007a0c */ /* 0x000fe20003fc6270 */
[----:B------:R2:W-:Y:S01]  /*0bf0*/  STL.64 [R1+0x358], R8 ;  /* 0x0003580801007387 */ /* 0x0005e20000100a00 */
[----:B------:R-:W-:-:S02]  /*0c00*/  ISETP.NE.U32.AND P1, PT, R2, RZ, PT ;  /* 0x000000ff0200720c */ /* 0x000fc40003f25070 */
[----:B------:R-:W-:Y:S01]  /*0c10*/  SEL R2, R155, RZ, !P6 ;  /* 0x000000ff9b027207 */ /* 0x000fe20007000000 */
[----:B------:R2:W-:Y:S01]  /*0c20*/  LDGSTS.E [R3+0x10400], [R8.64], P2 ;  /* 0x1040000008037fae */ /* 0x0005e20009121846 */
[----:B------:R-:W-:Y:S02]  /*0c30*/  LEA.HI.X.SX32 R17, R12, R15, 0x2, P5 ;  /* 0x0000000f0c117211 */ /* 0x000fe400028f16ff */
[----:B------:R-:W-:Y:S01]  /*0c40*/  ISETP.GE.AND P5, PT, R7, c[0x0][0x180], PT ;  /* 0x0000600007007a0c */ /* 0x000fe20003fa6270 */
[----:B-1----:R-:W-:Y:S01]  /*0c50*/  IMAD R11, R13, 0x2, R14 ;  /* 0x000000020d0b7824 */ /* 0x002fe200078e020e */
[----:B------:R-:W-:Y:S01]  /*0c60*/  ISETP.NE.U32.AND P2, PT, R2, RZ, PT ;  /* 0x000000ff0200720c */ /* 0x000fe20003f45070 */
[----:B------:R1:W-:Y:S01]  /*0c70*/  LDGSTS.E [R3+0x10800], [R16.64], P4 ;  /* 0x1080000010037fae */ /* 0x0003e2000a121846 */
[----:B------:R-:W-:Y:S01]  /*0c80*/  ISETP.GE.AND P4, PT, R167, c[0x0][0x180], PT ;  /* 0x00006000a7007a0c */ /* 0x000fe20003f86270 */
[----:B------:R-:W-:Y:S01]  /*0c90*/  IMAD R10, R13, 0x2, R11 ;  /* 0x000000020d0a7824 */ /* 0x000fe200078e020b */
[----:B------:R-:W-:-:S02]  /*0ca0*/  LEA R18, P6, R11, R25, 0x2 ;  /* 0x000000190b127211 */ /* 0x000fc400078c10ff */
[----:B------:R-:W-:Y:S01]  /*0cb0*/  SEL R6, R155, RZ, !P5 ;  /* 0x000000ff9b067207 */ /* 0x000fe20006800000 */
[----:B--2---:R-:W-:Y:S01]  /*0cc0*/  IMAD R9, R13, 0x2, R10 ;  /* 0x000000020d097824 */ /* 0x004fe200078e020a */
[----:B------:R-:W-:Y:S02]  /*0cd0*/  LEA.HI.X.SX32 R19, R11, R15, 0x2, P6 ;  /* 0x0000000f0b137211 */ /* 0x000fe400030f16ff */
[----:B------:R-:W-:Y:S01]  /*0ce0*/  SEL R2, R155, RZ, !P4 ;  /* 0x000000ff9b027207 */ /* 0x000fe20006000000 */
[----:B------:R-:W-:Y:S01]  /*0cf0*/  IMAD R8, R13, 0x2, R9 ;  /* 0x000000020d087824 */ /* 0x000fe200078e0209 */
[----:B------:R-:W-:Y:S01]  /*0d00*/  ISETP.NE.U32.AND P5, PT, R6, RZ, PT ;  /* 0x000000ff0600720c */ /* 0x000fe20003fa5070 */
[----:B------:R2:W-:Y:S01]  /*0d10*/  LDGSTS.E [R3+0x10c00], [R18.64], P3 ;  /* 0x10c0000012037fae */ /* 0x0005e20009921846 */
[----:B------:R-:W-:Y:S01]  /*0d20*/  ISETP.GE.AND P3, PT, R169, c[0x0][0x180], PT ;  /* 0x00006000a9007a0c */ /* 0x000fe20003f66270 */
[----:B------:R-:W-:Y:S01]  /*0d30*/  IMAD R7, R13, 0x2, R8 ;  /* 0x000000020d077824 */ /* 0x000fe200078e0208 */
[----:B------:R-:W-:-:S02]  /*0d40*/  LEA R20, P4, R9, R25, 0x2 ;  /* 0x0000001909147211 */ /* 0x000fc400078810ff */
[----:B------:R-:W-:Y:S02]  /*0d50*/  SEL R6, R155, RZ, !P3 ;  /* 0x000000ff9b067207 */ /* 0x000fe40005800000 */
[----:B------:R-:W-:Y:S02]  /*0d60*/  LEA.HI.X.SX32 R21, R9, R15, 0x2, P4 ;  /* 0x0000000f09157211 */ /* 0x000fe400020f16ff */
[----:B------:R-:W-:Y:S01]  /*0d70*/  ISETP.NE.U32.AND P4, PT, R6, RZ, PT ;  /* 0x000000ff0600720c */ /* 0x000fe20003f85070 */
[----:B------:R-:W-:Y:S01]  /*0d80*/  IMAD R6, R13, 0x2, R7 ;  /* 0x000000020d067824 */ /* 0x000fe200078e0207 */
[----:B-1----:R-:W-:Y:S01]  /*0d90*/  LEA R16, P6, R7, R25, 0x2 ;  /* 0x0000001907107211 */ /* 0x002fe200078c10ff */
[----:B------:R1:W-:Y:S01]  /*0da0*/  LDGSTS.E [R3+0x11000], [R20.64], P1 ;  /* 0x1100000014037fae */ /* 0x0003e20008921846 */
[----:B------:R-:W-:Y:S01]  /*0db0*/  ISETP.NE.U32.AND P3, PT, R2, RZ, PT ;  /* 0x000000ff0200720c */ /* 0x000fe20003f65070 */
[----:B------:R-:W-:Y:S01]  /*0dc0*/  IMAD R2, R13, 0x2, R6 ;  /* 0x000000020d027824 */ /* 0x000fe200078e0206 */
[----:B------:R-:W-:-:S02]  /*0dd0*/  LEA.HI.X.SX32 R17, R7, R15, 0x2, P6 ;  /* 0x0000000f07117211 */ /* 0x000fc400030f16ff */
[----:B------:R-:W-:Y:S01]  /*0de0*/  ISETP.GE.AND P1, PT, R171, c[0x0][0x180], PT ;  /* 0x00006000ab007a0c */ /* 0x000fe20003f26270 */
[----:B------:R-:W-:Y:S01]  /*0df0*/  IMAD R38, R13, 0x2, R2 ;  /* 0x000000020d267824 */ /* 0x000fe200078e0202 */
[----:B------:R-:W-:Y:S01]  /*0e00*/  LOP3.LUT R4, R252, 0x2, RZ, 0xfc, !PT ;  /* 0x00000002fc047812 */ /* 0x000fe200078efcff */
[----:B------:R3:W-:Y:S01]  /*0e10*/  LDGSTS.E [R3+0x11400], [R16.64], P5 ;  /* 0x1140000010037fae */ /* 0x0007e2000a921846 */
[----:B------:R-:W-:Y:S01]  /*0e20*/  ISETP.GE.AND P5, PT, R185, c[0x0][0x180], PT ;  /* 0x00006000b9007a0c */ /* 0x000fe20003fa6270 */
[----:B--2---:R-:W-:Y:S01]  /*0e30*/  IMAD R18, R13, 0x2, R38 ;  /* 0x000000020d127824 */ /* 0x004fe200078e0226 */
[C---:B------:R-:W-:Y:S02]  /*0e40*/  SEL R19, R155.reuse, RZ, !P1 ;  /* 0x000000ff9b137207 */ /* 0x040fe40004800000 */
[----:B------:R-:W-:Y:S02]  /*0e50*/  LEA R22, P1, R2, R25, 0x2 ;  /* 0x0000001902167211 */ /* 0x000fe400078210ff */
[----:B------:R-:W-:-:S02]  /*0e60*/  SEL R24, R155, RZ, !P5 ;  /* 0x000000ff9b187207 */ /* 0x000fc40006800000 */
[----:B------:R-:W-:Y:S01]  /*0e70*/  ISETP.NE.U32.AND P5, PT, R19, RZ, PT ;  /* 0x000000ff1300720c */ /* 0x000fe20003fa5070 */
[C---:B------:R-:W-:Y:S01]  /*0e80*/  IMAD R19, R13.reuse, 0x2, R18 ;  /* 0x000000020d137824 */ /* 0x040fe200078e0212 */
[----:B------:R-:W-:Y:S02]  /*0e90*/  LEA.HI.X.SX32 R23, R2, R15, 0x2, P1 ;  /* 0x0000000f02177211 */ /* 0x000fe400008f16ff */
[----:B------:R-:W-:Y:S01]  /*0ea0*/  LEA R26, P6, R18, R25, 0x2 ;  /* 0x00000019121a7211 */ /* 0x000fe200078c10ff */
[----:B------:R-:W-:Y:S01]  /*0eb0*/  IMAD R2, R13, 0x2, R19 ;  /* 0x000000020d027824 */ /* 0x000fe200078e0213 */
[----:B------:R-:W-:Y:S01]  /*0ec0*/  ISETP.NE.U32.AND P1, PT, R24, RZ, PT ;  /* 0x000000ff1800720c */ /* 0x000fe20003f25070 */
[----:B------:R2:W-:Y:S01]  /*0ed0*/  LDGSTS.E [R3+0x11800], [R22.64], P2 ;  /* 0x1180000016037fae */ /* 0x0005e20009121846 */
[----:B------:R-:W-:Y:S01]  /*0ee0*/  ISETP.GE.AND P2, PT, R187, c[0x0][0x180], PT ;  /* 0x00006000bb007a0c */ /* 0x000fe20003f46270 */
[----:B-1----:R-:W-:Y:S01]  /*0ef0*/  IMAD R20, R13, 0x2, R2 ;  /* 0x000000020d147824 */ /* 0x002fe200078e0202 */
[----:B------:R-:W-:-:S02]  /*0f00*/  LEA.HI.X.SX32 R27, R18, R15, 0x2, P6 ;  /* 0x0000000f121b7211 */ /* 0x000fc400030f16ff */
[----:B---3--:R-:W-:Y:S01]  /*0f10*/  SEL R17, R155, RZ, !P2 ;  /* 0x000000ff9b117207 */ /* 0x008fe20005000000 */
[----:B------:R-:W-:Y:S01]  /*0f20*/  IMAD R18, R13, 0x2, R20 ;  /* 0x000000020d127824 */ /* 0x000fe200078e0214 */
[C---:B------:R-:W-:Y:S01]  /*0f30*/  LEA R16, P6, R2.reuse, R25, 0x2 ;  /* 0x0000001902107211 */ /* 0x040fe200078c10ff */
[----:B------:R1:W-:Y:S01]  /*0f40*/  LDGSTS.E [R3+0x11c00], [R26.64], P3 ;  /* 0x11c000001a037fae */ /* 0x0003e20009921846 */
[----:B------:R-:W-:Y:S02]  /*0f50*/  ISETP.NE.U32.AND P2, PT, R17, RZ, PT ;  /* 0x000000ff1100720c */ /* 0x000fe40003f45070 */
[----:B------:R-:W-:Y:S01]  /*0f60*/  ISETP.GE.AND P3, PT, R189, c[0x0][0x180], PT ;  /* 0x00006000bd007a0c */ /* 0x000fe20003f66270 */
[C---:B--2---:R-:W-:Y:S01]  /*0f70*/  IMAD R22, R13.reuse, 0x2, R18 ;  /* 0x000000020d167824 */ /* 0x044fe200078e0212 */
[----:B------:R-:W-:Y:S02]  /*0f80*/  LEA.HI.X.SX32 R17, R2, R15, 0x2, P6 ;  /* 0x0000000f02117211 */ /* 0x000fe400030f16ff */
[C---:B------:R-:W-:Y:S01]  /*0f90*/  LEA R28, P6, R18.reuse, R25, 0x2 ;  /* 0x00000019121c7211 */ /* 0x040fe200078c10ff */
[----:B------:R-:W-:Y:S01]  /*0fa0*/  IMAD R2, R13, 0x2, R22 ;  /* 0x000000020d027824 */ /* 0x000fe200078e0216 */
[----:B------:R-:W-:Y:S01]  /*0fb0*/  SEL R21, R155, RZ, !P3 ;  /* 0x000000ff9b157207 */ /* 0x000fe20005800000 */
[----:B------:R2:W-:Y:S01]  /*0fc0*/  LDGSTS.E [R3+0x12000], [R16.64], P4 ;  /* 0x1200000010037fae */ /* 0x0005e2000a121846 */
[----:B------:R-:W-:-:S02]  /*0fd0*/  LEA.HI.X.SX32 R29, R18, R15, 0x2, P6 ;  /* 0x0000000f121d7211 */ /* 0x000fc400030f16ff */
[----:B------:R-:W-:Y:S01]  /*0fe0*/  ISETP.NE.U32.AND P3, PT, R21, RZ, PT ;  /* 0x000000ff1500720c */ /* 0x000fe20003f65070 */
[----:B------:R-:W-:Y:S01]  /*0ff0*/  IMAD R21, R13, 0x2, R2 ;  /* 0x000000020d157824 */ /* 0x000fe200078e0202 */
[----:B------:R-:W-:Y:S01]  /*1000*/  ISETP.GE.AND P4, PT, R191, c[0x0][0x180], PT ;  /* 0x00006000bf007a0c */ /* 0x000fe20003f86270 */
[----:B------:R3:W-:Y:S01]  /*1010*/  LDGSTS.E [R3+0x12400], [R28.64], P5 ;  /* 0x124000001c037fae */ /* 0x0007e2000a921846 */
[----:B------:R-:W-:Y:S01]  /*1020*/  ISETP.GE.AND P5, PT, R193, c[0x0][0x180], PT ;  /* 0x00006000c1007a0c */ /* 0x000fe20003fa6270 */
[----:B------:R-:W-:Y:S01]  /*1030*/  IMAD R18, R13, 0x2, R21 ;  /* 0x000000020d127824 */ /* 0x000fe200078e0215 */
[C---:B------:R-:W-:Y:S02]  /*1040*/  SEL R23, R155.reuse, RZ, !P4 ;  /* 0x000000ff9b177207 */ /* 0x040fe40006000000 */
[----:B------:R-:W-:Y:S02]  /*1050*/  LEA R30, P4, R2, R25, 0x2 ;  /* 0x00000019021e7211 */ /* 0x000fe400078810ff */
[----:B------:R-:W-:-:S02]  /*1060*/  SEL R24, R155, RZ, !P5 ;  /* 0x000000ff9b187207 */ /* 0x000fc40006800000 */
[----:B------:R-:W-:Y:S01]  /*1070*/  ISETP.NE.U32.AND P5, PT, R23, RZ, PT ;  /* 0x000000ff1700720c */ /* 0x000fe20003fa5070 */
[C---:B------:R-:W-:Y:S01]  /*1080*/  IMAD R23, R13.reuse, 0x2, R18 ;  /* 0x000000020d177824 */ /* 0x040fe200078e0212 */
[----:B------:R-:W-:Y:S02]  /*1090*/  LEA.HI.X.SX32 R31, R2, R15, 0x2, P4 ;  /* 0x0000000f021f7211 */ /* 0x000fe400020f16ff */
[----:B--2---:R-:W-:Y:S01]  /*10a0*/  LEA R16, P6, R18, R25, 0x2 ;  /* 0x0000001912107211 */ /* 0x004fe200078c10ff */
[C---:B------:R-:W-:Y:S01]  /*10b0*/  IMAD R2, R13.reuse, 0x2, R23 ;  /* 0x000000020d027824 */ /* 0x040fe200078e0217 */
[----:B------:R-:W-:Y:S01]  /*10c0*/  ISETP.NE.U32.AND P4, PT, R24, RZ, PT ;  /* 0x000000ff1800720c */ /* 0x000fe20003f85070 */
[----:B------:R2:W-:Y:S01]  /*10d0*/  LDGSTS.E [R3+0x12800], [R30.64], P1 ;  /* 0x128000001e037fae */ /* 0x0005e20008921846 */
[----:B------:R-:W-:Y:S01]  /*10e0*/  LEA.HI.X.SX32 R17, R18, R15, 0x2, P6 ;  /* 0x0000000f12117211 */ /* 0x000fe200030f16ff */
[----:B-1----:R-:W-:Y:S01]  /*10f0*/  IMAD R26, R13, 0x2, R2 ;  /* 0x000000020d1a7824 */ /* 0x002fe200078e0202 */
[----:B------:R-:W-:-:S02]  /*1100*/  ISETP.GE.AND P6, PT, R195, c[0x0][0x180], PT ;  /* 0x00006000c3007a0c */ /* 0x000fc40003fc6270 */
[----:B------:R-:W-:Y:S01]  /*1110*/  ISETP.GE.AND P1, PT, R4, c[0x0][0x180], PT ;  /* 0x0000600004007a0c */ /* 0x000fe20003f26270 */
[----:B------:R-:W-:Y:S01]  /*1120*/  IMAD R18, R13, 0x2, R26 ;  /* 0x000000020d127824 */ /* 0x000fe200078e021a */
[C---:B------:R-:W-:Y:S01]  /*1130*/  SEL R24, R155.reuse, RZ, !P6 ;  /* 0x000000ff9b187207 */ /* 0x040fe20007000000 */
[----:B------:R1:W-:Y:S01]  /*1140*/  LDGSTS.E [R3+0x12c00], [R16.64], P2 ;  /* 0x12c0000010037fae */ /* 0x0003e20009121846 */
[C---:B------:R-:W-:Y:S02]  /*1150*/  LEA R32, P6, R2.reuse, R25, 0x2 ;  /* 0x0000001902207211 */ /* 0x040fe400078c10ff */
[----:B------:R-:W-:Y:S02]  /*1160*/  SEL R27, R155, RZ, !P1 ;  /* 0x000000ff9b1b7207 */ /* 0x000fe40004800000 */
[----:B------:R-:W-:Y:S02]  /*1170*/  LEA.HI.X.SX32 R33, R2, R15, 0x2, P6 ;  /* 0x0000000f02217211 */ /* 0x000fe400030f16ff */
[----:B------:R-:W-:Y:S01]  /*1180*/  ISETP.NE.U32.AND P1, PT, R27, RZ, PT ;  /* 0x000000ff1b00720c */ /* 0x000fe20003f25070 */
[C---:B------:R-:W-:Y:S01]  /*1190*/  IMAD R27, R13.reuse, 0x2, R18 ;  /* 0x000000020d1b7824 */ /* 0x040fe200078e0212 */
[C---:B--2---:R-:W-:Y:S01]  /*11a0*/  LEA R30, P6, R18.reuse, R25, 0x2 ;  /* 0x00000019121e7211 */ /* 0x044fe200078c10ff */
[----:B------:R2:W-:Y:S01]  /*11b0*/  LDGSTS.E [R3+0x13000], [R32.64], P3 ;  /* 0x1300000020037fae */ /* 0x0005e20009921846 */
[----:B------:R-:W-:Y:S01]  /*11c0*/  IABS R2, c[0x0][0x17c] ;  /* 0x00005f0000027a13 */ /* 0x000fe20000000000 */
[----:B------:R-:W-:Y:S01]  /*11d0*/  IMAD R40, R13, 0x2, R27 ;  /* 0x000000020d287824 */ /* 0x000fe200078e021b */
[----:B------:R-:W-:-:S02]  /*11e0*/  LEA.HI.X.SX32 R31, R18, R15, 0x2, P6 ;  /* 0x0000000f121f7211 */ /* 0x000fc400030f16ff */
[----:B------:R-:W4:Y:S01]  /*11f0*/  I2F.RP R18, R2 ;  /* 0x0000000200127306 */ /* 0x000f220000209400 */
[----:B------:R-:W-:Y:S01]  /*1200*/  ISETP.NE.U32.AND P2, PT, R24, RZ, PT ;  /* 0x000000ff1800720c */ /* 0x000fe20003f45070 */
[C---:B------:R-:W-:Y:S01]  /*1210*/  IMAD R24, R13.reuse, 0x2, R40 ;  /* 0x000000020d187824 */ /* 0x040fe200078e0228 */
[C---:B-1----:R-:W-:Y:S01]  /*1220*/  LOP3.LUT R16, R252.reuse, 0x6, RZ, 0xfc, !PT ;  /* 0x00000006fc107812 */ /* 0x042fe200078efcff */
[----:B------:R1:W-:Y:S01]  /*1230*/  LDGSTS.E [R3+0x13400], [R30.64], P5 ;  /* 0x134000001e037fae */ /* 0x0003e2000a921846 */
[----:B------:R-:W-:Y:S01]  /*1240*/  LOP3.LUT R5, R252, 0xa, RZ, 0xfc, !PT ;  /* 0x0000000afc057812 */ /* 0x000fe200078efcff */
[----:B---3--:R-:W-:Y:S01]  /*1250*/  IMAD R28, R13, 0x2, R24 ;  /* 0x000000020d1c7824 */ /* 0x008fe200078e0218 */
[----:B------:R-:W-:Y:S02]  /*1260*/  ISETP.GE.AND P3, PT, R16, c[0x0][0x180], PT ;  /* 0x0000600010007a0c */ /* 0x000fe40003f66270 */
[----:B------:R-:W-:Y:S02]  /*1270*/  LEA R16, P6, R40, R25, 0x2 ;  /* 0x0000001928107211 */ /* 0x000fe400078c10ff */
[----:B------:R-:W-:-:S02]  /*1280*/  SEL R29, R155, RZ, !P3 ;  /* 0x000000ff9b1d7207 */ /* 0x000fc40005800000 */
[----:B------:R-:W-:Y:S02]  /*1290*/  LOP3.LUT R4, R252, 0xe, RZ, 0xfc, !PT ;  /* 0x0000000efc047812 */ /* 0x000fe400078efcff */
[----:B------:R-:W-:Y:S01]  /*12a0*/  ISETP.GE.AND P5, PT, R5, c[0x0][0x180], PT ;  /* 0x0000600005007a0c */ /* 0x000fe20003fa6270 */
[----:B----4-:R-:W3:Y:S01]  /*12b0*/  MUFU.RCP R18, R18 ;  /* 0x0000001200127308 */ /* 0x010ee20000001000 */
[----:B-1----:R-:W-:Y:S02]  /*12c0*/  LEA R30, P3, R28, R25, 0x2 ;  /* 0x000000191c1e7211 */ /* 0x002fe400078610ff */
[-C--:B------:R-:W-:Y:S02]  /*12d0*/  LEA.HI.X.SX32 R17, R40, R15.reuse, 0x2, P6 ;  /* 0x0000000f28117211 */ /* 0x080fe400030f16ff */
[----:B------:R-:W-:Y:S02]  /*12e0*/  ISETP.GE.AND P6, PT, R4, c[0x0][0x180], PT ;  /* 0x0000600004007a0c */ /* 0x000fe40003fc6270 */
[----:B------:R-:W-:Y:S01]  /*12f0*/  LEA.HI.X.SX32 R31, R28, R15, 0x2, P3 ;  /* 0x0000000f1c1f7211 */ /* 0x000fe200018f16ff */
[----:B------:R1:W-:Y:S01]  /*1300*/  LDGSTS.E [R3+0x13800], [R16.64], P4 ;  /* 0x1380000010037fae */ /* 0x0003e2000a121846 */
[----:B--2---:R-:W-:-:S02]  /*1310*/  SEL R32, R155, RZ, !P5 ;  /* 0x000000ff9b207207 */ /* 0x004fc40006800000 */
[----:B------:R-:W-:Y:S01]  /*1320*/  ISETP.NE.U32.AND P5, PT, R29, RZ, PT ;  /* 0x000000ff1d00720c */ /* 0x000fe20003fa5070 */
[----:B------:R2:W-:Y:S01]  /*1330*/  LDGSTS.E [R3+0x13c00], [R30.64], P2 ;  /* 0x13c000001e037fae */ /* 0x0005e20009121846 */
[----:B------:R-:W-:Y:S02]  /*1340*/  SEL R29, R155, RZ, !P6 ;  /* 0x000000ff9b1d7207 */ /* 0x000fe40007000000 */
[-C--:B------:R-:W-:Y:S02]  /*1350*/  LEA R42, P6, R34, R25.reuse, 0x2 ;  /* 0x00000019222a7211 */ /* 0x080fe400078c10ff */
[----:B------:R-:W-:Y:S02]  /*1360*/  LEA R40, P2, R36, R25, 0x2 ;  /* 0x0000001924287211 */ /* 0x000fe400078410ff */
[----:B------:R-:W-:Y:S02]  /*1370*/  ISETP.NE.U32.AND P3, PT, R32, RZ, PT ;  /* 0x000000ff2000720c */ /* 0x000fe40003f65070 */
[----:B------:R-:W-:Y:S01]  /*1380*/  LEA.HI.X.SX32 R43, R34, R15, 0x2, P6 ;  /* 0x0000000f222b7211 */ /* 0x000fe200030f16ff */
[----:B------:R-:W-:Y:S01]  /*1390*/  IMAD.MOV.U32 R34, RZ, RZ, RZ ;  /* 0x000000ffff227224 */ /* 0x000fe200078e00ff */
[----:B------:R-:W-:-:S02]  /*13a0*/  LEA R32, P6, R14, R25, 0x2 ;  /* 0x000000190e207211 */ /* 0x000fc400078c10ff */
[----:B------:R-:W-:Y:S01]  /*13b0*/  LEA.HI.X.SX32 R41, R36, R15, 0x2, P2 ;  /* 0x0000000f24297211 */ /* 0x000fe200010f16ff */
[----:B------:R-:W-:Y:S01]  /*13c0*/  STL.64 [R1+0x360], R42 ;  /* 0x0003602a01007387 */ /* 0x000fe20000100a00 */
[----:B------:R-:W-:Y:S02]  /*13d0*/  LOP3.LUT R5, R252, 0x12, RZ, 0xfc, !PT ;  /* 0x00000012fc057812 */ /* 0x000fe400078efcff */
[----:B-1----:R-:W-:Y:S01]  /*13e0*/  LEA R16, P2, R10, R25, 0x2 ;  /* 0x000000190a107211 */ /* 0x002fe200078410ff */
[----:B------:R-:W-:Y:S01]  /*13f0*/  STL.64 [R1+0x350], R40 ;  /* 0x0003502801007387 */ /* 0x000fe20000100a00 */
[----:B------:R-:W-:Y:S02]  /*1400*/  LOP3.LUT R4, R252, 0x16, RZ, 0xfc, !PT ;  /* 0x00000016fc047812 */ /* 0x000fe400078efcff */
[----:B------:R-:W-:Y:S01]  /*1410*/  LEA.HI.X.SX32 R33, R14, R15, 0x2, P6 ;  /* 0x0000000f0e217211 */ /* 0x000fe200030f16ff */
[----:B------:R1:W-:Y:S01]  /*1420*/  STL.64 [R1+0x708], R10 ;  /* 0x0007080a01007387 */ /* 0x0003e20000100a00 */
[----:B------:R-:W-:-:S02]  /*1430*/  ISETP.GE.AND P6, PT, R5, c[0x0][0x180], PT ;  /* 0x0000600005007a0c */ /* 0x000fc40003fc6270 */
[----:B------:R-:W-:Y:S01]  /*1440*/  LEA.HI.X.SX32 R17, R10, R15, 0x2, P2 ;  /* 0x0000000f0a117211 */ /* 0x000fe200010f16ff */
[----:B------:R-:W-:Y:S01]  /*1450*/  STL.64 [R1+0x710], R166 ;  /* 0x000710a601007387 */ /* 0x000fe20000100a00 */
[----:B---3--:R-:W-:Y:S02]  /*1460*/  IADD3 R18, R18, 0xffffffe, RZ ;  /* 0x0ffffffe12127810 */ /* 0x008fe40007ffe0ff */
[----:B------:R-:W-:Y:S02]  /*1470*/  ISETP.GE.AND P2, PT, R4, c[0x0][0x180], PT ;  /* 0x0000600004007a0c */ /* 0x000fe40003f46270 */
[----:B------:R-:W-:Y:S01]  /*1480*/  ISETP.NE.U32.AND P4, PT, R29, RZ, PT ;  /* 0x000000ff1d00720c */ /* 0x000fe20003f85070 */
[----:B------:R-:W3:Y:S01]  /*1490*/  F2I.FTZ.U32.TRUNC.NTZ R35, R18 ;  /* 0x0000001200237305 */ /* 0x000ee2000021f000 */
[----:B------:R-:W-:Y:S02]  /*14a0*/  LOP3.LUT R4, R3, 0x40, RZ, 0x3c, !PT ;  /* 0x0000004003047812 */ /* 0x000fe400078e3cff */
[----:B------:R-:W-:-:S02]  /*14b0*/  SEL R29, R155, RZ, !P6 ;  /* 0x000000ff9b1d7207 */ /* 0x000fc40007000000 */
[----:B------:R-:W-:Y:S01]  /*14c0*/  ISETP.GE.AND P6, PT, R166, c[0x0][0x180], PT ;  /* 0x00006000a6007a0c */ /* 0x000fe20003fc6270 */
[----:B------:R4:W-:Y:S01]  /*14d0*/  LDGSTS.E [R4+0x10200], [R42.64], P1 ;  /* 0x102000002a047fae */ /* 0x0009e20008921846 */
[----:B--2---:R-:W-:Y:S02]  /*14e0*/  SEL R30, R155, RZ, !P2 ;  /* 0x000000ff9b1e7207 */ /* 0x004fe40005000000 */
[----:B------:R-:W-:Y:S01]  /*14f0*/  ISETP.NE.U32.AND P2, PT, R29, RZ, PT ;  /* 0x000000ff1d00720c */ /* 0x000fe20003f45070 */
[----:B------:R2:W-:Y:S01]  /*1500*/  LDGSTS.E [R4+0x10600], [R40.64], P5 ;  /* 0x1060000028047fae */ /* 0x0005e2000a921846 */
[----:B------:R-:W-:Y:S02]  /*1510*/  SEL R29, R155, RZ, !P6 ;  /* 0x000000ff9b1d7207 */ /* 0x000fe40007000000 */
[----:B------:R-:W-:Y:S01]  /*1520*/  ISETP.NE.U32.AND P1, PT, R30, RZ, PT ;  /* 0x000000ff1e00720c */ /* 0x000fe20003f25070 */
[----:B------:R1:W-:Y:S01]  /*1530*/  LDGSTS.E [R4+0x10a00], [R32.64], P3 ;  /* 0x10a0000020047fae */ /* 0x0003e20009921846 */
[----:B------:R-:W-:Y:S01]  /*1540*/  LEA R30, P6, R8, R25, 0x2 ;  /* 0x00000019081e7211 */ /* 0x000fe200078c10ff */
[--C-:B---3--:R-:W-:Y:S01]  /*1550*/  IMAD.MOV R157, RZ, RZ, -R35.reuse ;  /* 0x000000ffff9d7224 */ /* 0x108fe200078e0a23 */
[----:B------:R-:W-:Y:S01]  /*1560*/  ISETP.GE.AND P3, PT, R168, c[0x0][0x180], PT ;  /* 0x00006000a8007a0c */ /* 0x000fe20003f66270 */
[----:B------:R3:W-:Y:S01]  /*1570*/  LDGSTS.E [R4+0x10e00], [R16.64], P4 ;  /* 0x10e0000010047fae */ /* 0x0007e2000a121846 */
[----:B------:R-:W-:Y:S01]  /*1580*/  LEA.HI.X.SX32 R31, R8, R15, 0x2, P6 ;  /* 0x0000000f081f7211 */ /* 0x000fe200030f16ff */
[----:B------:R-:W-:Y:S01]  /*1590*/  IMAD R157, R157, R2, RZ ;  /* 0x000000029d9d7224 */ /* 0x000fe200078e02ff */
[----:B------:R-:W-:Y:S01]  /*15a0*/  ISETP.GE.AND P6, PT, R184, c[0x0][0x180], PT ;  /* 0x00006000b8007a0c */ /* 0x000fe20003fc6270 */
[----:B------:R-:W-:Y:S01]  /*15b0*/  STL [R1+0x458], R4 ;  /* 0x0004580401007387 */ /* 0x000fe20000100800 */
[----:B------:R-:W-:Y:S01]  /*15c0*/  ISETP.NE.U32.AND P5, PT, R29, RZ, PT ;  /* 0x000000ff1d00720c */ /* 0x000fe20003fa5070 */
[----:B------:R-:W-:Y:S01]  /*15d0*/  IMAD.SHL.U32 R29, R37, 0x100, RZ ;  /* 0x00000100251d7824 */ /* 0x000fe200078e00ff */
[----:B------:R-:W-:Y:S01]  /*15e0*/  SEL R18, R155, RZ, !P3 ;  /* 0x000000ff9b127207 */ /* 0x000fe20005800000 */
[----:B------:R1:W-:Y:S01]  /*15f0*/  LDGSTS.E [R4+0x11200], [R30.64], P2 ;  /* 0x112000001e047fae */ /* 0x0003e20009121846 */
[----:B------:R-:W-:Y:S01]  /*1600*/  ISETP.GE.AND P4, PT, R170, c[0x0][0x180], PT ;  /* 0x00006000aa007a0c */ /* 0x000fe20003f86270 */
[----:B------:R-:W-:Y:S01]  /*1610*/  IMAD.HI.U32 R157, R35, R157, R34 ;  /* 0x0000009d239d7227 */ /* 0x000fe200078e0022 */
[----:B------:R-:W-:Y:S01]  /*1620*/  ISETP.NE.U32.AND P3, PT, R18, RZ, PT ;  /* 0x000000ff1200720c */ /* 0x000fe20003f65070 */
[----:B------:R-:W-:Y:S01]  /*1630*/  STL.64 [R1+0x718], R168 ;  /* 0x000718a801007387 */ /* 0x000fe20000100a00 */
[----:B---3--:R-:W-:-:S02]  /*1640*/  SEL R17, R155, RZ, !P6 ;  /* 0x000000ff9b117207 */ /* 0x008fc40007000000 */
[C---:B------:R-:W-:Y:S01]  /*1650*/  LEA R16, P6, R6.reuse, R25, 0x2 ;  /* 0x0000001906107211 */ /* 0x040fe200078c10ff */
[----:B------:R-:W-:Y:S01]  /*1660*/  STL.64 [R1+0x720], R170 ;  /* 0x000720aa01007387 */ /* 0x000fe20000100a00 */
[----:B------:R-:W-:Y:S02]  /*1670*/  ISETP.NE.U32.AND P2, PT, R17, RZ, PT ;  /* 0x000000ff1100720c */ /* 0x000fe40003f45070 */
[----:B------:R-:W-:Y:S01]  /*1680*/  LEA.HI.X.SX32 R17, R6, R15, 0x2, P6 ;  /* 0x0000000f06117211 */ /* 0x000fe200030f16ff */
[----:B------:R-:W-:Y:S01]  /*1690*/  STL.64 [R1+0x728], R8 ;  /* 0x0007280801007387 */ /* 0x000fe20000100a00 */
[----:B------:R-:W-:Y:S02]  /*16a0*/  SEL R18, R155, RZ, !P4 ;  /* 0x000000ff9b127207 */ /* 0x000fe40006000000 */
[----:B------:R-:W-:Y:S01]  /*16b0*/  LOP3.LUT R36, R29, 0x2, R252, 0xfe, !PT ;  /* 0x000000021d247812 */ /* 0x000fe200078efefc */
[----:B------:R3:W-:Y:S01]  /*16c0*/  LDGSTS.E [R4+0x11600], [R16.64], P1 ;  /* 0x1160000010047fae */ /* 0x0007e20008921846 */
[----:B------:R-:W-:-:S02]  /*16d0*/  ISETP.GE.AND P1, PT, R186, c[0x0][0x180], PT ;  /* 0x00006000ba007a0c */ /* 0x000fc40003f26270 */
[----:B------:R-:W-:Y:S01]  /*16e0*/  ISETP.GE.AND P6, PT, R188, c[0x0][0x180], PT ;  /* 0x00006000bc007a0c */ /* 0x000fe20003fc6270 */
[----:B------:R-:W-:Y:S01]  /*16f0*/  STL.64 [R1+0x730], R184 ;  /* 0x000730b801007387 */ /* 0x000fe20000100a00 */
[----:B------:R-:W-:Y:S01]  /*1700*/  ISETP.NE.U32.AND P4, PT, R18, RZ, PT ;  /* 0x000000ff1200720c */ /* 0x000fe20003f85070 */
[----:B------:R-:W-:Y:S01]  /*1710*/  IMAD.HI.U32 R18, R157, R141, RZ ;  /* 0x0000008d9d127227 */ /* 0x000fe200078e00ff */
[----:B-1----:R-:W-:Y:S01]  /*1720*/  SEL R30, R155, RZ, !P1 ;  /* 0x000000ff9b1e7207 */ /* 0x002fe20004800000 */
[----:B------:R1:W-:Y:S01]  /*1730*/  STL.64 [R1+0x738], R6 ;  /* 0x0007380601007387 */ /* 0x0003e20000100a00 */
[----:B------:R-:W-:Y:S02]  /*1740*/  IABS R140, R36 ;  /* 0x00000024008c7213 */ /* 0x000fe40000000000 */
[--C-:B------:R-:W-:Y:S01]  /*1750*/  LOP3.LUT R10, R29, 0x4, R252.reuse, 0xfe, !PT ;  /* 0x000000041d0a7812 */ /* 0x100fe200078efefc */
[----:B---3--:R-:W-:Y:S01]  /*1760*/  IMAD.HI.U32 R17, R157, R151, RZ ;  /* 0x000000979d117227 */ /* 0x008fe200078e00ff */
[----:B------:R-:W-:Y:S01]  /*1770*/  LOP3.LUT R5, R29, 0x6, R252, 0xfe, !PT ;  /* 0x000000061d057812 */ /* 0x000fe200078efefc */
[----:B------:R-:W-:Y:S01]  /*1780*/  STL.64 [R1+0x740], R186 ;  /* 0x000740ba01007387 */ /* 0x000fe20000100a00 */
[----:B------:R-:W-:Y:S01]  /*1790*/  SEL R32, R155, RZ, !P6 ;  /* 0x000000ff9b207207 */ /* 0x000fe20007000000 */
[----:B------:R-:W-:Y:S01]  /*17a0*/  IMAD.MOV R31, RZ, RZ, -R17 ;  /* 0x000000ffff1f7224 */ /* 0x000fe200078e0a11 */
[----:B------:R-:W-:Y:S01]  /*17b0*/  ISETP.NE.U32.AND P6, PT, R30, RZ, PT ;  /* 0x000000ff1e00720c */ /* 0x000fe20003fc5070 */
[----:B------:R-:W-:Y:S01]  /*17c0*/  STL [R1+0x500], R49 ;  /* 0x0005003101007387 */ /* 0x000fe20000100800 */
[----:B------:R-:W-:Y:S01]  /*17d0*/  IMAD.MOV R30, RZ, RZ, -R18 ;  /* 0x000000ffff1e7224 */ /* 0x000fe200078e0a12 */
[----:B------:R-:W-:Y:S01]  /*17e0*/  IABS R139, R10 ;  /* 0x0000000a008b7213 */ /* 0x000fe20000000000 */
[----:B------:R-:W-:Y:S01]  /*17f0*/  IMAD.HI.U32 R18, R157, R140, RZ ;  /* 0x0000008c9d127227 */ /* 0x000fe200078e00ff */
[----:B------:R3:W-:Y:S01]  /*1800*/  STL.64 [R1+0x748], R188 ;  /* 0x000748bc01007387 */ /* 0x0007e20000100a00 */
[----:B------:R-:W-:-:S02]  /*1810*/  IABS R138, R5 ;  /* 0x00000005008a7213 */ /* 0x000fc40000000000 */
[----:B------:R-:W-:Y:S01]  /*1820*/  LEA R16, P1, R38, R25, 0x2 ;  /* 0x0000001926107211 */ /* 0x000fe200078210ff */
[C---:B------:R-:W-:Y:S01]  /*1830*/  IMAD R151, R2.reuse, R31, R151 ;  /* 0x0000001f02977224 */ /* 0x040fe200078e0297 */
[----:B-1----:R-:W-:Y:S01]  /*1840*/  LOP3.LUT R7, R29, 0x8, R252, 0xfe, !PT ;  /* 0x000000081d077812 */ /* 0x002fe200078efefc */
[----:B------:R-:W-:Y:S01]  /*1850*/  IMAD R141, R2, R30, R141 ;  /* 0x0000001e028d7224 */ /* 0x000fe200078e028d */
[----:B------:R-:W-:Y:S01]  /*1860*/  LEA.HI.X.SX32 R17, R38, R15, 0x2, P1 ;  /* 0x0000000f26117211 */ /* 0x000fe200008f16ff */
[----:B------:R-:W-:Y:S01]  /*1870*/  IMAD.MOV R31, RZ, RZ, -R18 ;  /* 0x000000ffff1f7224 */ /* 0x000fe200078e0a12 */
[----:B------:R-:W-:Y:S01]  /*1880*/  ISETP.NE.U32.AND P1, PT, R32, RZ, PT ;  /* 0x000000ff2000720c */ /* 0x000fe20003f25070 */
[----:B------:R-:W-:Y:S01]  /*1890*/  IMAD.HI.U32 R18, R157, R139, RZ ;  /* 0x0000008b9d127227 */ /* 0x000fe200078e00ff */
[----:B------:R-:W-:Y:S01]  /*18a0*/  IABS R137, R7 ;  /* 0x0000000700897213 */ /* 0x000fe20000000000 */
[----:B------:R-:W-:Y:S01]  /*18b0*/  STL [R1+0x4f0], R36 ;  /* 0x0004f02401007387 */ /* 0x000fe20000100800 */
[--C-:B---3--:R-:W-:Y:S01]  /*18c0*/  LOP3.LUT R188, R29, 0xa, R252.reuse, 0xfe, !PT ;  /* 0x0000000a1dbc7812 */ /* 0x108fe200078efefc */
[----:B------:R-:W-:Y:S01]  /*18d0*/  IMAD.HI.U32 R30, R157, R138, RZ ;  /* 0x0000008a9d1e7227 */ /* 0x000fe200078e00ff */
[C---:B------:R-:W-:Y:S01]  /*18e0*/  LOP3.LUT R189, R29.reuse, 0xc, R252, 0xfe, !PT ;  /* 0x0000000c1dbd7812 */ /* 0x040fe200078efefc */
[----:B------:R-:W-:Y:S01]  /*18f0*/  STL [R1+0x4ec], R10 ;  /* 0x0004ec0a01007387 */ /* 0x000fe20000100800 */
[----:B------:R-:W-:Y:S01]  /*1900*/  IABS R136, R188 ;  /* 0x000000bc00887213 */ /* 0x000fe20000000000 */
[----:B------:R-:W-:Y:S01]  /*1910*/  IMAD.MOV R32, RZ, RZ, -R18 ;  /* 0x000000ffff207224 */ /* 0x000fe200078e0a12 */
[----:B------:R-:W-:Y:S01]  /*1920*/  IABS R135, R189 ;  /* 0x000000bd00877213 */ /* 0x000fe20000000000 */
[----:B------:R-:W-:Y:S01]  /*1930*/  IMAD.MOV R33, RZ, RZ, -R30 ;  /* 0x000000ffff217224 */ /* 0x000fe200078e0a1e */
[--C-:B------:R-:W-:Y:S01]  /*1940*/  LOP3.LUT R186, R29, 0xe, R252.reuse, 0xfe, !PT ;  /* 0x0000000e1dba7812 */ /* 0x100fe200078efefc */
[----:B------:R-:W-:Y:S01]  /*1950*/  IMAD.HI.U32 R18, R157, R136, RZ ;  /* 0x000000889d127227 */ /* 0x000fe200078e00ff */
[C---:B------:R-:W-:Y:S01]  /*1960*/  LOP3.LUT R171, R29.reuse, 0x10, R252, 0xfe, !PT ;  /* 0x000000101dab7812 */ /* 0x040fe200078efefc */
[----:B------:R1:W-:Y:S01]  /*1970*/  STL [R1+0x4e8], R5 ;  /* 0x0004e80501007387 */ /* 0x0003e20000100800 */
[----:B------:R-:W-:Y:S01]  /*1980*/  IABS R134, R186 ;  /* 0x000000ba00867213 */ /* 0x000fe20000000000 */
[C---:B------:R-:W-:Y:S01]  /*1990*/  IMAD R138, R2.reuse, R33, R138 ;  /* 0x00000021028a7224 */ /* 0x040fe200078e028a */
[----:B------:R-:W-:Y:S01]  /*19a0*/  IABS R133, R171 ;  /* 0x000000ab00857213 */ /* 0x000fe20000000000 */
[----:B------:R-:W-:Y:S01]  /*19b0*/  IMAD.MOV R33, RZ, RZ, -R18 ;  /* 0x000000ffff217224 */ /* 0x000fe200078e0a12 */
[--C-:B------:R-:W-:Y:S01]  /*19c0*/  LOP3.LUT R146, R29, 0x12, R252.reuse, 0xfe, !PT ;  /* 0x000000121d927812 */ /* 0x100fe200078efefc */
[----:B------:R-:W-:Y:S01]  /*19d0*/  IMAD.HI.U32 R18, R157, R135, RZ ;  /* 0x000000879d127227 */ /* 0x000fe200078e00ff */
[C---:B------:R-:W-:Y:S01]  /*19e0*/  LOP3.LUT R187, R29.reuse, 0x14, R252, 0xfe, !PT ;  /* 0x000000141dbb7812 */ /* 0x040fe200078efefc */
[----:B------:R3:W-:Y:S01]  /*19f0*/  LDGSTS.E [R4+0x11a00], [R16.64], P5 ;  /* 0x11a0000010047fae */ /* 0x0007e2000a921846 */
[----:B------:R-:W-:Y:S01]  /*1a00*/  IABS R132, R146 ;  /* 0x0000009200847213 */ /* 0x000fe20000000000 */
[C---:B------:R-:W-:Y:S01]  /*1a10*/  IMAD R140, R2.reuse, R31, R140 ;  /* 0x0000001f028c7224 */ /* 0x040fe200078e028c */
[----:B------:R-:W-:Y:S01]  /*1a20*/  IABS R131, R187 ;  /* 0x000000bb00837213 */ /* 0x000fe20000000000 */
[----:B------:R-:W-:Y:S01]  /*1a30*/  IMAD.MOV R18, RZ, RZ, -R18 ;  /* 0x000000ffff127224 */ /* 0x000fe200078e0a12 */
[--C-:B------:R-:W-:Y:S01]  /*1a40*/  LOP3.LUT R6, R29, 0x16, R252.reuse, 0xfe, !PT ;  /* 0x000000161d067812 */ /* 0x100fe200078efefc */
[----:B------:R-:W-:Y:S01]  /*1a50*/  IMAD.HI.U32 R31, R157, R137, RZ ;  /* 0x000000899d1f7227 */ /* 0x000fe200078e00ff */
[C-C-:B------:R-:W-:Y:S01]  /*1a60*/  LOP3.LUT R184, R29.reuse, 0x18, R252.reuse, 0xfe, !PT ;  /* 0x000000181db87812 */ /* 0x140fe200078efefc */
[----:B------:R-:W-:Y:S01]  /*1a70*/  STL [R1+0x4e4], R7 ;  /* 0x0004e40701007387 */ /* 0x000fe20000100800 */
[----:B------:R-:W-:Y:S01]  /*1a80*/  IABS R130, R6 ;  /* 0x0000000600827213 */ /* 0x000fe20000000000 */
[C---:B------:R-:W-:Y:S01]  /*1a90*/  IMAD R135, R2.reuse, R18, R135 ;  /* 0x0000001202877224 */ /* 0x040fe200078e0287 */
[--C-:B------:R-:W-:Y:S01]  /*1aa0*/  LOP3.LUT R170, R29, 0x1a, R252.reuse, 0xfe, !PT ;  /* 0x0000001a1daa7812 */ /* 0x100fe200078efefc */
[----:B------:R-:W-:Y:S01]  /*1ab0*/  IMAD.MOV R31, RZ, RZ, -R31 ;  /* 0x000000ffff1f7224 */ /* 0x000fe200078e0a1f */
[----:B------:R-:W-:Y:S01]  /*1ac0*/  IABS R129, R184 ;  /* 0x000000b800817213 */ /* 0x000fe20000000000 */
[----:B------:R-:W-:Y:S01]  /*1ad0*/  IMAD.HI.U32 R18, R157, R134, RZ ;  /* 0x000000869d127227 */ /* 0x000fe200078e00ff */
[----:B------:R-:W-:Y:S01]  /*1ae0*/  IABS R128, R170 ;  /* 0x000000aa00807213 */ /* 0x000fe20000000000 */
[----:B------:R-:W-:Y:S01]  /*1af0*/  STL [R1+0x4e0], R188 ;  /* 0x0004e0bc01007387 */ /* 0x000fe20000100800 */
[--C-:B------:R-:W-:Y:S01]  /*1b00*/  LOP3.LUT R185, R29, 0x1e, R252.reuse, 0xfe, !PT ;  /* 0x0000001e1db97812 */ /* 0x100fe200078efefc */
[----:B------:R-:W-:Y:S01]  /*1b10*/  IMAD.HI.U32 R30, R157, R133, RZ ;  /* 0x000000859d1e7227 */ /* 0x000fe200078e00ff */
[C---:B------:R-:W-:Y:S01]  /*1b20*/  LOP3.LUT R8, R29.reuse, 0x20, R252, 0xfe, !PT ;  /* 0x000000201d087812 */ /* 0x040fe200078efefc */
[----:B------:R-:W-:Y:S01]  /*1b30*/  STL [R1+0x4dc], R189 ;  /* 0x0004dcbd01007387 */ /* 0x000fe20000100800 */
[----:B------:R-:W-:Y:S01]  /*1b40*/  IABS R126, R185 ;  /* 0x000000b9007e7213 */ /* 0x000fe20000000000 */
[C---:B------:R-:W-:Y:S01]  /*1b50*/  IMAD R136, R2.reuse, R33, R136 ;  /* 0x0000002102887224 */ /* 0x040fe200078e0288 */
[----:B------:R-:W-:Y:S01]  /*1b60*/  IABS R125, R8 ;  /* 0x00000008007d7213 */ /* 0x000fe20000000000 */
[C---:B------:R-:W-:Y:S01]  /*1b70*/  IMAD R137, R2.reuse, R31, R137 ;  /* 0x0000001f02897224 */ /* 0x040fe200078e0289 */
[C---:B------:R-:W-:Y:S01]  /*1b80*/  LOP3.LUT R145, R29.reuse, 0x1c, R252, 0xfe, !PT ;  /* 0x0000001c1d917812 */ /* 0x040fe200078efefc */
[----:B------:R-:W-:Y:S01]  /*1b90*/  IMAD.MOV R33, RZ, RZ, -R18 ;  /* 0x000000ffff217224 */ /* 0x000fe200078e0a12 */
[----:B------:R-:W-:Y:S01]  /*1ba0*/  LOP3.LUT R168, R29, 0x22, R252, 0xfe, !PT ;  /* 0x000000221da87812 */ /* 0x000fe200078efefc */
[----:B------:R-:W-:Y:S01]  /*1bb0*/  IMAD.MOV R30, RZ, RZ, -R30 ;  /* 0x000000ffff1e7224 */ /* 0x000fe200078e0a1e */
[----:B------:R-:W-:Y:S01]  /*1bc0*/  IABS R127, R145 ;  /* 0x00000091007f7213 */ /* 0x000fe20000000000 */
[----:B------:R-:W-:Y:S01]  /*1bd0*/  IMAD.HI.U32 R31, R157, R132, RZ ;  /* 0x000000849d1f7227 */ /* 0x000fe200078e00ff */
[--C-:B------:R-:W-:Y:S01]  /*1be0*/  LOP3.LUT R169, R29, 0x24, R252.reuse, 0xfe, !PT ;  /* 0x000000241da97812 */ /* 0x100fe200078efefc */
[----:B------:R-:W-:Y:S01]  /*1bf0*/  STL [R1+0x4d8], R186 ;  /* 0x0004d8ba01007387 */ /* 0x000fe20000100800 */
[----:B------:R-:W-:Y:S01]  /*1c00*/  IABS R124, R168 ;  /* 0x000000a8007c7213 */ /* 0x000fe20000000000 */
[----:B------:R-:W-:Y:S01]  /*1c10*/  IMAD.HI.U32 R18, R157, R131, RZ ;  /* 0x000000839d127227 */ /* 0x000fe200078e00ff */
[----:B------:R-:W-:Y:S01]  /*1c20*/  IABS R123, R169 ;  /* 0x000000a9007b7213 */ /* 0x000fe20000000000 */
[----:B------:R-:W-:Y:S01]  /*1c30*/  STL [R1+0x4d4], R171 ;  /* 0x0004d4ab01007387 */ /* 0x000fe20000100800 */
[C-C-:B------:R-:W-:Y:S01]  /*1c40*/  LOP3.LUT R251, R29.reuse, 0x26, R252.reuse, 0xfe, !PT ;  /* 0x000000261dfb7812 */ /* 0x140fe200078efefc */
[C---:B------:R-:W-:Y:S01]  /*1c50*/  IMAD R133, R2.reuse, R30, R133 ;  /* 0x0000001e02857224 */ /* 0x040fe200078e0285 */
[----:B------:R-:W-:Y:S01]  /*1c60*/  LOP3.LUT R250, R29, 0x28, R252, 0xfe, !PT ;  /* 0x000000281dfa7812 */ /* 0x000fe200078efefc */
[----:B------:R-:W-:Y:S01]  /*1c70*/  IMAD.MOV R31, RZ, RZ, -R31 ;  /* 0x000000ffff1f7224 */ /* 0x000fe200078e0a1f */
[----:B------:R-:W-:Y:S01]  /*1c80*/  IABS R122, R251 ;  /* 0x000000fb007a7213 */ /* 0x000fe20000000000 */
[----:B------:R-:W-:Y:S01]  /*1c90*/  IMAD.MOV R30, RZ, RZ, -R18 ;  /* 0x000000ffff1e7224 */ /* 0x000fe200078e0a12 */
[----:B------:R-:W-:Y:S01]  /*1ca0*/  IABS R121, R250 ;  /* 0x000000fa00797213 */ /* 0x000fe20000000000 */
[----:B------:R-:W-:Y:S01]  /*1cb0*/  IMAD.HI.U32 R18, R157, R130, RZ ;  /* 0x000000829d127227 */ /* 0x000fe200078e00ff */
[C-C-:B------:R-:W-:Y:S01]  /*1cc0*/  LOP3.LUT R249, R29.reuse, 0x2a, R252.reuse, 0xfe, !PT ;  /* 0x0000002a1df97812 */ /* 0x140fe200078efefc */
[----:B------:R-:W-:Y:S01]  /*1cd0*/  STL [R1+0x4d0], R146 ;  /* 0x0004d09201007387 */ /* 0x000fe20000100800 */
[C---:B------:R-:W-:Y:S01]  /*1ce0*/  LOP3.LUT R248, R29.reuse, 0x2c, R252, 0xfe, !PT ;  /* 0x0000002c1df87812 */ /* 0x040fe200078efefc */
[C---:B------:R-:W-:Y:S01]  /*1cf0*/  IMAD R132, R2.reuse, R31, R132 ;  /* 0x0000001f02847224 */ /* 0x040fe200078e0284 */
[----:B------:R-:W-:Y:S01]  /*1d00*/  IABS R120, R249 ;  /* 0x000000f900787213 */ /* 0x000fe20000000000 */
[C---:B------:R-:W-:Y:S01]  /*1d10*/  IMAD R131, R2.reuse, R30, R131 ;  /* 0x0000001e02837224 */ /* 0x040fe200078e0283 */
[----:B------:R-:W-:Y:S01]  /*1d20*/  LOP3.LUT R144, R29, 0x2e, R252, 0xfe, !PT ;  /* 0x0000002e1d907812 */ /* 0x000fe200078efefc */
[----:B------:R-:W-:Y:S01]  /*1d30*/  IMAD.MOV R31, RZ, RZ, -R18 ;  /* 0x000000ffff1f7224 */ /* 0x000fe200078e0a12 */
[----:B------:R-:W-:Y:S01]  /*1d40*/  IABS R119, R248 ;  /* 0x000000f800777213 */ /* 0x000fe20000000000 */
[----:B------:R-:W-:Y:S01]  /*1d50*/  IMAD.HI.U32 R18, R157, R129, RZ ;  /* 0x000000819d127227 */ /* 0x000fe200078e00ff */
[----:B------:R-:W-:Y:S01]  /*1d60*/  IABS R118, R144 ;  /* 0x0000009000767213 */ /* 0x000fe20000000000 */
[----:B------:R-:W-:Y:S01]  /*1d70*/  STL [R1+0x4cc], R187 ;  /* 0x0004ccbb01007387 */ /* 0x000fe20000100800 */
[--C-:B------:R-:W-:Y:S01]  /*1d80*/  LOP3.LUT R247, R29, 0x32, R252.reuse, 0xfe, !PT ;  /* 0x000000321df77812 */ /* 0x100fe200078efefc */
[----:B------:R-:W-:Y:S01]  /*1d90*/  IMAD.HI.U32 R30, R157, R128, RZ ;  /* 0x000000809d1e7227 */ /* 0x000fe200078e00ff */
[C-C-:B------:R-:W-:Y:S01]  /*1da0*/  LOP3.LUT R246, R29.reuse, 0x34, R252.reuse, 0xfe, !PT ;  /* 0x000000341df67812 */ /* 0x140fe200078efefc */
[----:B------:R-:W-:Y:S01]  /*1db0*/  STL [R1+0x4c8], R6 ;  /* 0x0004c80601007387 */ /* 0x000fe20000100800 */
[----:B------:R-:W-:Y:S01]  /*1dc0*/  IABS R116, R247 ;  /* 0x000000f700747213 */ /* 0x000fe20000000000 */
[C---:B------:R-:W-:Y:S01]  /*1dd0*/  IMAD R139, R2.reuse, R32, R139 ;  /* 0x00000020028b7224 */ /* 0x040fe200078e028b */
[C---:B------:R-:W-:Y:S01]  /*1de0*/  LOP3.LUT R47, R29.reuse, 0x30, R252, 0xfe, !PT ;  /* 0x000000301d2f7812 */ /* 0x040fe200078efefc */
[C---:B------:R-:W-:Y:S01]  /*1df0*/  IMAD R134, R2.reuse, R33, R134 ;  /* 0x0000002102867224 */ /* 0x040fe200078e0286 */
[----:B------:R-:W-:Y:S01]  /*1e00*/  IABS R115, R246 ;  /* 0x000000f600737213 */ /* 0x000fe20000000000 */
[----:B------:R-:W-:Y:S01]  /*1e10*/  IMAD.MOV R32, RZ, RZ, -R18 ;  /* 0x000000ffff207224 */ /* 0x000fe200078e0a12 */
[----:B------:R-:W-:Y:S01]  /*1e20*/  IABS R117, R47 ;  /* 0x0000002f00757213 */ /* 0x000fe20000000000 */
[----:B------:R-:W-:Y:S01]  /*1e30*/  IMAD.MOV R33, RZ, RZ, -R30 ;  /* 0x000000ffff217224 */ /* 0x000fe200078e0a1e */
[--C-:B------:R-:W-:Y:S01]  /*1e40*/  LOP3.LUT R245, R29, 0x36, R252.reuse, 0xfe, !PT ;  /* 0x000000361df57812 */ /* 0x100fe200078efefc */
[----:B------:R-:W-:Y:S01]  /*1e50*/  IMAD.HI.U32 R18, R157, R126, RZ ;  /* 0x0000007e9d127227 */ /* 0x000fe200078e00ff */
[C---:B------:R-:W-:Y:S01]  /*1e60*/  LOP3.LUT R244, R29.reuse, 0x38, R252, 0xfe, !PT ;  /* 0x000000381df47812 */ /* 0x040fe200078efefc */
[----:B------:R-:W-:Y:S01]  /*1e70*/  STL [R1+0x4c4], R184 ;  /* 0x0004c4b801007387 */ /* 0x000fe20000100800 */
[----:B------:R-:W-:Y:S01]  /*1e80*/  IABS R114, R245 ;  /* 0x000000f500727213 */ /* 0x000fe20000000000 */
[C---:B------:R-:W-:Y:S01]  /*1e90*/  IMAD R128, R2.reuse, R33, R128 ;  /* 0x0000002102807224 */ /* 0x040fe200078e0280 */
        /* <DEDUP_REMOVED lines=10> */
[----:B------:R-:W-:Y:S01]  /*1f40*/  LOP3.LUT R242, R29, 0x3e, R252, 0xfe, !PT ;  /* 0x0000003e1df27812 */ /* 0x000fe200078efefc */
[----:B------:R-:W-:Y:S01]  /*1f50*/  IMAD.HI.U32 R31, R157, R127, RZ ;  /* 0x0000007f9d1f7227 */ /* 0x000fe200078e00ff */
[----:B------:R-:W-:Y:S01]  /*1f60*/  IABS R99, R232 ;  /* 0x000000e800637213 */ /* 0x000fe20000000000 */
[----:B------:R-:W-:Y:S01]  /*1f70*/  STL [R1+0x4bc], R145 ;  /* 0x0004bc9101007387 */ /* 0x000fe20000100800 */
[----:B------:R-:W-:Y:S01]  /*1f80*/  IABS R110, R242 ;  /* 0x000000f2006e7213 */ /* 0x000fe20000000000 */
[C---:B------:R-:W-:Y:S01]  /*1f90*/  IMAD R125, R2.reuse, R18, R125 ;  /* 0x00000012027d7224 */ /* 0x040fe200078e027d */
[----:B------:R-:W-:Y:S01]  /*1fa0*/  IABS R98, R231 ;  /* 0x000000e700627213 */ /* 0x000fe20000000000 */
[----:B------:R-:W-:Y:S01]  /*1fb0*/  IMAD.MOV R31, RZ, RZ, -R31 ;  /* 0x000000ffff1f7224 */ /* 0x000fe200078e0a1f */
[----:B------:R-:W-:Y:S01]  /*1fc0*/  LOP3.LUT R230, R203, 0x5a, RZ, 0xfc, !PT ;  /* 0x0000005acbe67812 */ /* 0x000fe200078efcff */
[----:B------:R-:W-:Y:S01]  /*1fd0*/  IMAD.HI.U32 R18, R157, R124, RZ ;  /* 0x0000007c9d127227 */ /* 0x000fe200078e00ff */
[----:B------:R-:W-:Y:S01]  /*1fe0*/  LOP3.LUT R229, R203, 0x5c, RZ, 0xfc, !PT ;  /* 0x0000005ccbe57812 */ /* 0x000fe200078efcff */
[----:B------:R-:W-:Y:S01]  /*1ff0*/  STL [R1+0x4b8], R185 ;  /* 0x0004b8b901007387 */ /* 0x000fe20000100800 */
[----:B------:R-:W-:Y:S01]  /*2000*/  IABS R96, R230 ;  /* 0x000000e600607213 */ /* 0x000fe20000000000 */
[----:B------:R-:W-:Y:S01]  /*2010*/  IMAD.HI.U32 R30, R157, R123, RZ ;  /* 0x0000007b9d1e7227 */ /* 0x000fe200078e00ff */
[----:B------:R-:W-:Y:S01]  /*2020*/  IABS R95, R229 ;  /* 0x000000e5005f7213 */ /* 0x000fe20000000000 */
[----:B------:R-:W-:Y:S01]  /*2030*/  STL [R1+0x4b4], R8 ;  /* 0x0004b40801007387 */ /* 0x000fe20000100800 */
[C---:B------:R-:W-:Y:S01]  /*2040*/  LOP3.LUT R228, R203.reuse, 0x5e, RZ, 0xfc, !PT ;  /* 0x0000005ecbe47812 */ /* 0x040fe200078efcff */
[C---:B------:R-:W-:Y:S01]  /*2050*/  IMAD R126, R2.reuse, R33, R126 ;  /* 0x00000021027e7224 */ /* 0x040fe200078e027e */
[C---:B------:R-:W-:Y:S01]  /*2060*/  LOP3.LUT R227, R203.reuse, 0x60, RZ, 0xfc, !PT ;  /* 0x00000060cbe37812 */ /* 0x040fe200078efcff */
[C---:B------:R-:W-:Y:S01]  /*2070*/  IMAD R127, R2.reuse, R31, R127 ;  /* 0x0000001f027f7224 */ /* 0x040fe200078e027f */
[----:B------:R-:W-:Y:S01]  /*2080*/  IABS R94, R228 ;  /* 0x000000e4005e7213 */ /* 0x000fe20000000000 */
[----:B------:R-:W-:Y:S01]  /*2090*/  IMAD.MOV R33, RZ, RZ, -R18 ;  /* 0x000000ffff217224 */ /* 0x000fe200078e0a12 */
        /* <DEDUP_REMOVED lines=12> */
[----:B------:R-:W-:Y:S01]  /*2160*/  LOP3.LUT R223, R203, 0x6a, RZ, 0xfc, !PT ;  /* 0x0000006acbdf7812 */ /* 0x000fe200078efcff */
[----:B------:R-:W-:Y:S01]  /*2170*/  IMAD.MOV R31, RZ, RZ, -R31 ;  /* 0x000000ffff1f7224 */ /* 0x000fe200078e0a1f */
[----:B------:R-:W-:Y:S01]  /*2180*/  IABS R89, R224 ;  /* 0x000000e000597213 */ /* 0x000fe20000000000 */
[----:B------:R-:W-:Y:S01]  /*2190*/  IMAD.MOV R30, RZ, RZ, -R18 ;  /* 0x000000ffff1e7224 */ /* 0x000fe200078e0a12 */
[----:B------:R-:W-:Y:S01]  /*21a0*/  IABS R88, R223 ;  /* 0x000000df00587213 */ /* 0x000fe20000000000 */
[----:B------:R-:W-:Y:S01]  /*21b0*/  IMAD.HI.U32 R18, R157, R120, RZ ;  /* 0x000000789d127227 */ /* 0x000fe200078e00ff */
[C---:B------:R-:W-:Y:S01]  /*21c0*/  LOP3.LUT R222, R203.reuse, 0x6e, RZ, 0xfc, !PT ;  /* 0x0000006ecbde7812 */ /* 0x040fe200078efcff */
[----:B------:R-:W-:Y:S01]  /*21d0*/  STL [R1+0x4a8], R251 ;  /* 0x0004a8fb01007387 */ /* 0x000fe20000100800 */
[C---:B------:R-:W-:Y:S01]  /*21e0*/  LOP3.LUT R221, R203.reuse, 0x70, RZ, 0xfc, !PT ;  /* 0x00000070cbdd7812 */ /* 0x040fe200078efcff */
[C---:B------:R-:W-:Y:S01]  /*21f0*/  IMAD R122, R2.reuse, R31, R122 ;  /* 0x0000001f027a7224 */ /* 0x040fe200078e027a */
        /* <DEDUP_REMOVED lines=22> */
[C---:B------:R-:W-:Y:S01]  /*2360*/  LOP3.LUT R215, R203.reuse, 0x7e, RZ, 0xfc, !PT ;  /* 0x0000007ecbd77812 */ /* 0x040fe200078efcff */
        /* <DEDUP_REMOVED lines=10> */
[C---:B------:R-:W-:Y:S01]  /*2410*/  IMAD R120, R2.reuse, R31, R120 ;  /* 0x0000001f02787224 */ /* 0x040fe200078e0278 */
[----:B------:R-:W-:Y:S01]  /*2420*/  IABS R75, R213 ;  /* 0x000000d5004b7213 */ /* 0x000fe20000000000 */
[----:B------:R-:W-:Y:S01]  /*2430*/  IMAD.HI.U32 R31, R157, R117, RZ ;  /* 0x000000759d1f7227 */ /* 0x000fe200078e00ff */
[C---:B------:R-:W-:Y:S01]  /*2440*/  LOP3.LUT R212, R203.reuse, 0x86, RZ, 0xfc, !PT ;  /* 0x00000086cbd47812 */ /* 0x040fe200078efcff */
[----:B------:R-:W-:Y:S01]  /*2450*/  STL [R1+0x494], R47 ;  /* 0x0004942f01007387 */ /* 0x000fe20000100800 */
[C---:B------:R-:W-:Y:S01]  /*2460*/  LOP3.LUT R211, R203.reuse, 0x88, RZ, 0xfc, !PT ;  /* 0x00000088cbd37812 */ /* 0x040fe200078efcff */
[----:B------:R-:W-:Y:S01]  /*2470*/  IMAD.MOV R18, RZ, RZ, -R18 ;  /* 0x000000ffff127224 */ /* 0x000fe200078e0a12 */
[----:B------:R-:W-:Y:S01]  /*2480*/  IABS R74, R212 ;  /* 0x000000d4004a7213 */ /* 0x000fe20000000000 */
[----:B------:R-:W-:Y:S01]  /*2490*/  IMAD.MOV R31, RZ, RZ, -R31 ;  /* 0x000000ffff1f7224 */ /* 0x000fe200078e0a1f */
[----:B------:R-:W-:Y:S01]  /*24a0*/  IABS R73, R211 ;  /* 0x000000d300497213 */ /* 0x000fe20000000000 */
[C---:B------:R-:W-:Y:S01]  /*24b0*/  IMAD R115, R2.reuse, R18, R115 ;  /* 0x0000001202737224 */ /* 0x040fe200078e0273 */
        /* <DEDUP_REMOVED lines=34> */
[----:B------:R-:W-:Y:S01]  /*26e0*/  LOP3.LUT R205, R203, 0x98, RZ, 0xfc, !PT ;  /* 0x00000098cbcd7812 */ /* 0x000fe200078efcff */
[----:B------:R-:W-:Y:S01]  /*26f0*/  IMAD.MOV R29, RZ, RZ, -R18 ;  /* 0x000000ffff1d7224 */ /* 0x000fe200078e0a12 */
[----:B------:R-:W-:Y:S01]  /*2700*/  IABS R92, R163 ;  /* 0x000000a3005c7213 */ /* 0x000fe20000000000 */
[----:B------:R-:W-:Y:S01]  /*2710*/  IMAD.HI.U32 R18, R157, R109, RZ ;  /* 0x0000006d9d127227 */ /* 0x000fe200078e00ff */
[----:B------:R-:W-:Y:S01]  /*2720*/  IABS R65, R205 ;  /* 0x000000cd00417213 */ /* 0x000fe20000000000 */
[----:B------:R-:W-:Y:S01]  /*2730*/  STL [R1+0x47c], R243 ;  /* 0x00047cf301007387 */ /* 0x000fe20000100800 */
[C---:B------:R-:W-:Y:S01]  /*2740*/  LOP3.LUT R204, R203.reuse, 0x9a, RZ, 0xfc, !PT ;  /* 0x0000009acbcc7812 */ /* 0x040fe200078efcff */
[C---:B------:R-:W-:Y:S01]  /*2750*/  IMAD R110, R2.reuse, R29, R110 ;  /* 0x0000001d026e7224 */ /* 0x040fe200078e026e */
        /* <DEDUP_REMOVED lines=9> */
[----:B------:R-:W-:Y:S01]  /*27f0*/  IMAD.MOV R29, RZ, RZ, -R29 ;  /* 0x000000ffff1d7224 */ /* 0x000fe200078e0a1d */
[----:B------:R-:W-:Y:S01]  /*2800*/  IABS R82, R162 ;  /* 0x000000a200527213 */ /* 0x000fe20000000000 */
        /* <DEDUP_REMOVED lines=11> */
[C---:B--2---:R-:W-:Y:S01]  /*28c0*/  LOP3.LUT R41, R203.reuse, 0xa8, RZ, 0xfc, !PT ;  /* 0x000000a8cb297812 */ /* 0x044fe200078efcff */
[----:B------:R-:W-:Y:S01]  /*28d0*/  IMAD.MOV R18, RZ, RZ, -R18 ;  /* 0x000000ffff127224 */ /* 0x000fe200078e0a12 */
[----:B------:R-:W-:Y:S01]  /*28e0*/  LOP3.LUT R160, R203, 0x8a, RZ, 0xfc, !PT ;  /* 0x0000008acba07812 */ /* 0x000fe200078efcff */
[C---:B------:R-:W-:Y:S01]  /*28f0*/  IMAD R106, R2.reuse, R29, R106 ;  /* 0x0000001d026a7224 */ /* 0x040fe200078e026a */
[----:B------:R-:W-:Y:S01]  /*2900*/  IABS R57, R41 ;  /* 0x0000002900397213 */ /* 0x000fe20000000000 */
[C---:B------:R-:W-:Y:S01]  /*2910*/  IMAD R105, R2.reuse, R18, R105 ;  /* 0x0000001202697224 */ /* 0x040fe200078e0269 */
[----:B------:R-:W-:Y:S01]  /*2920*/  IABS R72, R160 ;  /* 0x000000a000487213 */ /* 0x000fe20000000000 */
[----:B------:R-:W-:Y:S01]  /*2930*/  IMAD.HI.U32 R18, R157, R104, RZ ;  /* 0x000000689d127227 */ /* 0x000fe200078e00ff */
[C---:B------:R-:W-:Y:S01]  /*2940*/  LOP3.LUT R158, R203.reuse, 0x94, RZ, 0xfc, !PT ;  /* 0x00000094cb9e7812 */ /* 0x040fe200078efcff */
[----:B------:R-:W-:Y:S01]  /*2950*/  STL [R1+0x640], R239 ;  /* 0x000640ef01007387 */ /* 0x000fe20000100800 */
[----:B------:R-:W-:Y:S01]  /*2960*/  LOP3.LUT R183, R203, 0xac, RZ, 0xfc, !PT ;  /* 0x000000accbb77812 */ /* 0x000fe200078efcff */
[----:B------:R-:W-:Y:S01]  /*2970*/  IMAD.HI.U32 R29, R157, R103, RZ ;  /* 0x000000679d1d7227 */ /* 0x000fe200078e00ff */
[----:B------:R-:W-:Y:S01]  /*2980*/  IABS R67, R158 ;  /* 0x0000009e00437213 */ /* 0x000fe20000000000 */
[----:B------:R-:W-:Y:S01]  /*2990*/  STL [R1+0x63c], R238 ;  /* 0x00063cee01007387 */ /* 0x000fe20000100800 */
[----:B------:R-:W-:Y:S01]  /*29a0*/  IABS R55, R183 ;  /* 0x000000b700377213 */ /* 0x000fe20000000000 */
[C---:B------:R-:W-:Y:S01]  /*29b0*/  IMAD R109, R2.reuse, R31, R109 ;  /* 0x0000001f026d7224 */ /* 0x040fe200078e026d */
[C---:B----4-:R-:W-:Y:S01]  /*29c0*/  LOP3.LUT R43, R203.reuse, 0x9e, RZ, 0xfc, !PT ;  /* 0x0000009ecb2b7812 */ /* 0x050fe200078efcff */
[----:B------:R-:W-:Y:S01]  /*29d0*/  IMAD.MOV R31, RZ, RZ, -R18 ;  /* 0x000000ffff1f7224 */ /* 0x000fe200078e0a12 */
        /* <DEDUP_REMOVED lines=26> */
[----:B------:R-:W-:Y:S01]  /*2b80*/  IABS R58, R198 ;  /* 0x000000c6003a7213 */ /* 0x000fe20000000000 */
[----:B------:R-:W-:Y:S01]  /*2b90*/  STL [R1+0x62c], R167 ;  /* 0x00062ca701007387 */ /* 0x000fe20000100800 */
        /* <DEDUP_REMOVED lines=16> */
[C---:B------:R-:W-:Y:S01]  /*2ca0*/  LOP3.LUT R174, R203.reuse, 0xc8, RZ, 0xfc, !PT ;  /* 0x000000c8cbae7812 */ /* 0x040fe200078efcff */
[----:B------:R-:W-:Y:S01]  /*2cb0*/  STL [R1+0x624], R233 ;  /* 0x000624e901007387 */ /* 0x000fe20000100800 */
[----:B------:R-:W-:Y:S01]  /*2cc0*/  IABS R39, R178 ;  /* 0x000000b200277213 */ /* 0x000fe20000000000 */
[----:B------:R-:W-:Y:S01]  /*2cd0*/  IMAD.MOV R18, RZ, RZ, -R18 ;  /* 0x000000ffff127224 */ /* 0x000fe200078e0a12 */
[C---:B------:R-:W-:Y:S01]  /*2ce0*/  LOP3.LUT R199, R203.reuse, 0xa4, RZ, 0xfc, !PT ;  /* 0x000000a4cbc77812 */ /* 0x040fe200078efcff */
[C---:B------:R-:W-:Y:S01]  /*2cf0*/  IMAD R96, R2.reuse, R29, R96 ;  /* 0x0000001d02607224 */ /* 0x040fe200078e0260 */
[----:B------:R-:W-:Y:S01]  /*2d00*/  LOP3.LUT R181, R203, 0xb0, RZ, 0xfc, !PT ;  /* 0x000000b0cbb57812 */ /* 0x000fe200078efcff */
[C---:B------:R-:W-:Y:S01]  /*2d10*/  IMAD R95, R2.reuse, R18, R95 ;  /* 0x00000012025f7224 */ /* 0x040fe200078e025f */
[----:B------:R-:W-:Y:S01]  /*2d20*/  IABS R59, R199 ;  /* 0x000000c7003b7213 */ /* 0x000fe20000000000 */
[----:B------:R-:W-:Y:S01]  /*2d30*/  IMAD.HI.U32 R18, R157, R94, RZ ;  /* 0x0000005e9d127227 */ /* 0x000fe200078e00ff */
[----:B------:R-:W-:Y:S01]  /*2d40*/  IABS R52, R181 ;  /* 0x000000b500347213 */ /* 0x000fe20000000000 */
[----:B------:R-:W-:Y:S01]  /*2d50*/  STL [R1+0x620], R232 ;  /* 0x000620e801007387 */ /* 0x000fe20000100800 */
[----:B------:R-:W-:Y:S01]  /*2d60*/  LOP3.LUT R53, R203, 0xba, RZ, 0xfc, !PT ;  /* 0x000000bacb357812 */ /* 0x000fe200078efcff */
[----:B------:R-:W-:Y:S01]  /*2d70*/  IMAD.HI.U32 R29, R157, R93, RZ ;  /* 0x0000005d9d1d7227 */ /* 0x000fe200078e00ff */
[C---:B------:R-:W-:Y:S01]  /*2d80*/  LOP3.LUT R176, R203.reuse, 0xc2, RZ, 0xfc, !PT ;  /* 0x000000c2cbb07812 */ /* 0x040fe200078efcff */
[----:B------:R-:W-:Y:S01]  /*2d90*/  STL [R1+0x61c], R231 ;  /* 0x00061ce701007387 */ /* 0x000fe20000100800 */
[----:B------:R-:W-:Y:S01]  /*2da0*/  IABS R42, R53 ;  /* 0x00000035002a7213 */ /* 0x000fe20000000000 */
[----:B------:R-:W-:Y:S01]  /*2db0*/  IMAD R99, R2, R31, R99 ;  /* 0x0000001f02637224 */ /* 0x000fe200078e0263 */
[----:B------:R-:W-:Y:S01]  /*2dc0*/  IABS R37, R176 ;  /* 0x000000b000257213 */ /* 0x000fe20000000000 */
[----:B------:R-:W-:Y:S01]  /*2dd0*/  IMAD.MOV R31, RZ, RZ, -R18 ;  /* 0x000000ffff1f7224 */ /* 0x000fe200078e0a12 */
[C---:B------:R-:W-:Y:S01]  /*2de0*/  LOP3.LUT R173, R203.reuse, 0xca, RZ, 0xfc, !PT ;  /* 0x000000cacbad7812 */ /* 0x040fe200078efcff */
[----:B------:R-:W-:Y:S01]  /*2df0*/  IMAD.MOV R29, RZ, RZ, -R29 ;  /* 0x000000ffff1d7224 */ /* 0x000fe200078e0a1d */
[----:B------:R-:W-:Y:S01]  /*2e00*/  LOP3.LUT R172, R203, 0xcc, RZ, 0xfc, !PT ;  /* 0x000000cccbac7812 */ /* 0x000fe200078efcff */
[----:B------:R-:W-:Y:S01]  /*2e10*/  IMAD.HI.U32 R18, R157, R91, RZ ;  /* 0x0000005b9d127227 */ /* 0x000fe200078e00ff */
[----:B------:R-:W-:Y:S01]  /*2e20*/  STL [R1+0x618], R166 ;  /* 0x000618a601007387 */ /* 0x000fe20000100800 */
[----:B------:R-:W-:-:S02]  /*2e30*/  LOP3.LUT R0, R156, 0x110, R0, 0x78, !PT ;  /* 0x000001109c007812 */ /* 0x000fc400078e7800 */
[----:B------:R-:W-:Y:S01]  /*2e40*/  IMAD R93, R2, R29, R93 ;  /* 0x0000001d025d7224 */ /* 0x000fe200078e025d */
[----:B------:R-:W-:Y:S01]  /*2e50*/  IABS R148, R172 ;  /* 0x000000ac00947213 */ /* 0x000fe20000000000 */
[----:B------:R-:W-:Y:S01]  /*2e60*/  IMAD.MOV R29, RZ, RZ, -R18 ;  /* 0x000000ffff1d7224 */ /* 0x000fe200078e0a12 */
[----:B------:R-:W-:Y:S01]  /*2e70*/  STL [R1+0x614], R230 ;  /* 0x000614e601007387 */ /* 0x000fe20000100800 */
[----:B------:R-:W-:-:S03]  /*2e80*/  IMAD.HI.U32 R18, R157, R90, RZ ;  /* 0x0000005a9d127227 */ /* 0x000fc600078e00ff */
[----:B------:R-:W-:Y:S01]  /*2e90*/  STL [R1+0x610], R229 ;  /* 0x000610e501007387 */ /* 0x000fe20000100800 */
[----:B------:R-:W-:Y:S02]  /*2ea0*/  IMAD R91, R2, R29, R91 ;  /* 0x0000001d025b7224 */ /* 0x000fe400078e025b */
[----:B------:R-:W-:Y:S01]  /*2eb0*/  IMAD.MOV R29, RZ, RZ, -R18 ;  /* 0x000000ffff1d7224 */ /* 0x000fe200078e0a12 */
[----:B------:R-:W-:Y:S01]  /*2ec0*/  STL [R1+0x60c], R228 ;  /* 0x00060ce401007387 */ /* 0x000fe20000100800 */
[----:B------:R-:W-:-:S03]  /*2ed0*/  IMAD.HI.U32 R18, R157, R89, RZ ;  /* 0x000000599d127227 */ /* 0x000fc600078e00ff */
[----:B------:R-:W-:Y:S01]  /*2ee0*/  STL [R1+0x608], R227 ;  /* 0x000608e301007387 */ /* 0x000fe20000100800 */
[C---:B------:R-:W-:Y:S02]  /*2ef0*/  IMAD R90, R2.reuse, R29, R90 ;  /* 0x0000001d025a7224 */ /* 0x040fe400078e025a */
[C---:B------:R-:W-:Y:S01]  /*2f00*/  IMAD.HI.U32 R29, R157.reuse, R88, RZ ;  /* 0x000000589d1d7227 */ /* 0x040fe200078e00ff */
[----:B------:R-:W-:Y:S03]  /*2f10*/  STL [R1+0x604], R163 ;  /* 0x000604a301007387 */ /* 0x000fe60000100800 */
[----:B------:R-:W-:Y:S01]  /*2f20*/  IMAD R94, R2, R31, R94 ;  /* 0x0000001f025e7224 */ /* 0x000fe200078e025e */
[----:B------:R-:W-:Y:S01]  /*2f30*/  STL [R1+0x600], R226 ;  /* 0x000600e201007387 */ /* 0x000fe20000100800 */
[----:B------:R-:W-:Y:S02]  /*2f40*/  IMAD.MOV R31, RZ, RZ, -R18 ;  /* 0x000000ffff1f7224 */ /* 0x000fe400078e0a12 */
[----:B------:R-:W-:Y:S01]  /*2f50*/  IMAD.MOV R29, RZ, RZ, -R29 ;  /* 0x000000ffff1d7224 */ /* 0x000fe200078e0a1d */
[----:B------:R-:W-:Y:S01]  /*2f60*/  STL [R1+0x5fc], R225 ;  /* 0x0005fce101007387 */ /* 0x000fe20000100800 */
[----:B------:R-:W-:-:S03]  /*2f70*/  IMAD.HI.U32 R18, R157, R86, RZ ;  /* 0x000000569d127227 */ /* 0x000fc600078e00ff */
[----:B------:R-:W-:Y:S01]  /*2f80*/  STL [R1+0x5f8], R224 ;  /* 0x0005f8e001007387 */ /* 0x000fe20000100800 */
[----:B------:R-:W-:Y:S02]  /*2f90*/  IMAD R88, R2, R29, R88 ;  /* 0x0000001d02587224 */ /* 0x000fe400078e0258 */
[----:B------:R-:W-:Y:S01]  /*2fa0*/  IMAD.MOV R29, RZ, RZ, -R18 ;  /* 0x000000ffff1d7224 */ /* 0x000fe200078e0a12 */
[----:B------:R-:W-:Y:S01]  /*2fb0*/  STL [R1+0x5f4], R223 ;  /* 0x0005f4df01007387 */ /* 0x000fe20000100800 */
[----:B------:R-:W-:-:S04]  /*2fc0*/  IMAD.HI.U32 R18, R157, R85, RZ ;  /* 0x000000559d127227 */ /* 0x000fc800078e00ff */
[----:B------:R-:W-:Y:S02]  /*2fd0*/  IMAD.MOV R18, RZ, RZ, -R18 ;  /* 0x000000ffff127224 */ /* 0x000fe400078e0a12 */
[C---:B------:R-:W-:Y:S02]  /*2fe0*/  IMAD R86, R2.reuse, R29, R86 ;  /* 0x0000001d02567224 */ /* 0x040fe400078e0256 */
[----:B------:R-:W-:Y:S02]  /*2ff0*/  IMAD R85, R2, R18, R85 ;  /* 0x0000001202557224 */ /* 0x000fe400078e0255 */
[----:B------:R-:W-:-:S04]  /*3000*/  IMAD.HI.U32 R18, R157, R84, RZ ;  /* 0x000000549d127227 */ /* 0x000fc800078e00ff */
[----:B------:R-:W-:-:S04]  /*3010*/  IMAD.HI.U32 R29, R157, R83, RZ ;  /* 0x000000539d1d7227 */ /* 0x000fc800078e00ff */
[----:B------:R-:W-:Y:S02]  /*3020*/  IMAD R89, R2, R31, R89 ;  /* 0x0000001f02597224 */ /* 0x000fe400078e0259 */
[----:B------:R-:W-:Y:S02]  /*3030*/  IMAD.MOV R31, RZ, RZ, -R18 ;  /* 0x000000ffff1f7224 */ /* 0x000fe400078e0a12 */
[----:B------:R-:W-:Y:S02]  /*3040*/  IMAD.MOV R29, RZ, RZ, -R29 ;  /* 0x000000ffff1d7224 */ /* 0x000fe400078e0a1d */
[----:B------:R-:W-:-:S04]  /*3050*/  IMAD.HI.U32 R18, R157, R81, RZ ;  /* 0x000000519d127227 */ /* 0x000fc800078e00ff */
[----:B------:R-:W-:Y:S02]  /*3060*/  IMAD R83, R2, R29, R83 ;  /* 0x0000001d02537224 */ /* 0x000fe400078e0253 */
[----:B------:R-:W-:Y:S02]  /*3070*/  IMAD.MOV R29, RZ, RZ, -R18 ;  /* 0x000000ffff1d7224 */ /* 0x000fe400078e0a12 */
[----:B------:R-:W-:-:S04]  /*3080*/  IMAD.HI.U32 R18, R157, R80, RZ ;  /* 0x000000509d127227 */ /* 0x000fc800078e00ff */
[----:B------:R-:W-:Y:S02]  /*3090*/  IMAD R81, R2, R29, R81 ;  /* 0x0000001d02517224 */ /* 0x000fe400078e0251 */
[----:B------:R-:W-:Y:S02]  /*30a0*/  IMAD.MOV R29, RZ, RZ, -R18 ;  /* 0x000000ffff1d7224 */ /* 0x000fe400078e0a12 */
[----:B------:R-:W-:-:S04]  /*30b0*/  IMAD.HI.U32 R18, R157, R79, RZ ;  /* 0x0000004f9d127227 */ /* 0x000fc800078e00ff */
[----:B------:R-:W-:Y:S02]  /*30c0*/  IMAD R80, R2, R29, R80 ;  /* 0x0000001d02507224 */ /* 0x000fe400078e0250 */
        /* <DEDUP_REMOVED lines=8> */
[----:B------:R-:W-:Y:S02]  /*3150*/  IMAD.MOV R18, RZ, RZ, -R18 ;  /* 0x000000ffff127224 */ /* 0x000fe400078e0a12 */
[C---:B------:R-:W-:Y:S02]  /*3160*/  IMAD R76, R2.reuse, R29, R76 ;  /* 0x0000001d024c7224 */ /* 0x040fe400078e024c */
[----:B------:R-:W-:Y:S02]  /*3170*/  IMAD R75, R2, R18, R75 ;  /* 0x00000012024b7224 */ /* 0x000fe400078e024b */
[----:B------:R-:W-:-:S04]  /*3180*/  IMAD.HI.U32 R18, R157, R74, RZ ;  /* 0x0000004a9d127227 */ /* 0x000fc800078e00ff */
[----:B------:R-:W-:-:S04]  /*3190*/  IMAD.HI.U32 R29, R157, R73, RZ ;  /* 0x000000499d1d7227 */ /* 0x000fc800078e00ff */
[C---:B------:R-:W-:Y:S02]  /*31a0*/  IMAD R79, R2.reuse, R31, R79 ;  /* 0x0000001f024f7224 */ /* 0x040fe400078e024f */
[----:B------:R-:W-:Y:S02]  /*31b0*/  IMAD R111, R2, R30, R111 ;  /* 0x0000001e026f7224 */ /* 0x000fe400078e026f */
[----:B------:R-:W-:Y:S02]  /*31c0*/  IMAD.MOV R31, RZ, RZ, -R18 ;  /* 0x000000ffff1f7224 */ /* 0x000fe400078e0a12 */
[----:B------:R-:W-:Y:S02]  /*31d0*/  IMAD.MOV R29, RZ, RZ, -R29 ;  /* 0x000000ffff1d7224 */ /* 0x000fe400078e0a1d */
[----:B------:R-:W-:-:S04]  /*31e0*/  IMAD.HI.U32 R30, R157, R107, RZ ;  /* 0x0000006b9d1e7227 */ /* 0x000fc800078e00ff */
[----:B------:R-:W-:-:S04]  /*31f0*/  IMAD.HI.U32 R18, R157, R71, RZ ;  /* 0x000000479d127227 */ /* 0x000fc800078e00ff */
[----:B------:R-:W-:Y:S02]  /*3200*/  IMAD R73, R2, R29, R73 ;  /* 0x0000001d02497224 */ /* 0x000fe400078e0249 */
[----:B------:R-:W-:Y:S02]  /*3210*/  IMAD.MOV R30, RZ, RZ, -R30 ;  /* 0x000000ffff1e7224 */ /* 0x000fe400078e0a1e */
[----:B------:R-:W-:Y:S02]  /*3220*/  IMAD.MOV R29, RZ, RZ, -R18 ;  /* 0x000000ffff1d7224 */ /* 0x000fe400078e0a12 */
[----:B------:R-:W-:-:S04]  /*3230*/  IMAD.HI.U32 R18, R157, R70, RZ ;  /* 0x000000469d127227 */ /* 0x000fc800078e00ff */
[C---:B------:R-:W-:Y:S02]  /*3240*/  IMAD R107, R2.reuse, R30, R107 ;  /* 0x0000001e026b7224 */ /* 0x040fe400078e026b */
[----:B------:R-:W-:Y:S02]  /*3250*/  IMAD R71, R2, R29, R71 ;  /* 0x0000001d02477224 */ /* 0x000fe400078e0247 */
[----:B------:R-:W-:-:S04]  /*3260*/  IMAD.HI.U32 R30, R157, R102, RZ ;  /* 0x000000669d1e7227 */ /* 0x000fc800078e00ff */
[----:B------:R-:W-:Y:S02]  /*3270*/  IMAD.MOV R29, RZ, RZ, -R18 ;  /* 0x000000ffff1d7224 */ /* 0x000fe400078e0a12 */
[C---:B------:R-:W-:Y:S02]  /*3280*/  IMAD R116, R2.reuse, R33, R116 ;  /* 0x0000002102747224 */ /* 0x040fe400078e0274 */
[----:B------:R-:W-:Y:S02]  /*3290*/  IMAD.MOV R33, RZ, RZ, -R30 ;  /* 0x000000ffff217224 */ /* 0x000fe400078e0a1e */
[----:B------:R-:W-:Y:S02]  /*32a0*/  IMAD R70, R2, R29, R70 ;  /* 0x0000001d02467224 */ /* 0x000fe400078e0246 */
[----:B------:R-:W-:-:S04]  /*32b0*/  IMAD.HI.U32 R30, R157, R97, RZ ;  /* 0x000000619d1e7227 */ /* 0x000fc800078e00ff */
[----:B------:R-:W-:-:S04]  /*32c0*/  IMAD.HI.U32 R18, R157, R69, RZ ;  /* 0x000000459d127227 */ /* 0x000fc800078e00ff */
[----:B------:R-:W-:-:S04]  /*32d0*/  IMAD.HI.U32 R29, R157, R68, RZ ;  /* 0x000000449d1d7227 */ /* 0x000fc800078e00ff */
[C---:B------:R-:W-:Y:S02]  /*32e0*/  IMAD R119, R2.reuse, R32, R119 ;  /* 0x0000002002777224 */ /* 0x040fe400078e0277 */
[----:B------:R-:W-:Y:S02]  /*32f0*/  IMAD R74, R2, R31, R74 ;  /* 0x0000001f024a7224 */ /* 0x000fe400078e024a */
[----:B------:R-:W-:Y:S01]  /*3300*/  IMAD.MOV.U32 R32, RZ, RZ, R5 ;  /* 0x000000ffff207224 */ /* 0x000fe200078e0005 */
[----:B-1----:R-:W-:Y:S01]  /*3310*/  LOP3.LUT R5, R203, 0x6c, RZ, 0xfc, !PT ;  /* 0x0000006ccb057812 */ /* 0x002fe200078efcff */
[----:B------:R-:W-:Y:S02]  /*3320*/  IMAD.MOV R30, RZ, RZ, -R30 ;  /* 0x000000ffff1e7224 */ /* 0x000fe400078e0a1e */
[----:B------:R-:W-:Y:S01]  /*3330*/  IMAD.MOV R31, RZ, RZ, -R18 ;  /* 0x000000ffff1f7224 */ /* 0x000fe200078e0a12 */
[----:B------:R-:W-:Y:S01]  /*3340*/  IABS R87, R5 ;  /* 0x0000000500577213 */ /* 0x000fe20000000000 */
[----:B------:R-:W-:Y:S01]  /*3350*/  IMAD.MOV R29, RZ, RZ, -R29 ;  /* 0x000000ffff1d7224 */ /* 0x000fe200078e0a1d */
[----:B------:R-:W-:Y:S01]  /*3360*/  STL [R1+0x5f0], R5 ;  /* 0x0005f00501007387 */ /* 0x000fe20000100800 */
[----:B------:R-:W-:-:S03]  /*3370*/  IMAD.HI.U32 R18, R157, R66, RZ ;  /* 0x000000429d127227 */ /* 0x000fc600078e00ff */
[----:B------:R-:W-:Y:S01]  /*3380*/  STL [R1+0x5ec], R222 ;  /* 0x0005ecde01007387 */ /* 0x000fe20000100800 */
[C---:B------:R-:W-:Y:S02]  /*3390*/  IMAD R97, R2.reuse, R30, R97 ;  /* 0x0000001e02617224 */ /* 0x040fe400078e0261 */
[----:B------:R-:W-:Y:S01]  /*33a0*/  IMAD R68, R2, R29, R68 ;  /* 0x0000001d02447224 */ /* 0x000fe200078e0244 */
[----:B------:R-:W-:Y:S01]  /*33b0*/  STL [R1+0x5e8], R221 ;  /* 0x0005e8dd01007387 */ /* 0x000fe20000100800 */
[----:B------:R-:W-:-:S03]  /*33c0*/  IMAD.HI.U32 R30, R157, R92, RZ ;  /* 0x0000005c9d1e7227 */ /* 0x000fc600078e00ff */
[----:B------:R-:W-:Y:S01]  /*33d0*/  STL [R1+0x5e4], R220 ;  /* 0x0005e4dc01007387 */ /* 0x000fe20000100800 */
[----:B------:R-:W-:Y:S02]  /*33e0*/  IMAD.MOV R29, RZ, RZ, -R18 ;  /* 0x000000ffff1d7224 */ /* 0x000fe400078e0a12 */
[C---:B------:R-:W-:Y:S01]  /*33f0*/  IMAD.HI.U32 R18, R157.reuse, R65, RZ ;  /* 0x000000419d127227 */ /* 0x040fe200078e00ff */
[----:B------:R-:W-:Y:S03]  /*3400*/  STL [R1+0x5e0], R219 ;  /* 0x0005e0db01007387 */ /* 0x000fe60000100800 */
[----:B------:R-:W-:Y:S01]  /*3410*/  IMAD R102, R2, R33, R102 ;  /* 0x0000002102667224 */ /* 0x000fe200078e0266 */
[----:B------:R-:W-:Y:S01]  /*3420*/  STL [R1+0x5dc], R162 ;  /* 0x0005dca201007387 */ /* 0x000fe20000100800 */
[----:B------:R-:W-:Y:S02]  /*3430*/  IMAD.MOV R33, RZ, RZ, -R30 ;  /* 0x000000ffff217224 */ /* 0x000fe400078e0a1e */
[----:B------:R-:W-:Y:S01]  /*3440*/  IMAD.HI.U32 R30, R157, R87, RZ ;  /* 0x000000579d1e7227 */ /* 0x000fe200078e00ff */
[----:B------:R-:W-:Y:S03]  /*3450*/  STL [R1+0x5d8], R218 ;  /* 0x0005d8da01007387 */ /* 0x000fe60000100800 */
[----:B------:R-:W-:Y:S01]  /*3460*/  IMAD.MOV R18, RZ, RZ, -R18 ;  /* 0x000000ffff127224 */ /* 0x000fe200078e0a12 */
[----:B------:R-:W-:Y:S01]  /*3470*/  STL [R1+0x5d4], R217 ;  /* 0x0005d4d901007387 */ /* 0x000fe20000100800 */
[----:B------:R-:W-:-:S02]  /*3480*/  IMAD.MOV R30, RZ, RZ, -R30 ;  /* 0x000000ffff1e7224 */ /* 0x000fc400078e0a1e */
[C---:B------:R-:W-:Y:S01]  /*3490*/  IMAD R66, R2.reuse, R29, R66 ;  /* 0x0000001d02427224 */ /* 0x040fe200078e0242 */
[----:B------:R-:W-:Y:S01]  /*34a0*/  STL [R1+0x5d0], R216 ;  /* 0x0005d0d801007387 */ /* 0x000fe20000100800 */
[C---:B------:R-:W-:Y:S02]  /*34b0*/  IMAD R65, R2.reuse, R18, R65 ;  /* 0x0000001202417224 */ /* 0x040fe400078e0241 */
[C---:B------:R-:W-:Y:S01]  /*34c0*/  IMAD.HI.U32 R18, R157.reuse, R64, RZ ;  /* 0x000000409d127227 */ /* 0x040fe200078e00ff */
[----:B------:R-:W-:Y:S03]  /*34d0*/  STL [R1+0x5cc], R215 ;  /* 0x0005ccd701007387 */ /* 0x000fe60000100800 */
[----:B------:R-:W-:Y:S01]  /*34e0*/  IMAD.HI.U32 R29, R157, R63, RZ ;  /* 0x0000003f9d1d7227 */ /* 0x000fe200078e00ff */
[----:B------:R-:W-:Y:S03]  /*34f0*/  STL [R1+0x5c8], R161 ;  /* 0x0005c8a101007387 */ /* 0x000fe60000100800 */
[C---:B------:R-:W-:Y:S01]  /*3500*/  IMAD R87, R2.reuse, R30, R87 ;  /* 0x0000001e02577224 */ /* 0x040fe200078e0257 */
[----:B------:R-:W-:Y:S01]  /*3510*/  STL [R1+0x5c4], R214 ;  /* 0x0005c4d601007387 */ /* 0x000fe20000100800 */
[----:B------:R-:W-:-:S02]  /*3520*/  IMAD R69, R2, R31, R69 ;  /* 0x0000001f02457224 */ /* 0x000fc400078e0245 */
[C---:B------:R-:W-:Y:S01]  /*3530*/  IMAD.HI.U32 R30, R157.reuse, R82, RZ ;  /* 0x000000529d1e7227 */ /* 0x040fe200078e00ff */
[----:B------:R-:W-:Y:S03]  /*3540*/  STL [R1+0x648], R213 ;  /* 0x000648d501007387 */ /* 0x000fe60000100800 */
[----:B------:R-:W-:Y:S01]  /*3550*/  IMAD.MOV R31, RZ, RZ, -R18 ;  /* 0x000000ffff1f7224 */ /* 0x000fe200078e0a12 */
[----:B------:R-:W-:Y:S01]  /*3560*/  STL [R1+0x64c], R212 ;  /* 0x00064cd401007387 */ /* 0x000fe20000100800 */
[----:B------:R-:W-:Y:S02]  /*3570*/  IMAD.MOV R29, RZ, RZ, -R29 ;  /* 0x000000ffff1d7224 */ /* 0x000fe400078e0a1d */
[----:B------:R-:W-:Y:S01]  /*3580*/  IMAD.HI.U32 R18, R157, R61, RZ ;  /* 0x0000003d9d127227 */ /* 0x000fe200078e00ff */
[----:B------:R-:W-:Y:S03]  /*3590*/  STL [R1+0x644], R211 ;  /* 0x000644d301007387 */ /* 0x000fe60000100800 */
[----:B------:R-:W-:Y:S01]  /*35a0*/  IMAD R92, R2, R33, R92 ;  /* 0x00000021025c7224 */ /* 0x000fe200078e025c */
[----:B------:R-:W-:Y:S01]  /*35b0*/  STL [R1+0x5c0], R160 ;  /* 0x0005c0a001007387 */ /* 0x000fe20000100800 */
[----:B------:R-:W-:-:S02]  /*35c0*/  IMAD.MOV R33, RZ, RZ, -R30 ;  /* 0x000000ffff217224 */ /* 0x000fc400078e0a1e */
[----:B------:R-:W-:Y:S01]  /*35d0*/  IMAD R63, R2, R29, R63 ;  /* 0x0000001d023f7224 */ /* 0x000fe200078e023f */
[----:B------:R-:W-:Y:S01]  /*35e0*/  STL [R1+0x5bc], R210 ;  /* 0x0005bcd201007387 */ /* 0x000fe20000100800 */
[----:B------:R-:W-:-:S03]  /*35f0*/  IMAD.HI.U32 R30, R157, R77, RZ ;  /* 0x0000004d9d1e7227 */ /* 0x000fc600078e00ff */
[----:B------:R-:W-:Y:S01]  /*3600*/  STL [R1+0x5b8], R209 ;  /* 0x0005b8d101007387 */ /* 0x000fe20000100800 */
[----:B------:R-:W-:Y:S02]  /*3610*/  IMAD.MOV R29, RZ, RZ, -R18 ;  /* 0x000000ffff1d7224 */ /* 0x000fe400078e0a12 */
[C---:B------:R-:W-:Y:S01]  /*3620*/  IMAD.HI.U32 R18, R157.reuse, R60, RZ ;  /* 0x0000003c9d127227 */ /* 0x040fe200078e00ff */
[----:B------:R-:W-:Y:S03]  /*3630*/  STL [R1+0x5b4], R208 ;  /* 0x0005b4d001007387 */ /* 0x000fe60000100800 */
[----:B------:R-:W-:Y:S01]  /*3640*/  IMAD.MOV R30, RZ, RZ, -R30 ;  /* 0x000000ffff1e7224 */ /* 0x000fe200078e0a1e */
        /* <DEDUP_REMOVED lines=21> */
[----:B------:R-:W-:Y:S02]  /*37a0*/  IMAD.MOV R18, RZ, RZ, -R18 ;  /* 0x000000ffff127224 */ /* 0x000fe400078e0a12 */
[----:B------:R-:W-:Y:S01]  /*37b0*/  IMAD R67, R2, R30, R67 ;  /* 0x0000001e02437224 */ /* 0x000fe200078e0243 */
[----:B------:R-:W-:Y:S01]  /*37c0*/  STL [R1+0x660], R199 ;  /* 0x000660c701007387 */ /* 0x000fe20000100800 */
[----:B------:R-:W-:-:S03]  /*37d0*/  IMAD.HI.U32 R30, R157, R62, RZ ;  /* 0x0000003e9d1e7227 */ /* 0x000fc600078e00ff */
[----:B------:R-:W-:Y:S01]  /*37e0*/  STL [R1+0x65c], R198 ;  /* 0x00065cc601007387 */ /* 0x000fe20000100800 */
[C---:B------:R-:W-:Y:S02]  /*37f0*/  IMAD R55, R2.reuse, R18, R55 ;  /* 0x0000001202377224 */ /* 0x040fe400078e0237 */
[----:B------:R-:W-:Y:S01]  /*3800*/  IMAD.HI.U32 R18, R157, R50, RZ ;  /* 0x000000329d127227 */ /* 0x000fe200078e00ff */
[----:B------:R-:W-:Y:S03]  /*3810*/  STL [R1+0x5ac], R41 ;  /* 0x0005ac2901007387 */ /* 0x000fe60000100800 */
[C---:B------:R-:W-:Y:S01]  /*3820*/  IMAD R72, R2.reuse, R33, R72 ;  /* 0x0000002102487224 */ /* 0x040fe200078e0248 */
[----:B------:R-:W-:Y:S01]  /*3830*/  STL [R1+0x5a8], R197 ;  /* 0x0005a8c501007387 */ /* 0x000fe20000100800 */
[----:B------:R-:W-:Y:S02]  /*3840*/  IMAD.MOV R33, RZ, RZ, -R30 ;  /* 0x000000ffff217224 */ /* 0x000fe400078e0a1e */
[----:B------:R-:W-:Y:S01]  /*3850*/  IMAD.MOV R18, RZ, RZ, -R18 ;  /* 0x000000ffff127224 */ /* 0x000fe200078e0a12 */
[----:B------:R-:W-:Y:S01]  /*3860*/  STL [R1+0x5a4], R183 ;  /* 0x0005a4b701007387 */ /* 0x000fe20000100800 */
[----:B------:R-:W-:-:S02]  /*3870*/  IMAD R62, R2, R33, R62 ;  /* 0x00000021023e7224 */ /* 0x000fc400078e023e */
[----:B------:R-:W-:Y:S01]  /*3880*/  IMAD.MOV.U32 R33, RZ, RZ, R10 ;  /* 0x000000ffff217224 */ /* 0x000fe200078e000a */
[----:B------:R-:W-:Y:S01]  /*3890*/  LOP3.LUT R10, R203, 0xbc, RZ, 0xfc, !PT ;  /* 0x000000bccb0a7812 */ /* 0x000fe200078efcff */
[C---:B------:R-:W-:Y:S01]  /*38a0*/  IMAD R50, R2.reuse, R18, R50 ;  /* 0x0000001202327224 */ /* 0x040fe200078e0232 */
[----:B------:R-:W-:Y:S01]  /*38b0*/  STL [R1+0x5a0], R182 ;  /* 0x0005a0b601007387 */ /* 0x000fe20000100800 */
[C---:B------:R-:W-:Y:S01]  /*38c0*/  IMAD.HI.U32 R18, R157.reuse, R46, RZ ;  /* 0x0000002e9d127227 */ /* 0x040fe200078e00ff */
[----:B------:R-:W-:Y:S02]  /*38d0*/  IABS R40, R10 ;  /* 0x0000000a00287213 */ /* 0x000fe40000000000 */
[----:B------:R-:W-:Y:S01]  /*38e0*/  STL [R1+0x59c], R181 ;  /* 0x00059cb501007387 */ /* 0x000fe20000100800 */
[----:B------:R-:W-:Y:S02]  /*38f0*/  IMAD.MOV R18, RZ, RZ, -R18 ;  /* 0x000000ffff127224 */ /* 0x000fe400078e0a12 */
[C---:B---3--:R-:W-:Y:S01]  /*3900*/  IMAD.HI.U32 R16, R157.reuse, R149, RZ ;  /* 0x000000959d107227 */ /* 0x048fe200078e00ff */
[----:B------:R-:W-:Y:S03]  /*3910*/  STL [R1+0x598], R11 ;  /* 0x0005980b01007387 */ /* 0x000fe60000100800 */
[----:B------:R-:W-:Y:S01]  /*3920*/  IMAD R46, R2, R18, R46 ;  /* 0x00000012022e7224 */ /* 0x000fe200078e022e */
[----:B------:R-:W-:Y:S01]  /*3930*/  STL [R1+0x594], R180 ;  /* 0x000594b401007387 */ /* 0x000fe20000100800 */
[----:B------:R-:W-:-:S03]  /*3940*/  IMAD.HI.U32 R18, R157, R40, RZ ;  /* 0x000000289d127227 */ /* 0x000fc600078e00ff */
[----:B------:R-:W-:Y:S01]  /*3950*/  STL [R1+0x590], R179 ;  /* 0x000590b301007387 */ /* 0x000fe20000100800 */
[----:B------:R-:W-:Y:S02]  /*3960*/  IMAD.MOV R18, RZ, RZ, -R18 ;  /* 0x000000ffff127224 */ /* 0x000fe400078e0a12 */
[----:B------:R-:W-:Y:S01]  /*3970*/  IMAD.MOV R16, RZ, RZ, -R16 ;  /* 0x000000ffff107224 */ /* 0x000fe200078e0a10 */
[----:B------:R-:W-:Y:S01]  /*3980*/  STL [R1+0x58c], R45 ;  /* 0x00058c2d01007387 */ /* 0x000fe20000100800 */
[C---:B------:R-:W-:Y:S02]  /*3990*/  IMAD R40, R2.reuse, R18, R40 ;  /* 0x0000001202287224 */ /* 0x040fe400078e0228 */
[----:B------:R-:W-:Y:S01]  /*39a0*/  IMAD.HI.U32 R18, R157, R38, RZ ;  /* 0x000000269d127227 */ /* 0x000fe200078e00ff */
[----:B------:R-:W-:Y:S03]  /*39b0*/  STL [R1+0x588], R53 ;  /* 0x0005883501007387 */ /* 0x000fe60000100800 */
[----:B------:R-:W-:Y:S01]  /*39c0*/  IMAD.MOV R18, RZ, RZ, -R18 ;  /* 0x000000ffff127224 */ /* 0x000fe200078e0a12 */
[----:B------:R-:W-:Y:S01]  /*39d0*/  STL [R1+0x584], R10 ;  /* 0x0005840a01007387 */ /* 0x000fe20000100800 */
[----:B------:R-:W-:-:S02]  /*39e0*/  IMAD R149, R2, R16, R149 ;  /* 0x0000001002957224 */ /* 0x000fc400078e0295 */
[----:B------:R-:W-:Y:S01]  /*39f0*/  IMAD R38, R2, R18, R38 ;  /* 0x0000001202267224 */ /* 0x000fe200078e0226 */
[----:B------:R-:W-:Y:S01]  /*3a00*/  STL [R1+0x580], R178 ;  /* 0x000580b201007387 */ /* 0x000fe20000100800 */
[----:B------:R-:W-:-:S03]  /*3a10*/  IMAD.HI.U32 R18, R157, R150, RZ ;  /* 0x000000969d127227 */ /* 0x000fc600078e00ff */
[----:B------:R-:W-:Y:S01]  /*3a20*/  STL [R1+0x57c], R177 ;  /* 0x00057cb101007387 */ /* 0x000fe20000100800 */
[----:B------:R-:W-:Y:S01]  /*3a30*/  IMAD.MOV R17, RZ, RZ, -R18 ;  /* 0x000000ffff117224 */ /* 0x000fe200078e0a12 */
[C---:B------:R-:W-:Y:S01]  /*3a40*/  LEA R18, P5, R19.reuse, R25, 0x2 ;  /* 0x0000001913127211 */ /* 0x040fe200078a10ff */
[C---:B------:R-:W-:Y:S01]  /*3a50*/  IMAD R64, R2.reuse, R31, R64 ;  /* 0x0000001f02407224 */ /* 0x040fe200078e0240 */
[----:B------:R-:W-:Y:S01]  /*3a60*/  STL [R1+0x578], R176 ;  /* 0x000578b001007387 */ /* 0x000fe20000100800 */
[----:B------:R-:W-:Y:S01]  /*3a70*/  IMAD R150, R2, R17, R150 ;  /* 0x0000001102967224 */ /* 0x000fe200078e0296 */
[----:B------:R-:W-:Y:S01]  /*3a80*/  LEA.HI.X.SX32 R19, R19, R15, 0x2, P5 ;  /* 0x0000000f13137211 */ /* 0x000fe200028f16ff */
[----:B------:R-:W-:Y:S01]  /*3a90*/  IMAD.HI.U32 R31, R157, R58, RZ ;  /* 0x0000003a9d1f7227 */ /* 0x000fe200078e00ff */
[C---:B------:R-:W-:Y:S01]  /*3aa0*/  LEA R16, P5, R20.reuse, R25, 0x2 ;  /* 0x0000001914107211 */ /* 0x040fe200078a10ff */
[----:B------:R-:W-:Y:S02]  /*3ab0*/  STL [R1+0x574], R175 ;  /* 0x000574af01007387 */ /* 0x000fe40000100800 */
[----:B------:R-:W-:Y:S01]  /*3ac0*/  IMAD.MOV R31, RZ, RZ, -R31 ;  /* 0x000000ffff1f7224 */ /* 0x000fe200078e0a1f */
[----:B------:R-:W-:Y:S01]  /*3ad0*/  LEA.HI.X.SX32 R17, R20, R15, 0x2, P5 ;  /* 0x0000000f14117211 */ /* 0x000fe200028f16ff */
[----:B------:R1:W-:Y:S01]  /*3ae0*/  LDGSTS.E [R4+0x11e00], [R18.64], P3 ;  /* 0x11e0000012047fae */ /* 0x0003e20009921846 */
[----:B------:R-:W-:Y:S01]  /*3af0*/  LEA R20, P5, R21, R25, 0x2 ;  /* 0x0000001915147211 */ /* 0x000fe200078a10ff */
[----:B------:R-:W-:-:S02]  /*3b00*/  IMAD R60, R2, R29, R60 ;  /* 0x0000001d023c7224 */ /* 0x000fc400078e023c */
[----:B------:R2:W-:Y:S01]  /*3b10*/  LDGSTS.E [R4+0x12200], [R16.64], P4 ;  /* 0x1220000010047fae */ /* 0x0005e2000a121846 */
[----:B------:R-:W-:Y:S01]  /*3b20*/  LEA.HI.X.SX32 R21, R21, R15, 0x2, P5 ;  /* 0x0000000f15157211 */ /* 0x000fe200028f16ff */
[----:B------:R-:W-:Y:S01]  /*3b30*/  IMAD.HI.U32 R29, R157, R56, RZ ;  /* 0x000000389d1d7227 */ /* 0x000fe200078e00ff */
[----:B------:R-:W-:Y:S01]  /*3b40*/  ISETP.GE.AND P4, PT, R192, c[0x0][0x180], PT ;  /* 0x00006000c0007a0c */ /* 0x000fe20003f86270 */
[----:B------:R-:W-:Y:S01]  /*3b50*/  STL [R1+0x570], R51 ;  /* 0x0005703301007387 */ /* 0x000fe20000100800 */
[----:B------:R-:W-:Y:S01]  /*3b60*/  ISETP.GE.AND P5, PT, R194, c[0x0][0x180], PT ;  /* 0x00006000c2007a0c */ /* 0x000fe20003fa6270 */
[----:B------:R-:W-:Y:S01]  /*3b70*/  IMAD R58, R2, R31, R58 ;  /* 0x0000001f023a7224 */ /* 0x000fe200078e023a */
[----:B------:R-:W-:Y:S01]  /*3b80*/  SEL R154, R155, RZ, !P4 ;  /* 0x000000ff9b9a7207 */ /* 0x000fe20006000000 */
[----:B------:R-:W-:Y:S01]  /*3b90*/  IMAD.HI.U32 R31, R157, R54, RZ ;  /* 0x000000369d1f7227 */ /* 0x000fe200078e00ff */
[C---:B-1----:R-:W-:Y:S01]  /*3ba0*/  LEA R18, P3, R22.reuse, R25, 0x2 ;  /* 0x0000001916127211 */ /* 0x042fe200078610ff */
[----:B------:R-:W-:Y:S01]  /*3bb0*/  STL [R1+0x56c], R174 ;  /* 0x00056cae01007387 */ /* 0x000fe20000100800 */
[----:B------:R-:W-:Y:S01]  /*3bc0*/  SEL R142, R155, RZ, !P5 ;  /* 0x000000ff9b8e7207 */ /* 0x000fe20006800000 */
[----:B------:R-:W-:Y:S01]  /*3bd0*/  IMAD.MOV R29, RZ, RZ, -R29 ;  /* 0x000000ffff1d7224 */ /* 0x000fe200078e0a1d */
[----:B------:R-:W-:Y:S01]  /*3be0*/  LEA.HI.X.SX32 R19, R22, R15, 0x2, P3 ;  /* 0x0000000f16137211 */ /* 0x000fe200018f16ff */
[----:B------:R-:W-:Y:S01]  /*3bf0*/  IMAD.MOV R31, RZ, RZ, -R31 ;  /* 0x000000ffff1f7224 */ /* 0x000fe200078e0a1f */
[C---:B------:R-:W-:Y:S01]  /*3c00*/  LEA R22, P3, R23.reuse, R25, 0x2 ;  /* 0x0000001917167211 */ /* 0x040fe200078610ff */
[C---:B------:R-:W-:Y:S01]  /*3c10*/  IMAD R56, R2.reuse, R29, R56 ;  /* 0x0000001d02387224 */ /* 0x040fe200078e0238 */
[C---:B------:R-:W-:Y:S01]  /*3c20*/  ISETP.GT.U32.AND P4, PT, R2.reuse, R140, PT ;  /* 0x0000008c0200720c */ /* 0x040fe20003f84070 */
[----:B------:R1:W-:Y:S01]  /*3c30*/  LDGSTS.E [R4+0x12600], [R18.64], P2 ;  /* 0x1260000012047fae */ /* 0x0003e20009121846 */
[----:B------:R-:W-:Y:S01]  /*3c40*/  LEA.HI.X.SX32 R23, R23, R15, 0x2, P3 ;  /* 0x0000000f17177211 */ /* 0x000fe200018f16ff */
[C---:B------:R-:W-:Y:S01]  /*3c50*/  IMAD.HI.U32 R29, R157.reuse, R48, RZ ;  /* 0x000000309d1d7227 */ /* 0x040fe200078e00ff */
[----:B------:R-:W-:Y:S01]  /*3c60*/  ISETP.GT.U32.AND P2, PT, R2, R151, PT ;  /* 0x000000970200720c */ /* 0x000fe20003f44070 */
[----:B------:R3:W-:Y:S01]  /*3c70*/  LDGSTS.E [R4+0x12a00], [R20.64], P6 ;  /* 0x12a0000014047fae */ /* 0x0007e2000b121846 */
[----:B------:R-:W-:Y:S01]  /*3c80*/  ISETP.GE.AND P3, PT, R190, c[0x0][0x180], PT ;  /* 0x00006000be007a0c */ /* 0x000fe20003f66270 */
[C---:B------:R-:W-:Y:S01]  /*3c90*/  IMAD R54, R2.reuse, R31, R54 ;  /* 0x0000001f02367224 */ /* 0x040fe200078e0236 */
[C---:B------:R-:W-:Y:S01]  /*3ca0*/  ISETP.GT.U32.AND P5, PT, R2.reuse, R139, PT ;  /* 0x0000008b0200720c */ /* 0x040fe20003fa4070 */
[----:B------:R4:W-:Y:S01]  /*3cb0*/  LDGSTS.E [R4+0x12e00], [R22.64], P1 ;  /* 0x12e0000016047fae */ /* 0x0009e20008921846 */
[----:B------:R-:W-:Y:S01]  /*3cc0*/  ISETP.GT.U32.AND P1, PT, R2, R141, PT ;  /* 0x0000008d0200720c */ /* 0x000fe20003f24070 */
[----:B------:R-:W-:Y:S01]  /*3cd0*/  IMAD.HI.U32 R31, R157, R44, RZ ;  /* 0x0000002c9d1f7227 */ /* 0x000fe200078e00ff */
[----:B------:R-:W-:Y:S01]  /*3ce0*/  SEL R153, R155, RZ, !P3 ;  /* 0x000000ff9b997207 */ /* 0x000fe20005800000 */
[----:B------:R-:W-:Y:S01]  /*3cf0*/  STL [R1+0x568], R173 ;  /* 0x000568ad01007387 */ /* 0x000fe20000100800 */
[-C--:B------:R-:W-:Y:S01]  /*3d00*/  LEA R34, P3, R26, R25.reuse, 0x2 ;  /* 0x000000191a227211 */ /* 0x080fe200078610ff */
[----:B-1----:R-:W-:Y:S01]  /*3d10*/  IMAD R18, R13, 0x2, R28 ;  /* 0x000000020d127824 */ /* 0x002fe200078e021c */
[-C--:B------:R-:W-:Y:S01]  /*3d20*/  LEA R28, P6, R27, R25.reuse, 0x2 ;  /* 0x000000191b1c7211 */ /* 0x080fe200078c10ff */
[--C-:B------:R-:W-:Y:S01]  /*3d30*/  @!P2 IMAD.IADD R151, R151, 0x1, -R2.reuse ;  /* 0x000000019797a824 */ /* 0x100fe200078e0a02 */
[----:B--2---:R-:W-:Y:S01]  /*3d40*/  LEA R16, P2, R24, R25, 0x2 ;  /* 0x0000001918107211 */ /* 0x004fe200078410ff */
[----:B------:R-:W-:Y:S01]  /*3d50*/  IMAD.MOV R29, RZ, RZ, -R29 ;  /* 0x000000ffff1d7224 */ /* 0x000fe200078e0a1d */
[----:B------:R-:W-:Y:S01]  /*3d60*/  LEA.HI.X.SX32 R35, R26, R15, 0x2, P3 ;  /* 0x0000000f1a237211 */ /* 0x000fe200018f16ff */
[----:B------:R-:W-:Y:S01]  /*3d70*/  IMAD.MOV R31, RZ, RZ, -R31 ;  /* 0x000000ffff1f7224 */ /* 0x000fe200078e0a1f */
[----:B----4-:R-:W-:Y:S01]  /*3d80*/  LEA R22, P3, R18, R25, 0x2 ;  /* 0x0000001912167211 */ /* 0x010fe200078610ff */
[----:B------:R-:W-:Y:S01]  /*3d90*/  @!P1 IMAD.IADD R141, R141, 0x1, -R2 ;  /* 0x000000018d8d9824 */ /* 0x000fe200078e0a02 */
[----:B------:R-:W-:Y:S01]  /*3da0*/  LEA.HI.X.SX32 R17, R24, R15, 0x2, P2 ;  /* 0x0000000f18117211 */ /* 0x000fe200010f16ff */
[C---:B------:R-:W-:Y:S01]  /*3db0*/  IMAD R48, R2.reuse, R29, R48 ;  /* 0x0000001d02307224 */ /* 0x040fe200078e0230 */
[C---:B------:R-:W-:Y:S01]  /*3dc0*/  ISETP.GT.U32.AND P1, PT, R2.reuse, R138, PT ;  /* 0x0000008a0200720c */ /* 0x040fe20003f24070 */
[----:B------:R-:W-:Y:S01]  /*3dd0*/  IMAD.HI.U32 R29, R157, R39, RZ ;  /* 0x000000279d1d7227 */ /* 0x000fe200078e00ff */
[----:B------:R-:W-:Y:S01]  /*3de0*/  ISETP.GT.U32.AND P2, PT, R2, R151, PT ;  /* 0x000000970200720c */ /* 0x000fe20003f44070 */
[----:B------:R-:W-:Y:S01]  /*3df0*/  STL.64 [R1+0x750], R190 ;  /* 0x000750be01007387 */ /* 0x000fe20000100a00 */
[----:B------:R-:W-:Y:S01]  /*3e00*/  LEA.HI.X.SX32 R23, R18, R15, 0x2, P3 ;  /* 0x0000000f12177211 */ /* 0x000fe200018f16ff */
[C---:B------:R-:W-:Y:S01]  /*3e10*/  IMAD R44, R2.reuse, R31, R44 ;  /* 0x0000001f022c7224 */ /* 0x040fe200078e022c */
[----:B------:R-:W-:Y:S01]  /*3e20*/  ISETP.GT.U32.AND P3, PT, R2, R141, PT ;  /* 0x0000008d0200720c */ /* 0x000fe20003f64070 */
[----:B------:R-:W-:Y:S01]  /*3e30*/  IMAD.MOV.U32 R31, RZ, RZ, R36 ;  /* 0x000000ffff1f7224 */ /* 0x000fe200078e0024 */
[----:B------:R-:W-:Y:S01]  /*3e40*/  IABS R36, R174 ;  /* 0x000000ae00247213 */ /* 0x000fe20000000000 */
[----:B------:R-:W-:Y:S01]  /*3e50*/  IMAD.MOV R29, RZ, RZ, -R29 ;  /* 0x000000ffff1d7224 */ /* 0x000fe200078e0a1d */
[----:B------:R-:W-:Y:S01]  /*3e60*/  STL.64 [R1+0x758], R192 ;  /* 0x000758c001007387 */ /* 0x000fe20000100a00 */
[--C-:B------:R-:W-:Y:S01]  /*3e70*/  @!P4 IMAD.IADD R140, R140, 0x1, -R2.reuse ;  /* 0x000000018c8cc824 */ /* 0x100fe200078e0a02 */
[----:B------:R-:W-:Y:S01]  /*3e80*/  ISETP.GE.AND P4, PT, R196, c[0x0][0x180], PT ;  /* 0x00006000c4007a0c */ /* 0x000fe20003f86270 */
[C---:B------:R-:W-:Y:S01]  /*3e90*/  IMAD R39, R2.reuse, R29, R39 ;  /* 0x0000001d02277224 */ /* 0x040fe200078e0227 */
[----:B------:R-:W-:Y:S01]  /*3ea0*/  STL [R1+0x564], R172 ;  /* 0x000564ac01007387 */ /* 0x000fe20000100800 */
[--C-:B------:R-:W-:Y:S01]  /*3eb0*/  @!P5 IMAD.IADD R139, R139, 0x1, -R2.reuse ;  /* 0x000000018b8bd824 */ /* 0x100fe200078e0a02 */
[----:B------:R-:W-:Y:S01]  /*3ec0*/  ISETP.GE.AND P5, PT, R203, RZ, PT ;  /* 0x000000ffcb00720c */ /* 0x000fe20003fa6270 */
[----:B------:R-:W-:Y:S01]  /*3ed0*/  IMAD.HI.U32 R29, R157, R36, RZ ;  /* 0x000000249d1d7227 */ /* 0x000fe200078e00ff */
[----:B------:R-:W-:Y:S01]  /*3ee0*/  SEL R152, R155, RZ, !P4 ;  /* 0x000000ff9b987207 */ /* 0x000fe20006000000 */
[----:B------:R-:W-:Y:S01]  /*3ef0*/  STL.64 [R1+0x760], R194 ;  /* 0x000760c201007387 */ /* 0x000fe20000100a00 */
[----:B------:R-:W-:Y:S01]  /*3f00*/  ISETP.GT.U32.AND P4, PT, R2, R136, PT ;  /* 0x000000880200720c */ /* 0x000fe20003f84070 */
[--C-:B------:R-:W-:Y:S01]  /*3f10*/  @!P1 IMAD.IADD R138, R138, 0x1, -R2.reuse ;  /* 0x000000018a8a9824 */ /* 0x100fe200078e0a02 */
[C---:B------:R-:W-:Y:S01]  /*3f20*/  ISETP.GT.U32.AND P1, PT, R2.reuse, R140, PT ;  /* 0x0000008c0200720c */ /* 0x040fe20003f24070 */
[--C-:B------:R-:W-:Y:S01]  /*3f30*/  @!P2 IMAD.IADD R151, R151, 0x1, -R2.reuse ;  /* 0x000000019797a824 */ /* 0x100fe200078e0a02 */
[C---:B------:R-:W-:Y:S01]  /*3f40*/  ISETP.GT.U32.AND P2, PT, R2.reuse, R139, PT ;  /* 0x0000008b0200720c */ /* 0x040fe20003f44070 */
[----:B------:R-:W-:Y:S01]  /*3f50*/  IMAD.MOV R29, RZ, RZ, -R29 ;  /* 0x000000ffff1d7224 */ /* 0x000fe200078e0a1d */
[----:B------:R1:W-:Y:S01]  /*3f60*/  STL.64 [R1+0x768], R12 ;  /* 0x0007680c01007387 */ /* 0x0003e20000100a00 */
[----:B------:R-:W-:Y:S01]  /*3f70*/  @!P3 IMAD.IADD R141, R141, 0x1, -R2 ;  /* 0x000000018d8db824 */ /* 0x000fe200078e0a02 */
[C---:B------:R-:W-:Y:S01]  /*3f80*/  ISETP.GT.U32.AND P3, PT, R2.reuse, R138, PT ;  /* 0x0000008a0200720c */ /* 0x040fe20003f64070 */
[C---:B------:R-:W-:Y:S01]  /*3f90*/  IMAD R36, R2.reuse, R29, R36 ;  /* 0x0000001d02247224 */ /* 0x040fe200078e0224 */
[----:B------:R-:W-:Y:S01]  /*3fa0*/  LEA.HI.X.SX32 R29, R27, R15, 0x2, P6 ;  /* 0x0000000f1b1d7211 */ /* 0x000fe200030f16ff */
[----:B---3--:R-:W-:Y:S01]  /*3fb0*/  IMAD.MOV.U32 R21, RZ, RZ, R49 ;  /* 0x000000ffff157224 */ /* 0x008fe200078e0031 */
[C---:B------:R-:W-:Y:S01]  /*3fc0*/  ISETP.GT.U32.AND P6, PT, R2.reuse, R137, PT ;  /* 0x000000890200720c */ /* 0x040fe20003fc4070 */
[----:B------:R-:W-:Y:S01]  /*3fd0*/  @!P5 IMAD.MOV R151, RZ, RZ, -R151 ;  /* 0x000000ffff97d224 */ /* 0x000fe200078e0a97 */
[----:B------:R-:W-:Y:S01]  /*3fe0*/  ISETP.GT.U32.AND P5, PT, R2, R135, PT ;  /* 0x000000870200720c */ /* 0x000fe20003fa4070 */
[--C-:B------:R-:W-:Y:S01]  /*3ff0*/  @!P1 IMAD.IADD R140, R140, 0x1, -R2.reuse ;  /* 0x000000018c8c9824 */ /* 0x100fe200078e0a02 */
[C---:B------:R-:W-:Y:S01]  /*4000*/  ISETP.GT.U32.AND P1, PT, R2.reuse, R134, PT ;  /* 0x000000860200720c */ /* 0x040fe20003f24070 */
[--C-:B------:R-:W-:Y:S01]  /*4010*/  @!P2 IMAD.IADD R139, R139, 0x1, -R2.reuse ;  /* 0x000000018b8ba824 */ /* 0x100fe200078e0a02 */
[----:B------:R-:W-:Y:S01]  /*4020*/  ISETP.GT.U32.AND P2, PT, R2, R133, PT ;  /* 0x000000850200720c */ /* 0x000fe20003f44070 */
[--C-:B------:R-:W-:Y:S01]  /*4030*/  @!P4 IMAD.IADD R136, R136, 0x1, -R2.reuse ;  /* 0x000000018888c824 */ /* 0x100fe200078e0a02 */
[----:B------:R-:W-:Y:S01]  /*4040*/  ISETP.GE.AND P4, PT, R31, RZ, PT ;  /* 0x000000ff1f00720c */ /* 0x000fe20003f86270 */
[--C-:B------:R-:W-:Y:S01]  /*4050*/  @!P3 IMAD.IADD R138, R138, 0x1, -R2.reuse ;  /* 0x000000018a8ab824 */ /* 0x100fe200078e0a02 */
[----:B------:R-:W-:Y:S01]  /*4060*/  ISETP.GE.AND P3, PT, R21, RZ, PT ;  /* 0x000000ff1500720c */ /* 0x000fe20003f66270 */
[----:B------:R-:W-:Y:S01]  /*4070*/  IMAD.HI.U32 R30, R157, R59, RZ ;  /* 0x0000003b9d1e7227 */ /* 0x000fe200078e00ff */
[C---:B------:R-:W-:Y:S01]  /*4080*/  LOP3.LUT R49, R203.reuse, 0xce, RZ, 0xfc, !PT ;  /* 0x000000cecb317812 */ /* 0x040fe200078efcff */
[----:B------:R-:W-:Y:S01]  /*4090*/  STL [R1+0x770], R196 ;  /* 0x000770c401007387 */ /* 0x000fe20000100800 */
[----:B-1----:R-:W-:Y:S01]  /*40a0*/  LOP3.LUT R13, R203, 0xee, RZ, 0xfc, !PT ;  /* 0x000000eecb0d7812 */ /* 0x002fe200078efcff */
[--C-:B------:R-:W-:Y:S01]  /*40b0*/  @!P6 IMAD.IADD R137, R137, 0x1, -R2.reuse ;  /* 0x000000018989e824 */ /* 0x100fe200078e0a02 */
[----:B------:R-:W-:Y:S01]  /*40c0*/  IABS R147, R49 ;  /* 0x0000003100937213 */ /* 0x000fe20000000000 */
[--C-:B------:R-:W-:Y:S01]  /*40d0*/  @!P1 IMAD.IADD R134, R134, 0x1, -R2.reuse ;  /* 0x0000000186869824 */ /* 0x100fe200078e0a02 */
[----:B------:R-:W-:Y:S01]  /*40e0*/  ISETP.GE.AND P1, PT, R32, RZ, PT ;  /* 0x000000ff2000720c */ /* 0x000fe20003f26270 */
[--C-:B------:R-:W-:Y:S01]  /*40f0*/  @!P2 IMAD.IADD R133, R133, 0x1, -R2.reuse ;  /* 0x000000018585a824 */ /* 0x100fe200078e0a02 */
[C---:B------:R-:W-:Y:S01]  /*4100*/  ISETP.GT.U32.AND P6, PT, R2.reuse, R137, PT ;  /* 0x000000890200720c */ /* 0x040fe20003fc4070 */
[----:B------:R-:W-:Y:S01]  /*4110*/  @!P5 IMAD.IADD R135, R135, 0x1, -R2 ;  /* 0x000000018787d824 */ /* 0x000fe200078e0a02 */
[----:B------:R-:W-:Y:S01]  /*4120*/  ISETP.GE.AND P2, PT, R7, RZ, PT ;  /* 0x000000ff0700720c */ /* 0x000fe20003f46270 */
[----:B------:R-:W-:Y:S01]  /*4130*/  @!P3 IMAD.MOV R141, RZ, RZ, -R141 ;  /* 0x000000ffff8db224 */ /* 0x000fe200078e0a8d */
[----:B------:R-:W-:Y:S01]  /*4140*/  ISETP.GE.AND P5, PT, R33, RZ, PT ;  /* 0x000000ff2100720c */ /* 0x000fe20003fa6270 */
[----:B------:R-:W-:Y:S01]  /*4150*/  @!P4 IMAD.MOV R140, RZ, RZ, -R140 ;  /* 0x000000ffff8cc224 */ /* 0x000fe200078e0a8c */
[C---:B------:R-:W-:Y:S01]  /*4160*/  ISETP.GT.U32.AND P3, PT, R2.reuse, R136, PT ;  /* 0x000000880200720c */ /* 0x040fe20003f64070 */
[----:B------:R-:W-:Y:S01]  /*4170*/  IMAD.MOV R30, RZ, RZ, -R30 ;  /* 0x000000ffff1e7224 */ /* 0x000fe200078e0a1e */
[C---:B------:R-:W-:Y:S01]  /*4180*/  ISETP.GT.U32.AND P4, PT, R2.reuse, R135, PT ;  /* 0x000000870200720c */ /* 0x040fe20003f84070 */
[----:B------:R-:W-:Y:S01]  /*4190*/  IMAD.HI.U32 R15, R157, R147, RZ ;  /* 0x000000939d0f7227 */ /* 0x000fe200078e00ff */
[C---:B------:R-:W-:Y:S01]  /*41a0*/  LOP3.LUT R7, R203.reuse, 0xd0, RZ, 0xfc, !PT ;  /* 0x000000d0cb077812 */ /* 0x040fe200078efcff */
[----:B------:R-:W-:Y:S01]  /*41b0*/  STL [R1+0x560], R49 ;  /* 0x0005603101007387 */ /* 0x000fe20000100800 */
[----:B------:R-:W-:Y:S01]  /*41c0*/  LOP3.LUT R12, R203, 0xf0, RZ, 0xfc, !PT ;  /* 0x000000f0cb0c7812 */ /* 0x000fe200078efcff */
[----:B------:R-:W-:Y:S01]  /*41d0*/  @!P6 IMAD.IADD R137, R137, 0x1, -R2 ;  /* 0x000000018989e824 */ /* 0x000fe200078e0a02 */
[C---:B------:R-:W-:Y:S01]  /*41e0*/  ISETP.GT.U32.AND P6, PT, R2.reuse, R132, PT ;  /* 0x000000840200720c */ /* 0x040fe20003fc4070 */
[----:B------:R-:W-:Y:S01]  /*41f0*/  @!P1 IMAD.MOV R138, RZ, RZ, -R138 ;  /* 0x000000ffff8a9224 */ /* 0x000fe200078e0a8a */
[C---:B------:R-:W-:Y:S01]  /*4200*/  ISETP.GT.U32.AND P1, PT, R2.reuse, R133, PT ;  /* 0x000000850200720c */ /* 0x040fe20003f24070 */
[----:B------:R-:W-:Y:S01]  /*4210*/  @!P2 IMAD.MOV R137, RZ, RZ, -R137 ;  /* 0x000000ffff89a224 */ /* 0x000fe200078e0a89 */
[C---:B------:R-:W-:Y:S01]  /*4220*/  ISETP.GT.U32.AND P2, PT, R2.reuse, R131, PT ;  /* 0x000000830200720c */ /* 0x040fe20003f44070 */
[----:B------:R-:W-:Y:S01]  /*4230*/  @!P5 IMAD.MOV R139, RZ, RZ, -R139 ;  /* 0x000000ffff8bd224 */ /* 0x000fe200078e0a8b */
[----:B------:R-:W-:Y:S01]  /*4240*/  ISETP.GT.U32.AND P5, PT, R2, R134, PT ;  /* 0x000000860200720c */ /* 0x000fe20003fa4070 */
[--C-:B------:R-:W-:Y:S01]  /*4250*/  @!P3 IMAD.IADD R136, R136, 0x1, -R2.reuse ;  /* 0x000000018888b824 */ /* 0x100fe200078e0a02 */
[C---:B------:R-:W-:Y:S01]  /*4260*/  ISETP.GT.U32.AND P3, PT, R2.reuse, R130, PT ;  /* 0x000000820200720c */ /* 0x040fe20003f64070 */
[--C-:B------:R-:W-:Y:S01]  /*4270*/  @!P4 IMAD.IADD R135, R135, 0x1, -R2.reuse ;  /* 0x000000018787c824 */ /* 0x100fe200078e0a02 */
[C---:B------:R-:W-:Y:S01]  /*4280*/  ISETP.GT.U32.AND P4, PT, R2.reuse, R129, PT ;  /* 0x000000810200720c */ /* 0x040fe20003f84070 */
[----:B------:R-:W-:Y:S01]  /*4290*/  IMAD R59, R2, R30, R59 ;  /* 0x0000001e023b7224 */ /* 0x000fe200078e023b */
[----:B------:R-:W-:Y:S01]  /*42a0*/  IABS R24, R7 ;  /* 0x0000000700187213 */ /* 0x000fe20000000000 */
[--C-:B------:R-:W-:Y:S01]  /*42b0*/  @!P6 IMAD.IADD R132, R132, 0x1, -R2.reuse ;  /* 0x000000018484e824 */ /* 0x100fe200078e0a02 */
[----:B------:R1:W-:Y:S01]  /*42c0*/  STL [R1+0x55c], R7 ;  /* 0x00055c0701007387 */ /* 0x0003e20000100800 */
[--C-:B------:R-:W-:Y:S01]  /*42d0*/  @!P1 IMAD.IADD R133, R133, 0x1, -R2.reuse ;  /* 0x0000000185859824 */ /* 0x100fe200078e0a02 */
[----:B------:R-:W-:Y:S01]  /*42e0*/  ISETP.GE.AND P1, PT, R188, RZ, PT ;  /* 0x000000ffbc00720c */ /* 0x000fe20003f26270 */
[--C-:B------:R-:W-:Y:S01]  /*42f0*/  @!P2 IMAD.IADD R131, R131, 0x1, -R2.reuse ;  /* 0x000000018383a824 */ /* 0x100fe200078e0a02 */
[----:B------:R-:W-:Y:S01]  /*4300*/  ISETP.GE.AND P2, PT, R189, RZ, PT ;  /* 0x000000ffbd00720c */ /* 0x000fe20003f46270 */
[--C-:B------:R-:W-:Y:S01]  /*4310*/  @!P5 IMAD.IADD R134, R134, 0x1, -R2.reuse ;  /* 0x000000018686d824 */ /* 0x100fe200078e0a02 */
[----:B------:R-:W-:Y:S01]  /*4320*/  ISETP.GT.U32.AND P5, PT, R2, R128, PT ;  /* 0x000000800200720c */ /* 0x000fe20003fa4070 */
[--C-:B------:R-:W-:Y:S01]  /*4330*/  @!P3 IMAD.IADD R130, R130, 0x1, -R2.reuse ;  /* 0x000000018282b824 */ /* 0x100fe200078e0a02 */
[----:B------:R-:W-:Y:S01]  /*4340*/  ISETP.GE.AND P3, PT, R186, RZ, PT ;  /* 0x000000ffba00720c */ /* 0x000fe20003f66270 */
[----:B------:R-:W-:Y:S01]  /*4350*/  @!P4 IMAD.IADD R129, R129, 0x1, -R2 ;  /* 0x000000018181c824 */ /* 0x000fe200078e0a02 */
[----:B------:R-:W-:Y:S01]  /*4360*/  ISETP.GE.AND P4, PT, R171, RZ, PT ;  /* 0x000000ffab00720c */ /* 0x000fe20003f86270 */
[----:B------:R-:W-:Y:S01]  /*4370*/  IMAD.HI.U32 R30, R157, R52, RZ ;  /* 0x000000349d1e7227 */ /* 0x000fe200078e00ff */
[----:B------:R-:W-:-:S02]  /*4380*/  ISETP.GT.U32.AND P6, PT, R2, R132, PT ;  /* 0x000000840200720c */ /* 0x000fc40003fc4070 */
[----:B------:R-:W-:Y:S01]  /*4390*/  LOP3.LUT R171, R203, 0xd2, RZ, 0xfc, !PT ;  /* 0x000000d2cbab7812 */ /* 0x000fe200078efcff */
[----:B------:R-:W-:Y:S01]  /*43a0*/  @!P1 IMAD.MOV R136, RZ, RZ, -R136 ;  /* 0x000000ffff889224 */ /* 0x000fe200078e0a88 */
[C---:B------:R-:W-:Y:S01]  /*43b0*/  ISETP.GT.U32.AND P1, PT, R2.reuse, R131, PT ;  /* 0x000000830200720c */ /* 0x040fe20003f24070 */
[----:B------:R-:W-:Y:S01]  /*43c0*/  @!P2 IMAD.MOV R135, RZ, RZ, -R135 ;  /* 0x000000ffff87a224 */ /* 0x000fe200078e0a87 */
[----:B------:R-:W-:Y:S01]  /*43d0*/  ISETP.GT.U32.AND P2, PT, R2, R130, PT ;  /* 0x000000820200720c */ /* 0x000fe20003f44070 */
[----:B------:R-:W-:Y:S01]  /*43e0*/  @!P5 IMAD.IADD R128, R128, 0x1, -R2 ;  /* 0x000000018080d824 */ /* 0x000fe200078e0a02 */
[----:B------:R-:W-:Y:S01]  /*43f0*/  ISETP.GE.AND P5, PT, R146, RZ, PT ;  /* 0x000000ff9200720c */ /* 0x000fe20003fa6270 */
[----:B------:R-:W-:Y:S01]  /*4400*/  @!P3 IMAD.MOV R134, RZ, RZ, -R134 ;  /* 0x000000ffff86b224 */ /* 0x000fe200078e0a86 */
[C---:B------:R-:W-:Y:S01]  /*4410*/  ISETP.GT.U32.AND P3, PT, R2.reuse, R129, PT ;  /* 0x000000810200720c */ /* 0x040fe20003f64070 */
[----:B------:R-:W-:Y:S01]  /*4420*/  @!P4 IMAD.MOV R133, RZ, RZ, -R133 ;  /* 0x000000ffff85c224 */ /* 0x000fe200078e0a85 */
[----:B------:R-:W-:Y:S01]  /*4430*/  ISETP.GT.U32.AND P4, PT, R2, R128, PT ;  /* 0x000000800200720c */ /* 0x000fe20003f84070 */
[----:B------:R-:W-:Y:S01]  /*4440*/  @!P6 IMAD.IADD R132, R132, 0x1, -R2 ;  /* 0x000000018484e824 */ /* 0x000fe200078e0a02 */
[C---:B------:R-:W-:Y:S01]  /*4450*/  ISETP.GT.U32.AND P6, PT, R2.reuse, R127, PT ;  /* 0x0000007f0200720c */ /* 0x040fe20003fc4070 */
[----:B------:R-:W-:Y:S01]  /*4460*/  IMAD.MOV R30, RZ, RZ, -R30 ;  /* 0x000000ffff1e7224 */ /* 0x000fe200078e0a1e */
[----:B------:R-:W-:Y:S01]  /*4470*/  IABS R146, R171 ;  /* 0x000000ab00927213 */ /* 0x000fe20000000000 */
[--C-:B------:R-:W-:Y:S01]  /*4480*/  @!P1 IMAD.IADD R131, R131, 0x1, -R2.reuse ;  /* 0x0000000183839824 */ /* 0x100fe200078e0a02 */
[----:B------:R-:W-:Y:S01]  /*4490*/  ISETP.GT.U32.AND P1, PT, R2, R125, PT ;  /* 0x0000007d0200720c */ /* 0x000fe20003f24070 */
[----:B------:R-:W-:Y:S01]  /*44a0*/  @!P2 IMAD.IADD R130, R130, 0x1, -R2 ;  /* 0x000000018282a824 */ /* 0x000fe200078e0a02 */
[C---:B------:R-:W-:Y:S01]  /*44b0*/  ISETP.GT.U32.AND P2, PT, R2.reuse, R124, PT ;  /* 0x0000007c0200720c */ /* 0x040fe20003f44070 */
[----:B------:R-:W-:Y:S01]  /*44c0*/  @!P5 IMAD.MOV R132, RZ, RZ, -R132 ;  /* 0x000000ffff84d224 */ /* 0x000fe200078e0a84 */
[C---:B------:R-:W-:Y:S01]  /*44d0*/  ISETP.GT.U32.AND P5, PT, R2.reuse, R126, PT ;  /* 0x0000007e0200720c */ /* 0x040fe20003fa4070 */
[--C-:B------:R-:W-:Y:S01]  /*44e0*/  @!P3 IMAD.IADD R129, R129, 0x1, -R2.reuse ;  /* 0x000000018181b824 */ /* 0x100fe200078e0a02 */
[----:B------:R-:W-:Y:S01]  /*44f0*/  ISETP.GT.U32.AND P3, PT, R2, R123, PT ;  /* 0x0000007b0200720c */ /* 0x000fe20003f64070 */
[--C-:B------:R-:W-:Y:S01]  /*4500*/  @!P4 IMAD.IADD R128, R128, 0x1, -R2.reuse ;  /* 0x000000018080c824 */ /* 0x100fe200078e0a02 */
[----:B------:R-:W-:Y:S01]  /*4510*/  ISETP.GE.AND P4, PT, R187, RZ, PT ;  /* 0x000000ffbb00720c */ /* 0x000fe20003f86270 */
[----:B------:R-:W-:Y:S01]  /*4520*/  @!P6 IMAD.IADD R127, R127, 0x1, -R2 ;  /* 0x000000017f7fe824 */ /* 0x000fe200078e0a02 */
[----:B------:R-:W-:Y:S01]  /*4530*/  STL [R1+0x558], R171 ;  /* 0x000558ab01007387 */ /* 0x000fe20000100800 */
[----:B------:R-:W-:-:S02]  /*4540*/  IMAD R52, R2, R30, R52 ;  /* 0x0000001e02347224 */ /* 0x000fc400078e0234 */
[--C-:B------:R-:W-:Y:S01]  /*4550*/  @!P1 IMAD.IADD R125, R125, 0x1, -R2.reuse ;  /* 0x000000017d7d9824 */ /* 0x100fe200078e0a02 */
[----:B------:R-:W-:Y:S01]  /*4560*/  ISETP.GT.U32.AND P6, PT, R2, R127, PT ;  /* 0x0000007f0200720c */ /* 0x000fe20003fc4070 */
[--C-:B------:R-:W-:Y:S01]  /*4570*/  @!P2 IMAD.IADD R124, R124, 0x1, -R2.reuse ;  /* 0x000000017c7ca824 */ /* 0x100fe200078e0a02 */
[----:B------:R-:W-:Y:S01]  /*4580*/  ISETP.GE.AND P1, PT, R184, RZ, PT ;  /* 0x000000ffb800720c */ /* 0x000fe20003f26270 */
[--C-:B------:R-:W-:Y:S01]  /*4590*/  @!P5 IMAD.IADD R126, R126, 0x1, -R2.reuse ;  /* 0x000000017e7ed824 */ /* 0x100fe200078e0a02 */
[----:B------:R-:W-:Y:S01]  /*45a0*/  ISETP.GE.AND P2, PT, R170, RZ, PT ;  /* 0x000000ffaa00720c */ /* 0x000fe20003f46270 */
[----:B------:R-:W-:Y:S01]  /*45b0*/  @!P3 IMAD.IADD R123, R123, 0x1, -R2 ;  /* 0x000000017b7bb824 */ /* 0x000fe200078e0a02 */
[----:B------:R-:W-:Y:S01]  /*45c0*/  ISETP.GE.AND P5, PT, R6, RZ, PT ;  /* 0x000000ff0600720c */ /* 0x000fe20003fa6270 */
[----:B------:R-:W-:Y:S01]  /*45d0*/  @!P4 IMAD.MOV R131, RZ, RZ, -R131 ;  /* 0x000000ffff83c224 */ /* 0x000fe200078e0a83 */
[----:B------:R-:W-:Y:S01]  /*45e0*/  ISETP.GE.AND P3, PT, R145, RZ, PT ;  /* 0x000000ff9100720c */ /* 0x000fe20003f66270 */
[----:B------:R-:W-:Y:S01]  /*45f0*/  IMAD.HI.U32 R30, R157, R42, RZ ;  /* 0x0000002a9d1e7227 */ /* 0x000fe200078e00ff */
[----:B------:R-:W-:-:S02]  /*4600*/  ISETP.GT.U32.AND P4, PT, R2, R126, PT ;  /* 0x0000007e0200720c */ /* 0x000fc40003f84070 */
        /* <DEDUP_REMOVED lines=8> */
[C---:B------:R-:W-:Y:S01]  /*4690*/  ISETP.GT.U32.AND P5, PT, R2.reuse, R125, PT ;  /* 0x0000007d0200720c */ /* 0x040fe20003fa4070 */
[----:B------:R-:W-:Y:S01]  /*46a0*/  @!P3 IMAD.MOV R127, RZ, RZ, -R127 ;  /* 0x000000ffff7fb224 */ /* 0x000fe200078e0a7f */
[----:B------:R-:W-:Y:S01]  /*46b0*/  ISETP.GT.U32.AND P3, PT, R2, R121, PT ;  /* 0x000000790200720c */ /* 0x000fe20003f64070 */
[----:B------:R-:W-:Y:S01]  /*46c0*/  @!P4 IMAD.IADD R126, R126, 0x1, -R2 ;  /* 0x000000017e7ec824 */ /* 0x000fe200078e0a02 */
[----:B------:R-:W-:Y:S01]  /*46d0*/  ISETP.GT.U32.AND P4, PT, R2, R120, PT ;  /* 0x000000780200720c */ /* 0x000fe20003f84070 */
[----:B------:R-:W-:Y:S01]  /*46e0*/  IMAD.MOV R30, RZ, RZ, -R30 ;  /* 0x000000ffff1e7224 */ /* 0x000fe200078e0a1e */
[----:B------:R-:W-:Y:S01]  /*46f0*/  IABS R145, R170 ;  /* 0x000000aa00917213 */ /* 0x000fe20000000000 */
[--C-:B------:R-:W-:Y:S01]  /*4700*/  @!P6 IMAD.IADD R122, R122, 0x1, -R2.reuse ;  /* 0x000000017a7ae824 */ /* 0x100fe200078e0a02 */
[----:B------:R-:W-:Y:S01]  /*4710*/  LOP3.LUT R6, R203, 0xda, RZ, 0xfc, !PT ;  /* 0x000000dacb067812 */ /* 0x000fe200078efcff */
[--C-:B------:R-:W-:Y:S01]  /*4720*/  @!P1 IMAD.IADD R124, R124, 0x1, -R2.reuse ;  /* 0x000000017c7c9824 */ /* 0x100fe200078e0a02 */
[C---:B------:R-:W-:Y:S01]  /*4730*/  ISETP.GT.U32.AND P1, PT, R2.reuse, R118, PT ;  /* 0x000000760200720c */ /* 0x040fe20003f24070 */
        /* <DEDUP_REMOVED lines=8> */
[C---:B------:R-:W-:Y:S01]  /*47c0*/  IMAD R42, R2.reuse, R30, R42 ;  /* 0x0000001e022a7224 */ /* 0x040fe200078e022a */
[----:B------:R-:W-:Y:S01]  /*47d0*/  ISETP.GT.U32.AND P6, PT, R2, R122, PT ;  /* 0x0000007a0200720c */ /* 0x000fe20003fc4070 */
[----:B------:R-:W-:Y:S01]  /*47e0*/  IMAD.MOV R15, RZ, RZ, -R15 ;  /* 0x000000ffff0f7224 */ /* 0x000fe200078e0a0f */
[----:B------:R-:W-:Y:S01]  /*47f0*/  LOP3.LUT R168, R203, 0xdc, RZ, 0xfc, !PT ;  /* 0x000000dccba87812 */ /* 0x000fe200078efcff */
[----:B------:R-:W-:Y:S01]  /*4800*/  @!P1 IMAD.IADD R118, R118, 0x1, -R2 ;  /* 0x0000000176769824 */ /* 0x000fe200078e0a02 */
[----:B------:R-:W-:Y:S01]  /*4810*/  ISETP.GE.AND P1, PT, R251, RZ, PT ;  /* 0x000000fffb00720c */ /* 0x000fe20003f26270 */
[----:B------:R-:W-:Y:S01]  /*4820*/  @!P2 IMAD.MOV R126, RZ, RZ, -R126 ;  /* 0x000000ffff7ea224 */ /* 0x000fe200078e0a7e */
[C---:B------:R-:W-:Y:S01]  /*4830*/  ISETP.GT.U32.AND P2, PT, R2.reuse, R121, PT ;  /* 0x000000790200720c */ /* 0x040fe20003f44070 */
        /* <DEDUP_REMOVED lines=8> */
[C---:B------:R-:W-:Y:S01]  /*48c0*/  IMAD R147, R2.reuse, R15, R147 ;  /* 0x0000000f02937224 */ /* 0x040fe200078e0293 */
[----:B------:R-:W-:Y:S01]  /*48d0*/  LOP3.LUT R169, R203, 0xd6, RZ, 0xfc, !PT ;  /* 0x000000d6cba97812 */ /* 0x000fe200078efcff */
[----:B------:R-:W-:Y:S01]  /*48e0*/  @!P1 IMAD.MOV R122, RZ, RZ, -R122 ;  /* 0x000000ffff7a9224 */ /* 0x000fe200078e0a7a */
[C---:B------:R-:W-:Y:S01]  /*48f0*/  ISETP.GT.U32.AND P1, PT, R2.reuse, R116, PT ;  /* 0x000000740200720c */ /* 0x040fe20003f24070 */
[--C-:B------:R-:W-:Y:S01]  /*4900*/  @!P2 IMAD.IADD R121, R121, 0x1, -R2.reuse ;  /* 0x000000017979a824 */ /* 0x100fe200078e0a02 */
[C---:B------:R-:W-:Y:S01]  /*4910*/  ISETP.GT.U32.AND P2, PT, R2.reuse, R115, PT ;  /* 0x000000730200720c */ /* 0x040fe20003f44070 */
[----:B------:R-:W-:Y:S01]  /*4920*/  @!P5 IMAD.MOV R123, RZ, RZ, -R123 ;  /* 0x000000ffff7bd224 */ /* 0x000fe200078e0a7b */
[----:B------:R-:W-:Y:S01]  /*4930*/  ISETP.GT.U32.AND P5, PT, R2, R118, PT ;  /* 0x000000760200720c */ /* 0x000fe20003fa4070 */
[--C-:B------:R-:W-:Y:S01]  /*4940*/  @!P3 IMAD.IADD R120, R120, 0x1, -R2.reuse ;  /* 0x000000017878b824 */ /* 0x100fe200078e0a02 */
[C---:B------:R-:W-:Y:S01]  /*4950*/  ISETP.GT.U32.AND P3, PT, R2.reuse, R114, PT ;  /* 0x000000720200720c */ /* 0x040fe20003f64070 */
[--C-:B------:R-:W-:Y:S01]  /*4960*/  @!P4 IMAD.IADD R119, R119, 0x1, -R2.reuse ;  /* 0x000000017777c824 */ /* 0x100fe200078e0a02 */
[C---:B------:R-:W-:Y:S01]  /*4970*/  ISETP.GT.U32.AND P4, PT, R2.reuse, R113, PT ;  /* 0x000000710200720c */ /* 0x040fe20003f84070 */
[--C-:B------:R-:W-:Y:S01]  /*4980*/  @!P6 IMAD.IADD R117, R117, 0x1, -R2.reuse ;  /* 0x000000017575e824 */ /* 0x100fe200078e0a02 */
[----:B------:R-:W-:Y:S01]  /*4990*/  IABS R18, R169 ;  /* 0x000000a900127213 */ /* 0x000fe20000000000 */
[----:B------:R-:W-:Y:S01]  /*49a0*/  IMAD.HI.U32 R15, R157, R24, RZ ;  /* 0x000000189d0f7227 */ /* 0x000fe200078e00ff */
[----:B------:R-:W-:Y:S01]  /*49b0*/  LOP3.LUT R8, R203, 0xf6, RZ, 0xfc, !PT ;  /* 0x000000f6cb087812 */ /* 0x000fe200078efcff */
[----:B------:R-:W-:Y:S01]  /*49c0*/  STL [R1+0x554], R170 ;  /* 0x000554aa01007387 */ /* 0x000fe20000100800 */
[----:B------:R-:W-:Y:S01]  /*49d0*/  ISETP.GT.U32.AND P6, PT, R2, R117, PT ;  /* 0x000000750200720c */ /* 0x000fe20003fc4070 */
[--C-:B------:R-:W-:Y:S01]  /*49e0*/  @!P1 IMAD.IADD R116, R116, 0x1, -R2.reuse ;  /* 0x0000000174749824 */ /* 0x100fe200078e0a02 */
[----:B------:R-:W-:Y:S01]  /*49f0*/  ISETP.GE.AND P1, PT, R249, RZ, PT ;  /* 0x000000fff900720c */ /* 0x000fe20003f26270 */
        /* <DEDUP_REMOVED lines=8> */
[----:B------:R-:W-:Y:S01]  /*4a80*/  IMAD.MOV R15, RZ, RZ, -R15 ;  /* 0x000000ffff0f7224 */ /* 0x000fe200078e0a0f */
        /* <DEDUP_REMOVED lines=13> */
[----:B------:R-:W-:Y:S01]  /*4b60*/  IMAD R24, R2, R15, R24 ;  /* 0x0000000f02187224 */ /* 0x000fe200078e0218 */
[----:B------:R-:W-:Y:S01]  /*4b70*/  IABS R144, R47 ;  /* 0x0000002f00907213 */ /* 0x000fe20000000000 */
[--C-:B------:R-:W-:Y:S01]  /*4b80*/  @!P6 IMAD.IADD R112, R112, 0x1, -R2.reuse ;  /* 0x000000017070e824 */ /* 0x100fe200078e0a02 */
[----:B------:R-:W-:Y:S01]  /*4b90*/  STL [R1+0x550], R169 ;  /* 0x000550a901007387 */ /* 0x000fe20000100800 */
[--C-:B------:R-:W-:Y:S01]  /*4ba0*/  @!P1 IMAD.IADD R115, R115, 0x1, -R2.reuse ;  /* 0x0000000173739824 */ /* 0x100fe200078e0a02 */
[----:B------:R-:W-:Y:S01]  /*4bb0*/  ISETP.GT.U32.AND P1, PT, R2, R109, PT ;  /* 0x0000006d0200720c */ /* 0x000fe20003f24070 */
[--C-:B------:R-:W-:Y:S01]  /*4bc0*/  @!P2 IMAD.IADD R114, R114, 0x1, -R2.reuse ;  /* 0x000000017272a824 */ /* 0x100fe200078e0a02 */
[----:B------:R-:W-:Y:S01]  /*4bd0*/  ISETP.GT.U32.AND P2, PT, R2, R108, PT ;  /* 0x0000006c0200720c */ /* 0x000fe20003f44070 */
[--C-:B------:R-:W-:Y:S01]  /*4be0*/  @!P5 IMAD.IADD R116, R116, 0x1, -R2.reuse ;  /* 0x000000017474d824 */ /* 0x100fe200078e0a02 */
[----:B------:R-:W-:Y:S01]  /*4bf0*/  ISETP.GT.U32.AND P5, PT, R2, R110, PT ;  /* 0x0000006e0200720c */ /* 0x000fe20003fa4070 */
[--C-:B------:R-:W-:Y:S01]  /*4c00*/  @!P3 IMAD.IADD R113, R113, 0x1, -R2.reuse ;  /* 0x000000017171b824 */ /* 0x100fe200078e0a02 */
[----:B------:R-:W-:Y:S01]  /*4c10*/  ISETP.GE.AND P3, PT, R247, RZ, PT ;  /* 0x000000fff700720c */ /* 0x000fe20003f66270 */
[--C-:B------:R-:W-:Y:S01]  /*4c20*/  @!P4 IMAD.IADD R111, R111, 0x1, -R2.reuse ;  /* 0x000000016f6fc824 */ /* 0x100fe200078e0a02 */
[----:B------:R-:W-:Y:S01]  /*4c30*/  ISETP.GE.AND P4, PT, R246, RZ, PT ;  /* 0x000000fff600720c */ /* 0x000fe20003f86270 */
[----:B------:R-:W-:Y:S01]  /*4c40*/  IMAD.HI.U32 R15, R157, R146, RZ ;  /* 0x000000929d0f7227 */ /* 0x000fe200078e00ff */
[----:B------:R-:W-:Y:S01]  /*4c50*/  ISETP.GT.U32.AND P6, PT, R2, R112, PT ;  /* 0x000000700200720c */ /* 0x000fe20003fc4070 */
[----:B------:R-:W-:Y:S02]  /*4c60*/  STL [R1+0x54c], R47 ;  /* 0x00054c2f01007387 */ /* 0x000fe40000100800 */
[--C-:B------:R-:W-:Y:S01]  /*4c70*/  @!P1 IMAD.IADD R109, R109, 0x1, -R2.reuse ;  /* 0x000000016d6d9824 */ /* 0x100fe200078e0a02 */
[----:B------:R-:W-:Y:S01]  /*4c80*/  ISETP.GE.AND P1, PT, R244, RZ, PT ;  /* 0x000000fff400720c */ /* 0x000fe20003f26270 */
[--C-:B------:R-:W-:Y:S01]  /*4c90*/  @!P2 IMAD.IADD R108, R108, 0x1, -R2.reuse ;  /* 0x000000016c6ca824 */ /* 0x100fe200078e0a02 */
[----:B------:R-:W-:Y:S01]  /*4ca0*/  ISETP.GE.AND P2, PT, R143, RZ, PT ;  /* 0x000000ff8f00720c */ /* 0x000fe20003f46270 */
        /* <DEDUP_REMOVED lines=10> */
[----:B------:R-:W-:Y:S01]  /*4d50*/  @!P1 IMAD.MOV R113, RZ, RZ, -R113 ;  /* 0x000000ffff719224 */ /* 0x000fe200078e0a71 */
[C---:B------:R-:W-:Y:S01]  /*4d60*/  ISETP.GT.U32.AND P1, PT, R2.reuse, R108, PT ;  /* 0x0000006c0200720c */ /* 0x040fe20003f24070 */
[----:B------:R-:W-:Y:S01]  /*4d70*/  @!P2 IMAD.MOV R112, RZ, RZ, -R112 ;  /* 0x000000ffff70a224 */ /* 0x000fe200078e0a70 */
[C---:B------:R-:W-:Y:S01]  /*4d80*/  ISETP.GT.U32.AND P2, PT, R2.reuse, R106, PT ;  /* 0x0000006a0200720c */ /* 0x040fe20003f44070 */
[----:B------:R-:W-:Y:S01]  /*4d90*/  @!P5 IMAD.MOV R114, RZ, RZ, -R114 ;  /* 0x000000ffff72d224 */ /* 0x000fe200078e0a72 */
[C---:B------:R-:W-:Y:S01]  /*4da0*/  ISETP.GT.U32.AND P5, PT, R2.reuse, R109, PT ;  /* 0x0000006d0200720c */ /* 0x040fe20003fa4070 */
[--C-:B------:R-:W-:Y:S01]  /*4db0*/  @!P3 IMAD.IADD R111, R111, 0x1, -R2.reuse ;  /* 0x000000016f6fb824 */ /* 0x100fe200078e0a02 */
[----:B------:R-:W-:Y:S01]  /*4dc0*/  ISETP.GT.U32.AND P3, PT, R2, R105, PT ;  /* 0x000000690200720c */ /* 0x000fe20003f64070 */
[--C-:B------:R-:W-:Y:S01]  /*4dd0*/  @!P4 IMAD.IADD R110, R110, 0x1, -R2.reuse ;  /* 0x000000016e6ec824 */ /* 0x100fe200078e0a02 */
[----:B------:R-:W-:Y:S01]  /*4de0*/  ISETP.GT.U32.AND P4, PT, R2, R104, PT ;  /* 0x000000680200720c */ /* 0x000fe20003f84070 */
[----:B------:R-:W-:Y:S01]  /*4df0*/  @!P6 IMAD.IADD R107, R107, 0x1, -R2 ;  /* 0x000000016b6be824 */ /* 0x000fe200078e0a02 */
[----:B------:R2:W-:Y:S01]  /*4e00*/  STL [R1+0x548], R6 ;  /* 0x0005480601007387 */ /* 0x0005e20000100800 */
[----:B------:R-:W-:-:S03]  /*4e10*/  IMAD.HI.U32 R30, R157, R37, RZ ;  /* 0x000000259d1e7227 */ /* 0x000fc600078e00ff */
[----:B------:R-:W-:Y:S01]  /*4e20*/  ISETP.GT.U32.AND P6, PT, R2, R107, PT ;  /* 0x0000006b0200720c */ /* 0x000fe20003fc4070 */
        /* <DEDUP_REMOVED lines=11> */
[----:B------:R-:W-:Y:S01]  /*4ee0*/  STL [R1+0x544], R168 ;  /* 0x000544a801007387 */ /* 0x000fe20000100800 */
[----:B------:R-:W-:Y:S01]  /*4ef0*/  @!P6 IMAD.IADD R107, R107, 0x1, -R2 ;  /* 0x000000016b6be824 */ /* 0x000fe200078e0a02 */
[C---:B------:R-:W-:Y:S01]  /*4f00*/  ISETP.GT.U32.AND P6, PT, R2.reuse, R102, PT ;  /* 0x000000660200720c */ /* 0x040fe20003fc4070 */
[----:B------:R-:W-:Y:S01]  /*4f10*/  @!P1 IMAD.MOV R111, RZ, RZ, -R111 ;  /* 0x000000ffff6f9224 */ /* 0x000fe200078e0a6f */
[C---:B------:R-:W-:Y:S01]  /*4f20*/  ISETP.GT.U32.AND P1, PT, R2.reuse, R106, PT ;  /* 0x0000006a0200720c */ /* 0x040fe20003f24070 */
        /* <DEDUP_REMOVED lines=8> */
[----:B------:R-:W-:-:S04]  /*4fb0*/  IMAD.HI.U32 R15, R157, R145, RZ ;  /* 0x000000919d0f7227 */ /* 0x000fc800078e00ff */
[--C-:B------:R-:W-:Y:S01]  /*4fc0*/  @!P1 IMAD.IADD R106, R106, 0x1, -R2.reuse ;  /* 0x000000016a6a9824 */ /* 0x100fe200078e0a02 */
[C---:B------:R-:W-:Y:S01]  /*4fd0*/  ISETP.GT.U32.AND P1, PT, R2.reuse, R100, PT ;  /* 0x000000640200720c */ /* 0x040fe20003f24070 */
[--C-:B------:R-:W-:Y:S01]  /*4fe0*/  @!P2 IMAD.IADD R105, R105, 0x1, -R2.reuse ;  /* 0x000000016969a824 */ /* 0x100fe200078e0a02 */
[C---:B------:R-:W-:Y:S01]  /*4ff0*/  ISETP.GT.U32.AND P2, PT, R2.reuse, R99, PT ;  /* 0x000000630200720c */ /* 0x040fe20003f44070 */
[----:B------:R-:W-:Y:S01]  /*5000*/  @!P5 IMAD.MOV R107, RZ, RZ, -R107 ;  /* 0x000000ffff6bd224 */ /* 0x000fe200078e0a6b */
[----:B------:R-:W-:Y:S01]  /*5010*/  ISETP.GT.U32.AND P5, PT, R2, R101, PT ;  /* 0x000000650200720c */ /* 0x000fe20003fa4070 */
[--C-:B------:R-:W-:Y:S01]  /*5020*/  @!P3 IMAD.IADD R104, R104, 0x1, -R2.reuse ;  /* 0x000000016868b824 */ /* 0x100fe200078e0a02 */
[----:B------:R-:W-:Y:S01]  /*5030*/  ISETP.GT.U32.AND P3, PT, R2, R98, PT ;  /* 0x000000620200720c */ /* 0x000fe20003f64070 */
[--C-:B------:R-:W-:Y:S01]  /*5040*/  @!P4 IMAD.IADD R103, R103, 0x1, -R2.reuse ;  /* 0x000000016767c824 */ /* 0x100fe200078e0a02 */
[----:B------:R-:W-:Y:S01]  /*5050*/  ISETP.GE.AND P4, PT, R238, RZ, PT ;  /* 0x000000ffee00720c */ /* 0x000fe20003f86270 */
[----:B------:R-:W-:-:S02]  /*5060*/  @!P6 IMAD.IADD R102, R102, 0x1, -R2 ;  /* 0x000000016666e824 */ /* 0x000fc400078e0a02 */
[----:B------:R-:W-:Y:S02]  /*5070*/  IMAD.MOV R30, RZ, RZ, -R30 ;  /* 0x000000ffff1e7224 */ /* 0x000fe400078e0a1e */
        /* <DEDUP_REMOVED lines=10> */
[----:B------:R-:W-:Y:S01]  /*5120*/  IMAD.MOV R15, RZ, RZ, -R15 ;  /* 0x000000ffff0f7224 */ /* 0x000fe200078e0a0f */
[C---:B------:R-:W-:Y:S01]  /*5130*/  ISETP.GT.U32.AND P4, PT, R2.reuse, R101, PT ;  /* 0x000000650200720c */ /* 0x040fe20003f84070 */
[----:B------:R-:W-:Y:S01]  /*5140*/  IMAD R37, R2, R30, R37 ;  /* 0x0000001e02257224 */ /* 0x000fe200078e0225 */
[----:B------:R-:W-:Y:S01]  /*5150*/  IABS R30, R173 ;  /* 0x000000ad001e7213 */ /* 0x000fe20000000000 */
        /* <DEDUP_REMOVED lines=10> */
[--C-:B------:R-:W-:Y:S01]  /*5200*/  @!P4 IMAD.IADD R101, R101, 0x1, -R2.reuse ;  /* 0x000000016565c824 */ /* 0x100fe200078e0a02 */
[C---:B------:R-:W-:Y:S01]  /*5210*/  ISETP.GT.U32.AND P4, PT, R2.reuse, R95, PT ;  /* 0x0000005f0200720c */ /* 0x040fe20003f84070 */
[----:B------:R-:W-:Y:S01]  /*5220*/  IMAD R145, R2, R15, R145 ;  /* 0x0000000f02917224 */ /* 0x000fe200078e0291 */
[----:B------:R-:W-:Y:S01]  /*5230*/  LOP3.LUT R167, R203, 0xde, RZ, 0xfc, !PT ;  /* 0x000000decba77812 */ /* 0x000fe200078efcff */
[----:B------:R-:W-:-:S02]  /*5240*/  @!P6 IMAD.IADD R97, R97, 0x1, -R2 ;  /* 0x000000016161e824 */ /* 0x000fc400078e0a02 */
[--C-:B------:R-:W-:Y:S01]  /*5250*/  @!P1 IMAD.IADD R99, R99, 0x1, -R2.reuse ;  /* 0x0000000163639824 */ /* 0x100fe200078e0a02 */
[----:B------:R-:W-:Y:S01]  /*5260*/  ISETP.GT.U32.AND P1, PT, R2, R93, PT ;  /* 0x0000005d0200720c */ /* 0x000fe20003f24070 */
[--C-:B------:R-:W-:Y:S01]  /*5270*/  @!P2 IMAD.IADD R98, R98, 0x1, -R2.reuse ;  /* 0x000000016262a824 */ /* 0x100fe200078e0a02 */
[----:B------:R-:W-:Y:S01]  /*5280*/  ISETP.GE.AND P2, PT, R234, RZ, PT ;  /* 0x000000ffea00720c */ /* 0x000fe20003f46270 */
        /* <DEDUP_REMOVED lines=11> */
[----:B------:R-:W-:Y:S01]  /*5340*/  @!P2 IMAD.MOV R101, RZ, RZ, -R101 ;  /* 0x000000ffff65a224 */ /* 0x000fe200078e0a65 */
[----:B------:R-:W-:Y:S01]  /*5350*/  ISETP.GT.U32.AND P2, PT, R2, R96, PT ;  /* 0x000000600200720c */ /* 0x000fe20003f44070 */
[----:B------:R-:W-:Y:S01]  /*5360*/  @!P5 IMAD.IADD R94, R94, 0x1, -R2 ;  /* 0x000000015e5ed824 */ /* 0x000fe200078e0a02 */
[----:B------:R-:W-:Y:S01]  /*5370*/  ISETP.GE.AND P5, PT, R231, RZ, PT ;  /* 0x000000ffe700720c */ /* 0x000fe20003fa6270 */
[----:B------:R-:W-:Y:S01]  /*5380*/  @!P3 IMAD.MOV R100, RZ, RZ, -R100 ;  /* 0x000000ffff64b224 */ /* 0x000fe200078e0a64 */
[C---:B------:R-:W-:Y:S01]  /*5390*/  ISETP.GT.U32.AND P3, PT, R2.reuse, R95, PT ;  /* 0x0000005f0200720c */ /* 0x040fe20003f64070 */
[----:B------:R-:W-:Y:S01]  /*53a0*/  @!P4 IMAD.MOV R99, RZ, RZ, -R99 ;  /* 0x000000ffff63c224 */ /* 0x000fe200078e0a63 */
[C---:B------:R-:W-:Y:S01]  /*53b0*/  ISETP.GT.U32.AND P4, PT, R2.reuse, R94, PT ;  /* 0x0000005e0200720c */ /* 0x040fe20003f84070 */
[--C-:B------:R-:W-:Y:S01]  /*53c0*/  @!P6 IMAD.IADD R97, R97, 0x1, -R2.reuse ;  /* 0x000000016161e824 */ /* 0x100fe200078e0a02 */
[C---:B------:R-:W-:Y:S01]  /*53d0*/  ISETP.GT.U32.AND P6, PT, R2.reuse, R92, PT ;  /* 0x0000005c0200720c */ /* 0x040fe20003fc4070 */
[----:B------:R-:W-:Y:S01]  /*53e0*/  IMAD.MOV R15, RZ, RZ, -R15 ;  /* 0x000000ffff0f7224 */ /* 0x000fe200078e0a0f */
[----:B------:R-:W-:Y:S01]  /*53f0*/  LOP3.LUT R166, R203, 0xe0, RZ, 0xfc, !PT ;  /* 0x000000e0cba67812 */ /* 0x000fe200078efcff */
[----:B------:R-:W-:Y:S01]  /*5400*/  @!P1 IMAD.MOV R97, RZ, RZ, -R97 ;  /* 0x000000ffff619224 */ /* 0x000fe200078e0a61 */
        /* <DEDUP_REMOVED lines=10> */
[----:B------:R-:W-:Y:S01]  /*54b0*/  STL [R1+0x53c], R166 ;  /* 0x00053ca601007387 */ /* 0x000fe20000100800 */
[----:B------:R-:W-:-:S02]  /*54c0*/  IMAD R18, R2, R15, R18 ;  /* 0x0000000f02127224 */ /* 0x000fc400078e0212 */
        /* <DEDUP_REMOVED lines=11> */
[----:B------:R-:W-:-:S02]  /*5580*/  ISETP.GE.AND P4, PT, R163, RZ, PT ;  /* 0x000000ffa300720c */ /* 0x000fc40003f86270 */
[----:B------:R-:W-:Y:S01]  /*5590*/  LOP3.LUT R163, R203, 0xe2, RZ, 0xfc, !PT ;  /* 0x000000e2cba37812 */ /* 0x000fe200078efcff */
[----:B------:R-:W-:Y:S01]  /*55a0*/  @!P1 IMAD.MOV R95, RZ, RZ, -R95 ;  /* 0x000000ffff5f9224 */ /* 0x000fe200078e0a5f */
[C---:B------:R-:W-:Y:S01]  /*55b0*/  ISETP.GT.U32.AND P1, PT, R2.reuse, R90, PT ;  /* 0x0000005a0200720c */ /* 0x040fe20003f24070 */
[----:B------:R-:W-:Y:S01]  /*55c0*/  @!P2 IMAD.MOV R94, RZ, RZ, -R94 ;  /* 0x000000ffff5ea224 */ /* 0x000fe200078e0a5e */
[----:B------:R-:W-:Y:S01]  /*55d0*/  ISETP.GT.U32.AND P2, PT, R2, R89, PT ;  /* 0x000000590200720c */ /* 0x000fe20003f44070 */
        /* <DEDUP_REMOVED lines=8> */
[----:B------:R-:W-:Y:S01]  /*5660*/  IMAD.HI.U32 R20, R157, R30, RZ ;  /* 0x0000001e9d147227 */ /* 0x000fe200078e00ff */
[----:B------:R-:W-:Y:S01]  /*5670*/  IABS R26, R163 ;  /* 0x000000a3001a7213 */ /* 0x000fe20000000000 */
[----:B------:R-:W-:Y:S02]  /*5680*/  STL [R1+0x538], R163 ;  /* 0x000538a301007387 */ /* 0x000fe40000100800 */
[--C-:B------:R-:W-:Y:S01]  /*5690*/  @!P1 IMAD.IADD R90, R90, 0x1, -R2.reuse ;  /* 0x000000015a5a9824 */ /* 0x100fe200078e0a02 */
[C---:B------:R-:W-:Y:S01]  /*56a0*/  ISETP.GT.U32.AND P1, PT, R2.reuse, R84, PT ;  /* 0x000000540200720c */ /* 0x040fe20003f24070 */
[--C-:B------:R-:W-:Y:S01]  /*56b0*/  @!P2 IMAD.IADD R89, R89, 0x1, -R2.reuse ;  /* 0x000000015959a824 */ /* 0x100fe200078e0a02 */
[C---:B------:R-:W-:Y:S01]  /*56c0*/  ISETP.GT.U32.AND P2, PT, R2.reuse, R83, PT ;  /* 0x000000530200720c */ /* 0x040fe20003f44070 */
[--C-:B------:R-:W-:Y:S01]  /*56d0*/  @!P5 IMAD.IADD R91, R91, 0x1, -R2.reuse ;  /* 0x000000015b5bd824 */ /* 0x100fe200078e0a02 */
[----:B------:R-:W-:Y:S01]  /*56e0*/  ISETP.GT.U32.AND P5, PT, R2, R85, PT ;  /* 0x000000550200720c */ /* 0x000fe20003fa4070 */
[--C-:B------:R-:W-:Y:S01]  /*56f0*/  @!P3 IMAD.IADD R88, R88, 0x1, -R2.reuse ;  /* 0x000000015858b824 */ /* 0x100fe200078e0a02 */
[----:B------:R-:W-:Y:S01]  /*5700*/  ISETP.GE.AND P3, PT, R226, RZ, PT ;  /* 0x000000ffe200720c */ /* 0x000fe20003f66270 */
[----:B------:R-:W-:-:S02]  /*5710*/  @!P6 IMAD.IADD R87, R87, 0x1, -R2 ;  /* 0x000000015757e824 */ /* 0x000fc400078e0a02 */
[--C-:B------:R-:W-:Y:S01]  /*5720*/  @!P4 IMAD.IADD R86, R86, 0x1, -R2.reuse ;  /* 0x000000015656c824 */ /* 0x100fe200078e0a02 */
[----:B------:R-:W-:Y:S01]  /*5730*/  ISETP.GE.AND P4, PT, R225, RZ, PT ;  /* 0x000000ffe100720c */ /* 0x000fe20003f86270 */
[----:B------:R-:W-:Y:S01]  /*5740*/  IMAD.MOV R15, RZ, RZ, -R15 ;  /* 0x000000ffff0f7224 */ /* 0x000fe200078e0a0f */
        /* <DEDUP_REMOVED lines=9> */
[----:B------:R-:W-:Y:S01]  /*57e0*/  IMAD.MOV R20, RZ, RZ, -R20 ;  /* 0x000000ffff147224 */ /* 0x000fe200078e0a14 */
[----:B------:R-:W-:Y:S01]  /*57f0*/  LOP3.LUT R5, R203, 0xe4, RZ, 0xfc, !PT ;  /* 0x000000e4cb057812 */ /* 0x000fe200078efcff */
[----:B------:R-:W-:Y:S01]  /*5800*/  @!P4 IMAD.MOV R90, RZ, RZ, -R90 ;  /* 0x000000ffff5ac224 */ /* 0x000fe200078e0a5a */
[C---:B------:R-:W-:Y:S01]  /*5810*/  ISETP.GT.U32.AND P4, PT, R2.reuse, R85, PT ;  /* 0x000000550200720c */ /* 0x040fe20003f84070 */
        /* <DEDUP_REMOVED lines=9> */
[C---:B------:R-:W-:Y:S01]  /*58b0*/  ISETP.GT.U32.AND P3, PT, R2.reuse, R80, PT ;  /* 0x000000500200720c */ /* 0x040fe20003f64070 */
[C---:B------:R-:W-:Y:S01]  /*58c0*/  IMAD R144, R2.reuse, R15, R144 ;  /* 0x0000000f02907224 */ /* 0x040fe200078e0290 */
[----:B------:R-:W-:Y:S01]  /*58d0*/  IABS R25, R5 ;  /* 0x0000000500197213 */ /* 0x000fe20000000000 */
[--C-:B------:R-:W-:Y:S01]  /*58e0*/  @!P4 IMAD.IADD R85, R85, 0x1, -R2.reuse ;  /* 0x000000015555c824 */ /* 0x100fe200078e0a02 */
[----:B------:R-:W-:Y:S01]  /*58f0*/  ISETP.GT.U32.AND P4, PT, R2, R79, PT ;  /* 0x0000004f0200720c */ /* 0x000fe20003f84070 */
        /* <DEDUP_REMOVED lines=8> */
[----:B------:R-:W-:Y:S01]  /*5980*/  @!P3 IMAD.IADD R80, R80, 0x1, -R2 ;  /* 0x000000015050b824 */ /* 0x000fe200078e0a02 */
[----:B------:R-:W-:Y:S01]  /*5990*/  ISETP.GE.AND P3, PT, R220, RZ, PT ;  /* 0x000000ffdc00720c */ /* 0x000fe20003f66270 */
[----:B------:R-:W-:Y:S01]  /*59a0*/  IMAD.HI.U32 R15, R157, R143, RZ ;  /* 0x0000008f9d0f7227 */ /* 0x000fe200078e00ff */
[----:B------:R-:W-:-:S03]  /*59b0*/  ISETP.GT.U32.AND P6, PT, R2, R82, PT ;  /* 0x000000520200720c */ /* 0x000fc60003fc4070 */
[----:B------:R-:W-:Y:S01]  /*59c0*/  @!P4 IMAD.IADD R79, R79, 0x1, -R2 ;  /* 0x000000014f4fc824 */ /* 0x000fe200078e0a02 */
[----:B------:R-:W-:Y:S01]  /*59d0*/  ISETP.GE.AND P4, PT, R219, RZ, PT ;  /* 0x000000ffdb00720c */ /* 0x000fe20003f86270 */
[----:B------:R-:W-:Y:S01]  /*59e0*/  @!P1 IMAD.MOV R86, RZ, RZ, -R86 ;  /* 0x000000ffff569224 */ /* 0x000fe200078e0a56 */
[C---:B------:R-:W-:Y:S01]  /*59f0*/  ISETP.GT.U32.AND P1, PT, R2.reuse, R81, PT ;  /* 0x000000510200720c */ /* 0x040fe20003f24070 */
[----:B------:R-:W-:Y:S01]  /*5a00*/  @!P2 IMAD.MOV R85, RZ, RZ, -R85 ;  /* 0x000000ffff55a224 */ /* 0x000fe200078e0a55 */
[----:B------:R-:W-:Y:S01]  /*5a10*/  ISETP.GT.U32.AND P2, PT, R2, R80, PT ;  /* 0x000000500200720c */ /* 0x000fe20003f44070 */
[----:B------:R-:W-:Y:S01]  /*5a20*/  @!P5 IMAD.IADD R78, R78, 0x1, -R2 ;  /* 0x000000014e4ed824 */ /* 0x000fe200078e0a02 */
[----:B------:R-:W-:Y:S01]  /*5a30*/  ISETP.GE.AND P5, PT, R162, RZ, PT ;  /* 0x000000ffa200720c */ /* 0x000fe20003fa6270 */
[----:B------:R-:W-:Y:S01]  /*5a40*/  @!P3 IMAD.MOV R84, RZ, RZ, -R84 ;  /* 0x000000ffff54b224 */ /* 0x000fe200078e0a54 */
[----:B------:R-:W-:Y:S01]  /*5a50*/  ISETP.GT.U32.AND P3, PT, R2, R79, PT ;  /* 0x0000004f0200720c */ /* 0x000fe20003f64070 */
[----:B------:R-:W-:Y:S01]  /*5a60*/  @!P6 IMAD.IADD R82, R82, 0x1, -R2 ;  /* 0x000000015252e824 */ /* 0x000fe200078e0a02 */
[----:B------:R-:W-:Y:S01]  /*5a70*/  ISETP.GT.U32.AND P6, PT, R2, R77, PT ;  /* 0x0000004d0200720c */ /* 0x000fe20003fc4070 */
[----:B------:R-:W-:Y:S01]  /*5a80*/  IMAD.HI.U32 R19, R157, R148, RZ ;  /* 0x000000949d137227 */ /* 0x000fe200078e00ff */
[----:B------:R-:W-:-:S03]  /*5a90*/  LOP3.LUT R162, R203, 0xe6, RZ, 0xfc, !PT ;  /* 0x000000e6cba27812 */ /* 0x000fc600078efcff */
[----:B------:R-:W-:Y:S01]  /*5aa0*/  @!P4 IMAD.MOV R83, RZ, RZ, -R83 ;  /* 0x000000ffff53c224 */ /* 0x000fe200078e0a53 */
[C---:B------:R-:W-:Y:S01]  /*5ab0*/  ISETP.GT.U32.AND P4, PT, R2.reuse, R78, PT ;  /* 0x0000004e0200720c */ /* 0x040fe20003f84070 */
[--C-:B------:R-:W-:Y:S01]  /*5ac0*/  @!P1 IMAD.IADD R81, R81, 0x1, -R2.reuse ;  /* 0x0000000151519824 */ /* 0x100fe200078e0a02 */
[----:B------:R-:W-:Y:S01]  /*5ad0*/  ISETP.GT.U32.AND P1, PT, R2, R75, PT ;  /* 0x0000004b0200720c */ /* 0x000fe20003f24070 */
[----:B------:R-:W-:Y:S01]  /*5ae0*/  @!P2 IMAD.IADD R80, R80, 0x1, -R2 ;  /* 0x000000015050a824 */ /* 0x000fe200078e0a02 */
[C---:B------:R-:W-:Y:S01]  /*5af0*/  ISETP.GT.U32.AND P2, PT, R2.reuse, R74, PT ;  /* 0x0000004a0200720c */ /* 0x040fe20003f44070 */
[----:B------:R-:W-:Y:S01]  /*5b00*/  @!P5 IMAD.MOV R82, RZ, RZ, -R82 ;  /* 0x000000ffff52d224 */ /* 0x000fe200078e0a52 */
[C---:B------:R-:W-:Y:S01]  /*5b10*/  ISETP.GT.U32.AND P5, PT, R2.reuse, R76, PT ;  /* 0x0000004c0200720c */ /* 0x040fe20003fa4070 */
[--C-:B------:R-:W-:Y:S01]  /*5b20*/  @!P3 IMAD.IADD R79, R79, 0x1, -R2.reuse ;  /* 0x000000014f4fb824 */ /* 0x100fe200078e0a02 */
[C---:B------:R-:W-:Y:S01]  /*5b30*/  ISETP.GT.U32.AND P3, PT, R2.reuse, R73, PT ;  /* 0x000000490200720c */ /* 0x040fe20003f64070 */
[----:B------:R-:W-:Y:S01]  /*5b40*/  @!P6 IMAD.IADD R77, R77, 0x1, -R2 ;  /* 0x000000014d4de824 */ /* 0x000fe200078e0a02 */
[----:B------:R-:W-:Y:S01]  /*5b50*/  STL [R1+0x530], R162 ;  /* 0x000530a201007387 */ /* 0x000fe20000100800 */
[----:B------:R-:W-:Y:S01]  /*5b60*/  IMAD R30, R2, R20, R30 ;  /* 0x00000014021e7224 */ /* 0x000fe200078e021e */
[----:B------:R-:W-:Y:S01]  /*5b70*/  IABS R20, R168 ;  /* 0x000000a800147213 */ /* 0x000fe20000000000 */
        /* <DEDUP_REMOVED lines=8> */
[--C-:B------:R-:W-:Y:S01]  /*5c00*/  @!P3 IMAD.IADD R73, R73, 0x1, -R2.reuse ;  /* 0x000000014949b824 */ /* 0x100fe200078e0a02 */
[----:B------:R-:W-:Y:S01]  /*5c10*/  ISETP.GE.AND P5, PT, R217, RZ, PT ;  /* 0x000000ffd900720c */ /* 0x000fe20003fa6270 */
[----:B------:R-:W-:Y:S01]  /*5c20*/  IMAD.MOV R15, RZ, RZ, -R15 ;  /* 0x000000ffff0f7224 */ /* 0x000fe200078e0a0f */
[----:B------:R-:W-:Y:S01]  /*5c30*/  ISETP.GE.AND P3, PT, R161, RZ, PT ;  /* 0x000000ffa100720c */ /* 0x000fe20003f66270 */
        /* <DEDUP_REMOVED lines=17> */
[----:B------:R-:W-:Y:S01]  /*5d50*/  ISETP.GT.U32.AND P4, PT, R2, R70, PT ;  /* 0x000000460200720c */ /* 0x000fe20003f84070 */
[--C-:B------:R-:W-:Y:S01]  /*5d60*/  @!P6 IMAD.IADD R72, R72, 0x1, -R2.reuse ;  /* 0x000000014848e824 */ /* 0x100fe200078e0a02 */
[----:B------:R-:W-:Y:S01]  /*5d70*/  STL [R1+0x52c], R161 ;  /* 0x00052ca101007387 */ /* 0x000fe20000100800 */
[--C-:B------:R-:W-:Y:S01]  /*5d80*/  @!P1 IMAD.IADD R74, R74, 0x1, -R2.reuse ;  /* 0x000000014a4a9824 */ /* 0x100fe200078e0a02 */
[----:B------:R-:W-:Y:S01]  /*5d90*/  ISETP.GT.U32.AND P1, PT, R2, R68, PT ;  /* 0x000000440200720c */ /* 0x000fe20003f24070 */
[--C-:B------:R-:W-:Y:S01]  /*5da0*/  @!P2 IMAD.IADD R73, R73, 0x1, -R2.reuse ;  /* 0x000000014949a824 */ /* 0x100fe200078e0a02 */
[----:B------:R-:W-:Y:S01]  /*5db0*/  ISETP.GE.AND P2, PT, R214, RZ, PT ;  /* 0x000000ffd600720c */ /* 0x000fe20003f46270 */
[--C-:B------:R-:W-:Y:S01]  /*5dc0*/  @!P5 IMAD.IADD R75, R75, 0x1, -R2.reuse ;  /* 0x000000014b4bd824 */ /* 0x100fe200078e0a02 */
[C---:B------:R-:W-:Y:S01]  /*5dd0*/  ISETP.GT.U32.AND P5, PT, R2.reuse, R69, PT ;  /* 0x000000450200720c */ /* 0x040fe20003fa4070 */
[----:B------:R-:W-:Y:S01]  /*5de0*/  @!P3 IMAD.IADD R71, R71, 0x1, -R2 ;  /* 0x000000014747b824 */ /* 0x000fe200078e0a02 */
[----:B------:R-:W-:Y:S01]  /*5df0*/  ISETP.GE.AND P3, PT, R213, RZ, PT ;  /* 0x000000ffd500720c */ /* 0x000fe20003f66270 */
[C---:B------:R-:W-:Y:S01]  /*5e00*/  IMAD R148, R2.reuse, R19, R148 ;  /* 0x0000001302947224 */ /* 0x040fe200078e0294 */
[----:B------:R-:W-:Y:S01]  /*5e10*/  ISETP.GT.U32.AND P6, PT, R2, R72, PT ;  /* 0x000000480200720c */ /* 0x000fe20003fc4070 */
[----:B------:R-:W-:Y:S01]  /*5e20*/  @!P4 IMAD.IADD R70, R70, 0x1, -R2 ;  /* 0x000000014646c824 */ /* 0x000fe200078e0a02 */
[----:B------:R-:W-:Y:S01]  /*5e30*/  ISETP.GE.AND P4, PT, R212, RZ, PT ;  /* 0x000000ffd400720c */ /* 0x000fe20003f86270 */
[----:B------:R-:W-:Y:S01]  /*5e40*/  IMAD.HI.U32 R15, R157, R20, RZ ;  /* 0x000000149d0f7227 */ /* 0x000fe200078e00ff */
[----:B------:R-:W-:-:S03]  /*5e50*/  IABS R19, R167 ;  /* 0x000000a700137213 */ /* 0x000fc60000000000 */
        /* <DEDUP_REMOVED lines=24> */
[----:B------:R-:W-:Y:S01]  /*5fe0*/  @!P6 IMAD.IADD R67, R67, 0x1, -R2 ;  /* 0x000000014343e824 */ /* 0x000fe200078e0a02 */
[----:B------:R-:W-:Y:S01]  /*5ff0*/  IABS R31, R160 ;  /* 0x000000a0001f7213 */ /* 0x000fe20000000000 */
[----:B------:R-:W-:Y:S01]  /*6000*/  IMAD R20, R2, R15, R20 ;  /* 0x0000000f02147224 */ /* 0x000fe200078e0214 */
[----:B------:R-:W-:Y:S01]  /*6010*/  STL [R1+0x528], R160 ;  /* 0x000528a001007387 */ /* 0x000fe20000100800 */
        /* <DEDUP_REMOVED lines=25> */
[----:B------:R-:W-:Y:S01]  /*61b0*/  IMAD.MOV R15, RZ, RZ, -R15 ;  /* 0x000000ffff0f7224 */ /* 0x000fe200078e0a0f */
[----:B------:R-:W-:Y:S01]  /*61c0*/  STL [R1+0x524], R158 ;  /* 0x0005249e01007387 */ /* 0x000fe20000100800 */
[--C-:B------:R-:W-:Y:S01]  /*61d0*/  @!P1 IMAD.IADD R65, R65, 0x1, -R2.reuse ;  /* 0x0000000141419824 */ /* 0x100fe200078e0a02 */
[----:B------:R-:W-:Y:S01]  /*61e0*/  ISETP.GT.U32.AND P1, PT, R2, R59, PT ;  /* 0x0000003b0200720c */ /* 0x000fe20003f24070 */
        /* <DEDUP_REMOVED lines=9> */
[----:B------:R-:W-:Y:S01]  /*6280*/  ISETP.GE.AND P4, PT, R205, RZ, PT ;  /* 0x000000ffcd00720c */ /* 0x000fe20003f86270 */
[C---:B------:R-:W-:Y:S01]  /*6290*/  IMAD R19, R2.reuse, R15, R19 ;  /* 0x0000000f02137224 */ /* 0x040fe200078e0213 */
[----:B------:R-:W-:Y:S01]  /*62a0*/  ISETP.GT.U32.AND P6, PT, R2, R62, PT ;  /* 0x0000003e0200720c */ /* 0x000fe20003fc4070 */
[--C-:B------:R-:W-:Y:S01]  /*62b0*/  @!P1 IMAD.IADD R59, R59, 0x1, -R2.reuse ;  /* 0x000000013b3b9824 */ /* 0x100fe200078e0a02 */
[----:B------:R-:W-:Y:S01]  /*62c0*/  ISETP.GE.AND P1, PT, R202, RZ, PT ;  /* 0x000000ffca00720c */ /* 0x000fe20003f26270 */
[--C-:B------:R-:W-:Y:S01]  /*62d0*/  @!P2 IMAD.IADD R58, R58, 0x1, -R2.reuse ;  /* 0x000000013a3aa824 */ /* 0x100fe200078e0a02 */
[----:B------:R-:W-:Y:S01]  /*62e0*/  ISETP.GE.AND P2, PT, R43, RZ, PT ;  /* 0x000000ff2b00720c */ /* 0x000fe20003f46270 */
[----:B------:R-:W-:Y:S01]  /*62f0*/  STL [R1+0x51c], R12 ;  /* 0x00051c0c01007387 */ /* 0x000fe20000100800 */
[----:B------:R-:W-:Y:S01]  /*6300*/  IABS R15, R166 ;  /* 0x000000a6000f7213 */ /* 0x000fe20000000000 */
        /* <DEDUP_REMOVED lines=11> */
[----:B------:R-:W-:Y:S01]  /*63c0*/  ISETP.GT.U32.AND P2, PT, R2, R56, PT ;  /* 0x000000380200720c */ /* 0x000fe20003f44070 */
[----:B------:R-:W-:Y:S01]  /*63d0*/  IMAD.HI.U32 R21, R157, R15, RZ ;  /* 0x0000000f9d157227 */ /* 0x000fe200078e00ff */
[----:B------:R-:W-:-:S03]  /*63e0*/  IABS R43, R13 ;  /* 0x0000000d002b7213 */ /* 0x000fc60000000000 */
[----:B------:R-:W-:Y:S01]  /*63f0*/  @!P5 IMAD.MOV R64, RZ, RZ, -R64 ;  /* 0x000000ffff40d224 */ /* 0x000fe200078e0a40 */
[C---:B------:R-:W-:Y:S01]  /*6400*/  ISETP.GT.U32.AND P5, PT, R2.reuse, R59, PT ;  /* 0x0000003b0200720c */ /* 0x040fe20003fa4070 */
        /* <DEDUP_REMOVED lines=14> */
[----:B------:R-:W-:Y:S01]  /*64f0*/  @!P4 IMAD.IADD R54, R54, 0x1, -R2 ;  /* 0x000000013636c824 */ /* 0x000fe200078e0a02 */
[----:B------:R-:W-:Y:S01]  /*6500*/  ISETP.GE.AND P4, PT, R198, RZ, PT ;  /* 0x000000ffc600720c */ /* 0x000fe20003f86270 */
[----:B------:R-:W-:Y:S01]  /*6510*/  @!P1 IMAD.MOV R61, RZ, RZ, -R61 ;  /* 0x000000ffff3d9224 */ /* 0x000fe200078e0a3d */
[C---:B------:R-:W-:Y:S01]  /*6520*/  ISETP.GT.U32.AND P6, PT, R2.reuse, R57, PT ;  /* 0x000000390200720c */ /* 0x040fe20003fc4070 */
[----:B------:R-:W-:Y:S01]  /*6530*/  @!P2 IMAD.MOV R60, RZ, RZ, -R60 ;  /* 0x000000ffff3ca224 */ /* 0x000fe200078e0a3c */
[C---:B------:R-:W-:Y:S01]  /*6540*/  ISETP.GT.U32.AND P1, PT, R2.reuse, R56, PT ;  /* 0x000000380200720c */ /* 0x040fe20003f24070 */
[C---:B------:R-:W-:Y:S01]  /*6550*/  IMAD R15, R2.reuse, R21, R15 ;  /* 0x00000015020f7224 */ /* 0x040fe200078e020f */
[----:B------:R-:W-:Y:S01]  /*6560*/  ISETP.GT.U32.AND P2, PT, R2, R55, PT ;  /* 0x000000370200720c */ /* 0x000fe20003f44070 */
[----:B------:R-:W-:-:S04]  /*6570*/  IMAD.HI.U32 R21, R157, R26, RZ ;  /* 0x0000001a9d157227 */ /* 0x000fc800078e00ff */
[----:B------:R-:W-:Y:S01]  /*6580*/  @!P5 IMAD.IADD R52, R52, 0x1, -R2 ;  /* 0x000000013434d824 */ /* 0x000fe200078e0a02 */
[----:B------:R-:W-:Y:S01]  /*6590*/  ISETP.GE.AND P5, PT, R41, RZ, PT ;  /* 0x000000ff2900720c */ /* 0x000fe20003fa6270 */
[----:B------:R-:W-:Y:S01]  /*65a0*/  @!P3 IMAD.MOV R59, RZ, RZ, -R59 ;  /* 0x000000ffff3bb224 */ /* 0x000fe200078e0a3b */
[C---:B------:R-:W-:Y:S01]  /*65b0*/  ISETP.GT.U32.AND P3, PT, R2.reuse, R54, PT ;  /* 0x000000360200720c */ /* 0x040fe20003f64070 */
[----:B------:R-:W-:Y:S01]  /*65c0*/  @!P4 IMAD.MOV R58, RZ, RZ, -R58 ;  /* 0x000000ffff3ac224 */ /* 0x000fe200078e0a3a */
[C---:B------:R-:W-:Y:S01]  /*65d0*/  ISETP.GT.U32.AND P4, PT, R2.reuse, R52, PT ;  /* 0x000000340200720c */ /* 0x040fe20003f84070 */
[--C-:B------:R-:W-:Y:S01]  /*65e0*/  @!P6 IMAD.IADD R57, R57, 0x1, -R2.reuse ;  /* 0x000000013939e824 */ /* 0x100fe200078e0a02 */
[----:B------:R-:W-:Y:S01]  /*65f0*/  ISETP.GT.U32.AND P6, PT, R2, R50, PT ;  /* 0x000000320200720c */ /* 0x000fe20003fc4070 */
[--C-:B------:R-:W-:Y:S01]  /*6600*/  @!P1 IMAD.IADD R56, R56, 0x1, -R2.reuse ;  /* 0x0000000138389824 */ /* 0x100fe200078e0a02 */
[C---:B------:R-:W-:Y:S01]  /*6610*/  ISETP.GT.U32.AND P1, PT, R2.reuse, R46, PT ;  /* 0x0000002e0200720c */ /* 0x040fe20003f24070 */
[--C-:B------:R-:W-:Y:S01]  /*6620*/  @!P2 IMAD.IADD R55, R55, 0x1, -R2.reuse ;  /* 0x000000013737a824 */ /* 0x100fe200078e0a02 */
[C---:B------:R-:W-:Y:S01]  /*6630*/  ISETP.GT.U32.AND P2, PT, R2.reuse, R44, PT ;  /* 0x0000002c0200720c */ /* 0x040fe20003f44070 */
[----:B------:R-:W-:Y:S01]  /*6640*/  IMAD.MOV R21, RZ, RZ, -R21 ;  /* 0x000000ffff157224 */ /* 0x000fe200078e0a15 */
[----:B------:R-:W-:Y:S01]  /*6650*/  IABS R41, R12 ;  /* 0x0000000c00297213 */ /* 0x000fe20000000000 */
[----:B------:R-:W-:Y:S01]  /*6660*/  @!P5 IMAD.MOV R57, RZ, RZ, -R57 ;  /* 0x000000ffff39d224 */ /* 0x000fe200078e0a39 */
[----:B------:R-:W-:Y:S01]  /*6670*/  ISETP.GT.U32.AND P5, PT, R2, R48, PT ;  /* 0x000000300200720c */ /* 0x000fe20003fa4070 */
[--C-:B------:R-:W-:Y:S01]  /*6680*/  @!P3 IMAD.IADD R54, R54, 0x1, -R2.reuse ;  /* 0x000000013636b824 */ /* 0x100fe200078e0a02 */
[----:B------:R-:W-:Y:S01]  /*6690*/  ISETP.GT.U32.AND P3, PT, R2, R42, PT ;  /* 0x0000002a0200720c */ /* 0x000fe20003f64070 */
[--C-:B------:R-:W-:Y:S01]  /*66a0*/  @!P4 IMAD.IADD R52, R52, 0x1, -R2.reuse ;  /* 0x000000013434c824 */ /* 0x100fe200078e0a02 */
[----:B------:R-:W-:Y:S01]  /*66b0*/  ISETP.GE.AND P4, PT, R197, RZ, PT ;  /* 0x000000ffc500720c */ /* 0x000fe20003f86270 */
[----:B------:R-:W-:-:S02]  /*66c0*/  @!P6 IMAD.IADD R50, R50, 0x1, -R2 ;  /* 0x000000013232e824 */ /* 0x000fc400078e0a02 */
[--C-:B------:R-:W-:Y:S01]  /*66d0*/  @!P1 IMAD.IADD R46, R46, 0x1, -R2.reuse ;  /* 0x000000012e2e9824 */ /* 0x100fe200078e0a02 */
[----:B------:R-:W-:Y:S01]  /*66e0*/  ISETP.GE.AND P1, PT, R182, RZ, PT ;  /* 0x000000ffb600720c */ /* 0x000fe20003f26270 */
[----:B------:R-:W-:Y:S01]  /*66f0*/  @!P2 IMAD.IADD R44, R44, 0x1, -R2 ;  /* 0x000000012c2ca824 */ /* 0x000fe200078e0a02 */
[C---:B------:R-:W-:Y:S01]  /*6700*/  ISETP.GT.U32.AND P6, PT, R2.reuse, R50, PT ;  /* 0x000000320200720c */ /* 0x040fe20003fc4070 */
[----:B------:R-:W-:Y:S01]  /*6710*/  IMAD R26, R2, R21, R26 ;  /* 0x00000015021a7224 */ /* 0x000fe200078e021a */
[----:B------:R-:W-:Y:S01]  /*6720*/  ISETP.GE.AND P2, PT, R181, RZ, PT ;  /* 0x000000ffb500720c */ /* 0x000fe20003f46270 */
[--C-:B------:R-:W-:Y:S01]  /*6730*/  @!P5 IMAD.IADD R48, R48, 0x1, -R2.reuse ;  /* 0x000000013030d824 */ /* 0x100fe200078e0a02 */
[----:B------:R-:W-:Y:S01]  /*6740*/  ISETP.GE.AND P5, PT, R183, RZ, PT ;  /* 0x000000ffb700720c */ /* 0x000fe20003fa6270 */
[----:B------:R-:W-:Y:S01]  /*6750*/  @!P3 IMAD.IADD R42, R42, 0x1, -R2 ;  /* 0x000000012a2ab824 */ /* 0x000fe200078e0a02 */
[----:B------:R-:W-:Y:S01]  /*6760*/  ISETP.GE.AND P3, PT, R11, RZ, PT ;  /* 0x000000ff0b00720c */ /* 0x000fe20003f66270 */
[----:B------:R-:W-:Y:S01]  /*6770*/  @!P4 IMAD.MOV R56, RZ, RZ, -R56 ;  /* 0x000000ffff38c224 */ /* 0x000fe200078e0a38 */
[----:B------:R-:W-:Y:S01]  /*6780*/  ISETP.GT.U32.AND P4, PT, R2, R48, PT ;  /* 0x000000300200720c */ /* 0x000fe20003f84070 */
[----:B------:R-:W-:Y:S01]  /*6790*/  IMAD.HI.U32 R21, R157, R25, RZ ;  /* 0x000000199d157227 */ /* 0x000fe200078e00ff */
[----:B------:R-:W-:-:S03]  /*67a0*/  LOP3.LUT R11, R203, 0xf2, RZ, 0xfc, !PT ;  /* 0x000000f2cb0b7812 */ /* 0x000fc600078efcff */
        /* <DEDUP_REMOVED lines=11> */
[----:B------:R-:W-:Y:S01]  /*6860*/  ISETP.GT.U32.AND P4, PT, R2, R38, PT ;  /* 0x000000260200720c */ /* 0x000fe20003f84070 */
[----:B------:R-:W-:Y:S01]  /*6870*/  IMAD.MOV R21, RZ, RZ, -R21 ;  /* 0x000000ffff157224 */ /* 0x000fe200078e0a15 */
[----:B------:R-:W-:Y:S01]  /*6880*/  STL [R1+0x518], R11 ;  /* 0x0005180b01007387 */ /* 0x000fe20000100800 */
        /* <DEDUP_REMOVED lines=12> */
[----:B------:R-:W-:-:S02]  /*6950*/  ISETP.GT.U32.AND P6, PT, R2, R40, PT ;  /* 0x000000280200720c */ /* 0x000fc40003fc4070 */
[----:B------:R-:W-:Y:S01]  /*6960*/  IABS R21, R162 ;  /* 0x000000a200157213 */ /* 0x000fe20000000000 */
        /* <DEDUP_REMOVED lines=16> */
[----:B------:R-:W-:Y:S01]  /*6a70*/  @!P2 IMAD.IADD R39, R39, 0x1, -R2 ;  /* 0x000000012727a824 */ /* 0x000fe200078e0a02 */
        /* <DEDUP_REMOVED lines=8> */
[----:B------:R-:W-:Y:S01]  /*6b00*/  IABS R53, R10 ;  /* 0x0000000a00357213 */ /* 0x000fe20000000000 */
[----:B------:R-:W-:Y:S01]  /*6b10*/  IMAD.MOV R27, RZ, RZ, -R27 ;  /* 0x000000ffff1b7224 */ /* 0x000fe200078e0a1b */
        /* <DEDUP_REMOVED lines=12> */
[----:B------:R-:W-:Y:S01]  /*6be0*/  ISETP.GE.AND P4, PT, R51, RZ, PT ;  /* 0x000000ff3300720c */ /* 0x000fe20003f86270 */
[----:B------:R-:W-:Y:S01]  /*6bf0*/  IMAD.HI.U32 R27, R157, R32, RZ ;  /* 0x000000209d1b7227 */ /* 0x000fe200078e00ff */
[----:B------:R-:W-:Y:S01]  /*6c00*/  IABS R51, R8 ;  /* 0x0000000800337213 */ /* 0x000fe20000000000 */
[----:B------:R-:W-:Y:S02]  /*6c10*/  STL [R1+0x510], R8 ;  /* 0x0005100801007387 */ /* 0x000fe40000100800 */
        /* <DEDUP_REMOVED lines=12> */
[----:B------:R-:W-:-:S02]  /*6ce0*/  IMAD.MOV R27, RZ, RZ, -R27 ;  /* 0x000000ffff1b7224 */ /* 0x000fc400078e0a1b */
[--C-:B------:R-:W-:Y:S01]  /*6cf0*/  @!P1 IMAD.IADD R30, R30, 0x1, -R2.reuse ;  /* 0x000000011e1e9824 */ /* 0x100fe200078e0a02 */
[----:B------:R-:W-:Y:S01]  /*6d00*/  ISETP.GT.U32.AND P1, PT, R2, R18, PT ;  /* 0x000000120200720c */ /* 0x000fe20003f24070 */
[--C-:B------:R-:W-:Y:S01]  /*6d10*/  @!P2 IMAD.IADD R148, R148, 0x1, -R2.reuse ;  /* 0x000000019494a824 */ /* 0x100fe200078e0a02 */
[----:B------:R-:W-:Y:S01]  /*6d20*/  ISETP.GT.U32.AND P2, PT, R2, R144, PT ;  /* 0x000000900200720c */ /* 0x000fe20003f44070 */
[--C-:B------:R-:W-:Y:S02]  /*6d30*/  @!P6 IMAD.IADD R24, R24, 0x1, -R2.reuse ;  /* 0x000000011818e824 */ /* 0x100fe400078e0a02 */
[--C-:B------:R-:W-:Y:S01]  /*6d40*/  @!P5 IMAD.IADD R36, R36, 0x1, -R2.reuse ;  /* 0x000000012424d824 */ /* 0x100fe200078e0a02 */
[----:B------:R-:W-:Y:S01]  /*6d50*/  ISETP.GT.U32.AND P5, PT, R2, R145, PT ;  /* 0x000000910200720c */ /* 0x000fe20003fa4070 */
        /* <DEDUP_REMOVED lines=10> */
[----:B------:R-:W-:Y:S01]  /*6e00*/  IMAD.HI.U32 R27, R157, R31, RZ ;  /* 0x0000001f9d1b7227 */ /* 0x000fe200078e00ff */
[----:B-1----:R-:W-:-:S03]  /*6e10*/  LOP3.LUT R7, R203, 0xf8, RZ, 0xfc, !PT ;  /* 0x000000f8cb077812 */ /* 0x002fc600078efcff */
[----:B------:R-:W-:Y:S01]  /*6e20*/  @!P5 IMAD.IADD R145, R145, 0x1, -R2 ;  /* 0x000000019191d824 */ /* 0x000fe200078e0a02 */
[----:B------:R-:W-:Y:S01]  /*6e30*/  ISETP.GE.AND P5, PT, R172, RZ, PT ;  /* 0x000000ffac00720c */ /* 0x000fe20003fa6270 */
        /* <DEDUP_REMOVED lines=11> */
[----:B------:R-:W-:Y:S01]  /*6ef0*/  IABS R49, R7 ;  /* 0x0000000700317213 */ /* 0x000fe20000000000 */
[----:B------:R-:W-:Y:S01]  /*6f00*/  @!P5 IMAD.MOV R148, RZ, RZ, -R148 ;  /* 0x000000ffff94d224 */ /* 0x000fe200078e0a94 */
[----:B------:R-:W-:Y:S01]  /*6f10*/  ISETP.GT.U32.AND P5, PT, R2, R18, PT ;  /* 0x000000120200720c */ /* 0x000fe20003fa4070 */
[--C-:B------:R-:W-:Y:S01]  /*6f20*/  @!P3 IMAD.IADD R146, R146, 0x1, -R2.reuse ;  /* 0x000000019292b824 */ /* 0x100fe200078e0a02 */
[C---:B------:R-:W-:Y:S01]  /*6f30*/  ISETP.GT.U32.AND P3, PT, R2.reuse, R19, PT ;  /* 0x000000130200720c */ /* 0x040fe20003f64070 */
[--C-:B------:R-:W-:Y:S01]  /*6f40*/  @!P6 IMAD.IADD R143, R143, 0x1, -R2.reuse ;  /* 0x000000018f8fe824 */ /* 0x100fe200078e0a02 */
[----:B------:R-:W-:Y:S01]  /*6f50*/  STL [R1+0x50c], R7 ;  /* 0x00050c0701007387 */ /* 0x000fe20000100800 */
[--C-:B------:R-:W-:Y:S01]  /*6f60*/  @!P4 IMAD.IADD R145, R145, 0x1, -R2.reuse ;  /* 0x000000019191c824 */ /* 0x100fe200078e0a02 */
[C---:B------:R-:W-:Y:S01]  /*6f70*/  ISETP.GT.U32.AND P4, PT, R2.reuse, R15, PT ;  /* 0x0000000f0200720c */ /* 0x040fe20003f84070 */
[C---:B------:R-:W-:Y:S01]  /*6f80*/  IMAD R31, R2.reuse, R27, R31 ;  /* 0x0000001b021f7224 */ /* 0x040fe200078e021f */
[----:B------:R-:W-:Y:S01]  /*6f90*/  ISETP.GT.U32.AND P6, PT, R2, R143, PT ;  /* 0x0000008f0200720c */ /* 0x000fe20003fc4070 */
[--C-:B------:R-:W-:Y:S01]  /*6fa0*/  @!P1 IMAD.IADD R144, R144, 0x1, -R2.reuse ;  /* 0x0000000190909824 */ /* 0x100fe200078e0a02 */
[----:B------:R-:W-:Y:S01]  /*6fb0*/  IABS R27, R158 ;  /* 0x0000009e001b7213 */ /* 0x000fe20000000000 */
[--C-:B------:R-:W-:Y:S01]  /*6fc0*/  @!P2 IMAD.IADD R20, R20, 0x1, -R2.reuse ;  /* 0x000000011414a824 */ /* 0x100fe200078e0a02 */
[----:B------:R-:W-:Y:S01]  /*6fd0*/  ISETP.GE.AND P1, PT, R171, RZ, PT ;  /* 0x000000ffab00720c */ /* 0x000fe20003f26270 */
[----:B------:R-:W-:Y:S01]  /*6fe0*/  @!P5 IMAD.IADD R18, R18, 0x1, -R2 ;  /* 0x000000011212d824 */ /* 0x000fe200078e0a02 */
[----:B------:R-:W-:Y:S01]  /*6ff0*/  ISETP.GE.AND P2, PT, R170, RZ, PT ;  /* 0x000000ffaa00720c */ /* 0x000fe20003f46270 */
[----:B------:R-:W-:Y:S01]  /*7000*/  IMAD.HI.U32 R33, R157, R27, RZ ;  /* 0x0000001b9d217227 */ /* 0x000fe200078e00ff */
[----:B------:R-:W-:-:S03]  /*7010*/  ISETP.GT.U32.AND P5, PT, R2, R26, PT ;  /* 0x0000001a0200720c */ /* 0x000fc60003fa4070 */
[--C-:B------:R-:W-:Y:S01]  /*7020*/  @!P3 IMAD.IADD R19, R19, 0x1, -R2.reuse ;  /* 0x000000011313b824 */ /* 0x100fe200078e0a02 */
[----:B------:R-:W-:Y:S01]  /*7030*/  ISETP.GE.AND P3, PT, R169, RZ, PT ;  /* 0x000000ffa900720c */ /* 0x000fe20003f66270 */
[----:B------:R-:W-:Y:S02]  /*7040*/  IMAD.MOV R33, RZ, RZ, -R33 ;  /* 0x000000ffff217224 */ /* 0x000fe400078e0a21 */
[--C-:B------:R-:W-:Y:S01]  /*7050*/  @!P4 IMAD.IADD R15, R15, 0x1, -R2.reuse ;  /* 0x000000010f0fc824 */ /* 0x100fe200078e0a02 */
[----:B------:R-:W-:Y:S01]  /*7060*/  ISETP.GE.AND P4, PT, R47, RZ, PT ;  /* 0x000000ff2f00720c */ /* 0x000fe20003f86270 */
[----:B------:R-:W-:Y:S01]  /*7070*/  @!P6 IMAD.IADD R143, R143, 0x1, -R2 ;  /* 0x000000018f8fe824 */ /* 0x000fe200078e0a02 */
[C---:B------:R-:W-:Y:S01]  /*7080*/  ISETP.GT.U32.AND P6, PT, R2.reuse, R25, PT ;  /* 0x000000190200720c */ /* 0x040fe20003fc4070 */
[----:B------:R-:W-:Y:S02]  /*7090*/  IMAD R27, R2, R33, R27 ;  /* 0x00000021021b7224 */ /* 0x000fe400078e021b */
[----:B------:R-:W-:-:S04]  /*70a0*/  IMAD.HI.U32 R33, R157, R43, RZ ;  /* 0x0000002b9d217227 */ /* 0x000fc800078e00ff */
[----:B------:R-:W-:Y:S01]  /*70b0*/  @!P1 IMAD.MOV R146, RZ, RZ, -R146 ;  /* 0x000000ffff929224 */ /* 0x000fe200078e0a92 */
[C---:B------:R-:W-:Y:S01]  /*70c0*/  ISETP.GT.U32.AND P1, PT, R2.reuse, R20, PT ;  /* 0x000000140200720c */ /* 0x040fe20003f24070 */
[----:B------:R-:W-:Y:S01]  /*70d0*/  @!P2 IMAD.MOV R145, RZ, RZ, -R145 ;  /* 0x000000ffff91a224 */ /* 0x000fe200078e0a91 */
[----:B------:R-:W-:Y:S01]  /*70e0*/  ISETP.GT.U32.AND P2, PT, R2, R19, PT ;  /* 0x000000130200720c */ /* 0x000fe20003f44070 */
[----:B------:R-:W-:Y:S02]  /*70f0*/  IMAD.MOV R33, RZ, RZ, -R33 ;  /* 0x000000ffff217224 */ /* 0x000fe400078e0a21 */
[----:B------:R-:W-:Y:S01]  /*7100*/  @!P5 IMAD.IADD R26, R26, 0x1, -R2 ;  /* 0x000000011a1ad824 */ /* 0x000fe200078e0a02 */
[----:B------:R-:W-:Y:S01]  /*7110*/  ISETP.GE.AND P5, PT, R6, RZ, PT ;  /* 0x000000ff0600720c */ /* 0x000fe20003fa6270 */
[----:B------:R-:W-:Y:S01]  /*7120*/  @!P3 IMAD.MOV R18, RZ, RZ, -R18 ;  /* 0x000000ffff12b224 */ /* 0x000fe200078e0a12 */
[C---:B------:R-:W-:Y:S01]  /*7130*/  ISETP.GT.U32.AND P3, PT, R2.reuse, R15, PT ;  /* 0x0000000f0200720c */ /* 0x040fe20003f64070 */
[----:B------:R-:W-:Y:S01]  /*7140*/  IMAD R43, R2, R33, R43 ;  /* 0x00000021022b7224 */ /* 0x000fe200078e022b */
[----:B--2---:R-:W-:Y:S01]  /*7150*/  LOP3.LUT R6, R203, 0xfa, RZ, 0xfc, !PT ;  /* 0x000000facb067812 */ /* 0x004fe200078efcff */
[----:B------:R-:W-:-:S03]  /*7160*/  IMAD.HI.U32 R33, R157, R41, RZ ;  /* 0x000000299d217227 */ /* 0x000fc600078e00ff */
[----:B------:R-:W-:Y:S01]  /*7170*/  IABS R47, R6 ;  /* 0x00000006002f7213 */ /* 0x000fe20000000000 */
[----:B------:R-:W-:Y:S01]  /*7180*/  @!P4 IMAD.MOV R144, RZ, RZ, -R144 ;  /* 0x000000ffff90c224 */ /* 0x000fe200078e0a90 */
[----:B------:R-:W-:Y:S01]  /*7190*/  ISETP.GT.U32.AND P4, PT, R2, R26, PT ;  /* 0x0000001a0200720c */ /* 0x000fe20003f84070 */
[--C-:B------:R-:W-:Y:S01]  /*71a0*/  @!P6 IMAD.IADD R25, R25, 0x1, -R2.reuse ;  /* 0x000000011919e824 */ /* 0x100fe200078e0a02 */
[----:B------:R-:W-:Y:S01]  /*71b0*/  STL [R1+0x508], R6 ;  /* 0x0005080601007387 */ /* 0x000fe20000100800 */
[----:B------:R-:W-:Y:S02]  /*71c0*/  IMAD.MOV R33, RZ, RZ, -R33 ;  /* 0x000000ffff217224 */ /* 0x000fe400078e0a21 */
[--C-:B------:R-:W-:Y:S01]  /*71d0*/  @!P1 IMAD.IADD R20, R20, 0x1, -R2.reuse ;  /* 0x0000000114149824 */ /* 0x100fe200078e0a02 */
[C---:B------:R-:W-:Y:S01]  /*71e0*/  ISETP.GT.U32.AND P6, PT, R2.reuse, R25, PT ;  /* 0x000000190200720c */ /* 0x040fe20003fc4070 */
[--C-:B------:R-:W-:Y:S01]  /*71f0*/  @!P2 IMAD.IADD R19, R19, 0x1, -R2.reuse ;  /* 0x000000011313a824 */ /* 0x100fe200078e0a02 */
[C---:B------:R-:W-:Y:S01]  /*7200*/  ISETP.GT.U32.AND P1, PT, R2.reuse, R32, PT ;  /* 0x000000200200720c */ /* 0x040fe20003f24070 */
[C---:B------:R-:W-:Y:S01]  /*7210*/  IMAD R41, R2.reuse, R33, R41 ;  /* 0x0000002102297224 */ /* 0x040fe200078e0229 */
[C---:B------:R-:W-:Y:S01]  /*7220*/  ISETP.GT.U32.AND P2, PT, R2.reuse, R31, PT ;  /* 0x0000001f0200720c */ /* 0x040fe20003f44070 */
[----:B------:R-:W-:Y:S01]  /*7230*/  @!P5 IMAD.MOV R143, RZ, RZ, -R143 ;  /* 0x000000ffff8fd224 */ /* 0x000fe200078e0a8f */
[----:B------:R-:W-:Y:S01]  /*7240*/  IABS R33, R11 ;  /* 0x0000000b00217213 */ /* 0x000fe20000000000 */
[--C-:B------:R-:W-:Y:S01]  /*7250*/  @!P3 IMAD.IADD R15, R15, 0x1, -R2.reuse ;  /* 0x000000010f0fb824 */ /* 0x100fe200078e0a02 */
[----:B------:R-:W-:Y:S01]  /*7260*/  ISETP.GT.U32.AND P5, PT, R2, R21, PT ;  /* 0x000000150200720c */ /* 0x000fe20003fa4070 */
[----:B------:R-:W-:Y:S01]  /*7270*/  @!P4 IMAD.IADD R26, R26, 0x1, -R2 ;  /* 0x000000011a1ac824 */ /* 0x000fe200078e0a02 */
[----:B------:R-:W-:Y:S01]  /*7280*/  ISETP.GT.U32.AND P3, PT, R2, R27, PT ;  /* 0x0000001b0200720c */ /* 0x000fe20003f64070 */
[----:B------:R-:W-:Y:S01]  /*7290*/  IMAD.HI.U32 R45, R157, R33, RZ ;  /* 0x000000219d2d7227 */ /* 0x000fe200078e00ff */
[----:B------:R-:W-:Y:S01]  /*72a0*/  ISETP.GE.AND P4, PT, R168, RZ, PT ;  /* 0x000000ffa800720c */ /* 0x000fe20003f86270 */
[----:B------:R-:W-:Y:S02]  /*72b0*/  STL [R1+0x774], R203 ;  /* 0x000774cb01007387 */ /* 0x000fe40000100800 */
[----:B------:R-:W-:-:S02]  /*72c0*/  IMAD.MOV R45, RZ, RZ, -R45 ;  /* 0x000000ffff2d7224 */ /* 0x000fc400078e0a2d */
[--C-:B------:R-:W-:Y:S01]  /*72d0*/  @!P6 IMAD.IADD R25, R25, 0x1, -R2.reuse ;  /* 0x000000011919e824 */ /* 0x100fe200078e0a02 */
[----:B------:R-:W-:Y:S01]  /*72e0*/  ISETP.GT.U32.AND P6, PT, R2, R43, PT ;  /* 0x0000002b0200720c */ /* 0x000fe20003fc4070 */
[--C-:B------:R-:W-:Y:S01]  /*72f0*/  @!P1 IMAD.IADD R32, R32, 0x1, -R2.reuse ;  /* 0x0000000120209824 */ /* 0x100fe200078e0a02 */
[----:B------:R-:W-:Y:S01]  /*7300*/  ISETP.GE.AND P1, PT, R166, RZ, PT ;  /* 0x000000ffa600720c */ /* 0x000fe20003f26270 */
[----:B------:R-:W-:Y:S01]  /*7310*/  @!P2 IMAD.IADD R31, R31, 0x1, -R2 ;  /* 0x000000011f1fa824 */ /* 0x000fe200078e0a02 */
[----:B------:R-:W-:Y:S01]  /*7320*/  ISETP.GE.AND P2, PT, R163, RZ, PT ;  /* 0x000000ffa300720c */ /* 0x000fe20003f46270 */
[----:B------:R-:W-:Y:S02]  /*7330*/  IMAD R33, R2, R45, R33 ;  /* 0x0000002d02217224 */ /* 0x000fe400078e0221 */
[----:B------:R-:W-:-:S04]  /*7340*/  IMAD.HI.U32 R45, R157, R53, RZ ;  /* 0x000000359d2d7227 */ /* 0x000fc800078e00ff */
[--C-:B------:R-:W-:Y:S01]  /*7350*/  @!P5 IMAD.IADD R21, R21, 0x1, -R2.reuse ;  /* 0x000000011515d824 */ /* 0x100fe200078e0a02 */
[----:B------:R-:W-:Y:S01]  /*7360*/  ISETP.GE.AND P5, PT, R167, RZ, PT ;  /* 0x000000ffa700720c */ /* 0x000fe20003fa6270 */
[----:B------:R-:W-:Y:S01]  /*7370*/  @!P3 IMAD.IADD R27, R27, 0x1, -R2 ;  /* 0x000000011b1bb824 */ /* 0x000fe200078e0a02 */
[----:B------:R-:W-:Y:S01]  /*7380*/  ISETP.GE.AND P3, PT, R5, RZ, PT ;  /* 0x000000ff0500720c */ /* 0x000fe20003f66270 */
[----:B------:R-:W-:Y:S01]  /*7390*/  IMAD.MOV R45, RZ, RZ, -R45 ;  /* 0x000000ffff2d7224 */ /* 0x000fe200078e0a2d */
[----:B---3--:R-:W-:Y:S01]  /*73a0*/  LOP3.LUT R5, R203, 0xfc, RZ, 0xfc, !PT ;  /* 0x000000fccb057812 */ /* 0x008fe200078efcff */
[----:B------:R-:W-:Y:S01]  /*73b0*/  @!P4 IMAD.MOV R20, RZ, RZ, -R20 ;  /* 0x000000ffff14c224 */ /* 0x000fe200078e0a14 */
[C---:B------:R-:W-:Y:S01]  /*73c0*/  ISETP.GT.U32.AND P4, PT, R2.reuse, R21, PT ;  /* 0x000000150200720c */ /* 0x040fe20003f84070 */
[C---:B------:R-:W-:Y:S02]  /*73d0*/  IMAD R53, R2.reuse, R45, R53 ;  /* 0x0000002d02357224 */ /* 0x040fe400078e0235 */
[----:B------:R-:W-:Y:S01]  /*73e0*/  IMAD.HI.U32 R45, R157, R51, RZ ;  /* 0x000000339d2d7227 */ /* 0x000fe200078e00ff */
[----:B------:R1:W-:Y:S03]  /*73f0*/  STL [R1+0x504], R5 ;  /* 0x0005040501007387 */ /* 0x0003e60000100800 */
[----:B------:R-:W-:Y:S01]  /*7400*/  @!P6 IMAD.IADD R43, R43, 0x1, -R2 ;  /* 0x000000012b2be824 */ /* 0x000fe200078e0a02 */
[----:B------:R-:W-:Y:S01]  /*7410*/  STL.64 [R1+0x778], R164 ;  /* 0x000778a401007387 */ /* 0x000fe20000100a00 */
[----:B------:R-:W-:Y:S01]  /*7420*/  @!P1 IMAD.MOV R15, RZ, RZ, -R15 ;  /* 0x000000ffff0f9224 */ /* 0x000fe200078e0a0f */
[C---:B------:R-:W-:Y:S01]  /*7430*/  ISETP.GT.U32.AND P1, PT, R2.reuse, R31, PT ;  /* 0x0000001f0200720c */ /* 0x040fe20003f24070 */
[----:B------:R-:W-:Y:S01]  /*7440*/  @!P2 IMAD.MOV R26, RZ, RZ, -R26 ;  /* 0x000000ffff1aa224 */ /* 0x000fe200078e0a1a */
[C---:B------:R-:W-:Y:S01]  /*7450*/  ISETP.GT.U32.AND P2, PT, R2.reuse, R27, PT ;  /* 0x0000001b0200720c */ /* 0x040fe20003f44070 */
[----:B------:R-:W-:Y:S01]  /*7460*/  IMAD.MOV R45, RZ, RZ, -R45 ;  /* 0x000000ffff2d7224 */ /* 0x000fe200078e0a2d */
[C---:B------:R-:W-:Y:S01]  /*7470*/  ISETP.GT.U32.AND P6, PT, R2.reuse, R43, PT ;  /* 0x0000002b0200720c */ /* 0x040fe20003fc4070 */
[----:B------:R-:W-:Y:S01]  /*7480*/  @!P5 IMAD.MOV R19, RZ, RZ, -R19 ;  /* 0x000000ffff13d224 */ /* 0x000fe200078e0a13 */
[C---:B------:R-:W-:Y:S01]  /*7490*/  ISETP.GT.U32.AND P5, PT, R2.reuse, R32, PT ;  /* 0x000000200200720c */ /* 0x040fe20003fa4070 */
[----:B------:R-:W-:Y:S01]  /*74a0*/  @!P3 IMAD.MOV R25, RZ, RZ, -R25 ;  /* 0x000000ffff19b224 */ /* 0x000fe200078e0a19 */
[C---:B------:R-:W-:Y:S01]  /*74b0*/  ISETP.GT.U32.AND P3, PT, R2.reuse, R41, PT ;  /* 0x000000290200720c */ /* 0x040fe20003f64070 */
[----:B------:R-:W-:-:S02]  /*74c0*/  IMAD R51, R2, R45, R51 ;  /* 0x0000002d02337224 */ /* 0x000fc400078e0233 */
[----:B------:R-:W-:-:S04]  /*74d0*/  IMAD.HI.U32 R45, R157, R49, RZ ;  /* 0x000000319d2d7227 */ /* 0x000fc800078e00ff */
[--C-:B------:R-:W-:Y:S01]  /*74e0*/  @!P4 IMAD.IADD R21, R21, 0x1, -R2.reuse ;  /* 0x000000011515c824 */ /* 0x100fe200078e0a02 */
[C---:B------:R-:W-:Y:S01]  /*74f0*/  ISETP.GT.U32.AND P4, PT, R2.reuse, R33, PT ;  /* 0x000000210200720c */ /* 0x040fe20003f84070 */
[----:B------:R-:W-:Y:S02]  /*7500*/  IMAD.MOV R45, RZ, RZ, -R45 ;  /* 0x000000ffff2d7224 */ /* 0x000fe400078e0a2d */
[--C-:B------:R-:W-:Y:S01]  /*7510*/  @!P1 IMAD.IADD R31, R31, 0x1, -R2.reuse ;  /* 0x000000011f1f9824 */ /* 0x100fe200078e0a02 */
[C---:B------:R-:W-:Y:S01]  /*7520*/  ISETP.GT.U32.AND P1, PT, R2.reuse, R51, PT ;  /* 0x000000330200720c */ /* 0x040fe20003f24070 */
[----:B------:R-:W-:Y:S02]  /*7530*/  IMAD R49, R2, R45, R49 ;  /* 0x0000002d02317224 */ /* 0x000fe400078e0231 */
[----:B------:R-:W-:Y:S01]  /*7540*/  @!P2 IMAD.IADD R27, R27, 0x1, -R2 ;  /* 0x000000011b1ba824 */ /* 0x000fe200078e0a02 */
[----:B------:R-:W-:Y:S01]  /*7550*/  ISETP.GE.AND P2, PT, R162, RZ, PT ;  /* 0x000000ffa200720c */ /* 0x000fe20003f46270 */
[----:B------:R-:W-:-:S04]  /*7560*/  IMAD.HI.U32 R45, R157, R47, RZ ;  /* 0x0000002f9d2d7227 */ /* 0x000fc800078e00ff */
[--C-:B------:R-:W-:Y:S01]  /*7570*/  @!P5 IMAD.IADD R32, R32, 0x1, -R2.reuse ;  /* 0x000000012020d824 */ /* 0x100fe200078e0a02 */
[C---:B------:R-:W-:Y:S01]  /*7580*/  ISETP.GT.U32.AND P5, PT, R2.reuse, R53, PT ;  /* 0x000000350200720c */ /* 0x040fe20003fa4070 */
[--C-:B------:R-:W-:Y:S01]  /*7590*/  @!P6 IMAD.IADD R43, R43, 0x1, -R2.reuse ;  /* 0x000000012b2be824 */ /* 0x100fe200078e0a02 */
[----:B------:R-:W-:Y:S01]  /*75a0*/  ISETP.GT.U32.AND P6, PT, R2, R49, PT ;  /* 0x000000310200720c */ /* 0x000fe20003fc4070 */
[--C-:B------:R-:W-:Y:S01]  /*75b0*/  @!P3 IMAD.IADD R41, R41, 0x1, -R2.reuse ;  /* 0x000000012929b824 */ /* 0x100fe200078e0a02 */
[----:B------:R-:W-:Y:S01]  /*75c0*/  ISETP.GE.AND P3, PT, R161, RZ, PT ;  /* 0x000000ffa100720c */ /* 0x000fe20003f66270 */
[----:B------:R-:W-:Y:S02]  /*75d0*/  IMAD.MOV R45, RZ, RZ, -R45 ;  /* 0x000000ffff2d7224 */ /* 0x000fe400078e0a2d */
[--C-:B------:R-:W-:Y:S01]  /*75e0*/  @!P4 IMAD.IADD R33, R33, 0x1, -R2.reuse ;  /* 0x000000012121c824 */ /* 0x100fe200078e0a02 */
[----:B------:R-:W-:Y:S01]  /*75f0*/  ISETP.GE.AND P4, PT, R160, RZ, PT ;  /* 0x000000ffa000720c */ /* 0x000fe20003f86270 */
[C---:B------:R-:W-:Y:S01]  /*7600*/  IMAD R47, R2.reuse, R45, R47 ;  /* 0x0000002d022f7224 */ /* 0x040fe200078e022f */
[----:B------:R-:W-:Y:S01]  /*7610*/  IABS R45, R5 ;  /* 0x00000005002d7213 */ /* 0x000fe20000000000 */
[----:B------:R-:W-:Y:S01]  /*7620*/  @!P1 IMAD.IADD R51, R51, 0x1, -R2 ;  /* 0x0000000133339824 */ /* 0x000fe200078e0a02 */
[----:B------:R-:W-:Y:S01]  /*7630*/  ISETP.GE.AND P1, PT, R13, RZ, PT ;  /* 0x000000ff0d00720c */ /* 0x000fe20003f26270 */
[----:B------:R-:W-:Y:S01]  /*7640*/  @!P2 IMAD.MOV R21, RZ, RZ, -R21 ;  /* 0x000000ffff15a224 */ /* 0x000fe200078e0a15 */
[----:B------:R-:W-:Y:S01]  /*7650*/  ISETP.GT.U32.AND P2, PT, R2, R41, PT ;  /* 0x000000290200720c */ /* 0x000fe20003f44070 */
[----:B------:R-:W-:-:S04]  /*7660*/  IMAD.HI.U32 R157, R157, R45, RZ ;  /* 0x0000002d9d9d7227 */ /* 0x000fc800078e00ff */
[--C-:B------:R-:W-:Y:S01]  /*7670*/  @!P5 IMAD.IADD R53, R53, 0x1, -R2.reuse ;  /* 0x000000013535d824 */ /* 0x100fe200078e0a02 */
[----:B------:R-:W-:Y:S01]  /*7680*/  ISETP.GE.AND P5, PT, R158, RZ, PT ;  /* 0x000000ff9e00720c */ /* 0x000fe20003fa6270 */
[----:B------:R-:W-:Y:S02]  /*7690*/  @!P6 IMAD.IADD R49, R49, 0x1, -R2 ;  /* 0x000000013131e824 */ /* 0x000fe400078e0a02 */
[----:B------:R-:W-:Y:S01]  /*76a0*/  @!P3 IMAD.MOV R32, RZ, RZ, -R32 ;  /* 0x000000ffff20b224 */ /* 0x000fe200078e0a20 */
[C---:B------:R-:W-:Y:S01]  /*76b0*/  ISETP.GT.U32.AND P3, PT, R2.reuse, R33, PT ;  /* 0x000000210200720c */ /* 0x040fe20003f64070 */
[----:B------:R-:W-:Y:S01]  /*76c0*/  IMAD.MOV R157, RZ, RZ, -R157 ;  /* 0x000000ffff9d7224 */ /* 0x000fe200078e0a9d */
[C---:B------:R-:W-:Y:S01]  /*76d0*/  ISETP.GT.U32.AND P6, PT, R2.reuse, R49, PT ;  /* 0x000000310200720c */ /* 0x040fe20003fc4070 */
[----:B------:R-:W-:Y:S01]  /*76e0*/  @!P4 IMAD.MOV R31, RZ, RZ, -R31 ;  /* 0x000000ffff1fc224 */ /* 0x000fe200078e0a1f */
[C---:B------:R-:W-:Y:S01]  /*76f0*/  ISETP.GT.U32.AND P4, PT, R2.reuse, R53, PT ;  /* 0x000000350200720c */ /* 0x040fe20003f84070 */
[----:B------:R-:W-:-:S02]  /*7700*/  IMAD R45, R2, R157, R45 ;  /* 0x0000009d022d7224 */ /* 0x000fc400078e022d */
[----:B------:R-:W-:Y:S01]  /*7710*/  @!P1 IMAD.MOV R43, RZ, RZ, -R43 ;  /* 0x000000ffff2b9224 */ /* 0x000fe200078e0a2b */
[C---:B------:R-:W-:Y:S01]  /*7720*/  ISETP.GT.U32.AND P1, PT, R2.reuse, R47, PT ;  /* 0x0000002f0200720c */ /* 0x040fe20003f24070 */
[--C-:B------:R-:W-:Y:S01]  /*7730*/  @!P2 IMAD.IADD R41, R41, 0x1, -R2.reuse ;  /* 0x000000012929a824 */ /* 0x100fe200078e0a02 */
[C---:B------:R-:W-:Y:S01]  /*7740*/  ISETP.GT.U32.AND P2, PT, R2.reuse, R45, PT ;  /* 0x0000002d0200720c */ /* 0x040fe20003f44070 */
[----:B------:R-:W-:Y:S01]  /*7750*/  @!P5 IMAD.MOV R27, RZ, RZ, -R27 ;  /* 0x000000ffff1bd224 */ /* 0x000fe200078e0a1b */
[----:B------:R-:W-:Y:S01]  /*7760*/  ISETP.GT.U32.AND P5, PT, R2, R51, PT ;  /* 0x000000330200720c */ /* 0x000fe20003fa4070 */
[--C-:B------:R-:W-:Y:S01]  /*7770*/  @!P3 IMAD.IADD R33, R33, 0x1, -R2.reuse ;  /* 0x000000012121b824 */ /* 0x100fe200078e0a02 */
[----:B------:R-:W-:Y:S01]  /*7780*/  ISETP.GE.AND P3, PT, R12, RZ, PT ;  /* 0x000000ff0c00720c */ /* 0x000fe20003f66270 */
[--C-:B------:R-:W-:Y:S01]  /*7790*/  @!P6 IMAD.IADD R49, R49, 0x1, -R2.reuse ;  /* 0x000000013131e824 */ /* 0x100fe200078e0a02 */
[----:B------:R-:W-:Y:S01]  /*77a0*/  ISETP.GE.AND P6, PT, R10, RZ, PT ;  /* 0x000000ff0a00720c */ /* 0x000fe20003fc6270 */
[----:B------:R-:W-:Y:S01]  /*77b0*/  @!P4 IMAD.IADD R53, R53, 0x1, -R2 ;  /* 0x000000013535c824 */ /* 0x000fe200078e0a02 */
[----:B------:R-:W-:-:S03]  /*77c0*/  ISETP.GE.AND P4, PT, R11, RZ, PT ;  /* 0x000000ff0b00720c */ /* 0x000fc60003f86270 */
[--C-:B------:R-:W-:Y:S01]  /*77d0*/  @!P1 IMAD.IADD R47, R47, 0x1, -R2.reuse ;  /* 0x000000012f2f9824 */ /* 0x100fe200078e0a02 */
[----:B------:R-:W-:Y:S01]  /*77e0*/  ISETP.GE.AND P1, PT, R8, RZ, PT ;  /* 0x000000ff0800720c */ /* 0x000fe20003f26270 */
[--C-:B------:R-:W-:Y:S02]  /*77f0*/  @!P2 IMAD.IADD R45, R45, 0x1, -R2.reuse ;  /* 0x000000012d2da824 */ /* 0x100fe400078e0a02 */
[----:B------:R-:W-:Y:S01]  /*7800*/  @!P5 IMAD.IADD R51, R51, 0x1, -R2 ;  /* 0x000000013333d824 */ /* 0x000fe200078e0a02 */
[----:B------:R-:W-:Y:S01]  /*7810*/  ISETP.GE.AND P5, PT, R159, c[0x0][0x180], PT ;  /* 0x000060009f007a0c */ /* 0x000fe20003fa6270 */
[----:B------:R-:W-:Y:S01]  /*7820*/  @!P3 IMAD.MOV R41, RZ, RZ, -R41 ;  /* 0x000000ffff29b224 */ /* 0x000fe200078e0a29 */
[C---:B------:R-:W-:Y:S01]  /*7830*/  ISETP.GT.U32.AND P2, PT, R2.reuse, R47, PT ;  /* 0x0000002f0200720c */ /* 0x040fe20003f44070 */
[----:B------:R-:W-:Y:S01]  /*7840*/  @!P6 IMAD.MOV R53, RZ, RZ, -R53 ;  /* 0x000000ffff35e224 */ /* 0x000fe200078e0a35 */
[----:B------:R-:W-:Y:S01]  /*7850*/  ISETP.GT.U32.AND P3, PT, R2, R45, PT ;  /* 0x0000002d0200720c */ /* 0x000fe20003f64070 */
[----:B------:R-:W-:Y:S01]  /*7860*/  @!P4 IMAD.MOV R33, RZ, RZ, -R33 ;  /* 0x000000ffff21c224 */ /* 0x000fe200078e0a21 */
[----:B------:R-:W-:-:S02]  /*7870*/  ISETP.GE.AND P4, PT, R7, RZ, PT ;  /* 0x000000ff0700720c */ /* 0x000fc40003f86270 */
[----:B------:R-:W-:Y:S01]  /*7880*/  SEL R155, R155, RZ, !P5 ;  /* 0x000000ff9b9b7207 */ /* 0x000fe20006800000 */
[----:B------:R-:W-:Y:S01]  /*7890*/  @!P1 IMAD.MOV R51, RZ, RZ, -R51 ;  /* 0x000000ffff339224 */ /* 0x000fe200078e0a33 */
[----:B------:R-:W-:Y:S02]  /*78a0*/  ISETP.GE.AND P5, PT, R6, RZ, PT ;  /* 0x000000ff0600720c */ /* 0x000fe40003fa6270 */
[----:B------:R-:W-:Y:S02]  /*78b0*/  ISETP.GE.AND P6, PT, R5, RZ, PT ;  /* 0x000000ff0500720c */ /* 0x000fe40003fc6270 */
[----:B------:R-:W-:Y:S01]  /*78c0*/  ISETP.NE.U32.AND P1, PT, R155, RZ, PT ;  /* 0x000000ff9b00720c */ /* 0x000fe20003f25070 */
[--C-:B------:R-:W-:Y:S01]  /*78d0*/  @!P2 IMAD.IADD R47, R47, 0x1, -R2.reuse ;  /* 0x000000012f2fa824 */ /* 0x100fe200078e0a02 */
[----:B------:R-:W-:Y:S01]  /*78e0*/  ISETP.NE.U32.AND P2, PT, R153, RZ, PT ;  /* 0x000000ff9900720c */ /* 0x000fe20003f45070 */
[----:B------:R-:W-:Y:S01]  /*78f0*/  @!P3 IMAD.IADD R45, R45, 0x1, -R2 ;  /* 0x000000012d2db824 */ /* 0x000fe200078e0a02 */
[----:B------:R-:W-:Y:S01]  /*7900*/  ISETP.NE.AND P3, PT, RZ, c[0x0][0x17c], PT ;  /* 0x00005f00ff007a0c */ /* 0x000fe20003f65270 */
[----:B------:R-:W-:Y:S01]  /*7910*/  @!P4 IMAD.MOV R49, RZ, RZ, -R49 ;  /* 0x000000ffff31c224 */ /* 0x000fe200078e0a31 */
[----:B------:R-:W-:-:S02]  /*7920*/  ISETP.NE.U32.AND P4, PT, R154, RZ, PT ;  /* 0x000000ff9a00720c */ /* 0x000fc40003f85070 */
[----:B------:R-:W-:Y:S01]  /*7930*/  LOP3.LUT R2, RZ, c[0x0][0x17c], RZ, 0x33, !PT ;  /* 0x00005f00ff027a12 */ /* 0x000fe200078e33ff */
[----:B------:R-:W-:Y:S01]  /*7940*/  @!P5 IMAD.MOV R47, RZ, RZ, -R47 ;  /* 0x000000ffff2fd224 */ /* 0x000fe200078e0a2f */
[----:B------:R-:W-:Y:S01]  /*7950*/  ISETP.NE.U32.AND P5, PT, R142, RZ, PT ;  /* 0x000000ff8e00720c */ /* 0x000fe20003fa5070 */
[----:B------:R-:W-:Y:S01]  /*7960*/  @!P6 IMAD.MOV R45, RZ, RZ, -R45 ;  /* 0x000000ffff2de224 */ /* 0x000fe200078e0a2d */
[----:B------:R-:W-:Y:S02]  /*7970*/  ISETP.NE.U32.AND P6, PT, R152, RZ, PT ;  /* 0x000000ff9800720c */ /* 0x000fe40003fc5070 */
[C---:B------:R-:W-:Y:S01]  /*7980*/  SEL R142, R2.reuse, R151, !P3 ;  /* 0x00000097028e7207 */ /* 0x040fe20005800000 */
[----:B------:R2:W-:Y:S01]  /*7990*/  LDGSTS.E [R4+0x13200], [R34.64], P2 ;  /* 0x1320000022047fae */ /* 0x0005e20009121846 */
[C---:B------:R-:W-:Y:S02]  /*79a0*/  SEL R141, R2.reuse, R141, !P3 ;  /* 0x0000008d028d7207 */ /* 0x040fe40005800000 */
[----:B------:R-:W-:Y:S01]  /*79b0*/  SEL R140, R2, R140, !P3 ;  /* 0x0000008c028c7207 */ /* 0x000fe20005800000 */
[----:B------:R-:W-:Y:S01]  /*79c0*/  IMAD R142, R142, c[0x0][0x190], RZ ;  /* 0x000064008e8e7a24 */ /* 0x000fe200078e02ff */
[C---:B------:R-:W-:Y:S01]  /*79d0*/  SEL R139, R2.reuse, R139, !P3 ;  /* 0x0000008b028b7207 */ /* 0x040fe20005800000 */
[----:B------:R3:W-:Y:S01]  /*79e0*/  LDGSTS.E [R4+0x13600], [R28.64], P4 ;  /* 0x136000001c047fae */ /* 0x0007e2000a121846 */
[C---:B------:R-:W-:Y:S01]  /*79f0*/  SEL R138, R2.reuse, R138, !P3 ;  /* 0x0000008a028a7207 */ /* 0x040fe20005800000 */
[----:B------:R-:W-:Y:S01]  /*7a00*/  IMAD R141, R141, c[0x0][0x190], RZ ;  /* 0x000064008d8d7a24 */ /* 0x000fe200078e02ff */
[C---:B------:R-:W-:Y:S01]  /*7a10*/  SEL R137, R2.reuse, R137, !P3 ;  /* 0x0000008902897207 */ /* 0x040fe20005800000 */
[----:B------:R4:W-:Y:S01]  /*7a20*/  LDGSTS.E [R4+0x13a00], [R16.64], P5 ;  /* 0x13a0000010047fae */ /* 0x0009e2000a921846 */
[----:B------:R-:W-:Y:S01]  /*7a30*/  SEL R136, R2, R136, !P3 ;  /* 0x0000008802887207 */ /* 0x000fe20005800000 */
[----:B------:R-:W-:Y:S01]  /*7a40*/  IMAD R140, R140, c[0x0][0x190], RZ ;  /* 0x000064008c8c7a24 */ /* 0x000fe200078e02ff */
[C---:B------:R-:W-:Y:S01]  /*7a50*/  SEL R135, R2.reuse, R135, !P3 ;  /* 0x0000008702877207 */ /* 0x040fe20005800000 */
[----:B------:R1:W-:Y:S01]  /*7a60*/  LDGSTS.E [R4+0x13e00], [R22.64], P6 ;  /* 0x13e0000016047fae */ /* 0x0003e2000b121846 */
[C---:B------:R-:W-:Y:S01]  /*7a70*/  SEL R134, R2.reuse, R134, !P3 ;  /* 0x0000008602867207 */ /* 0x040fe20005800000 */
[----:B------:R-:W-:Y:S01]  /*7a80*/  IMAD R139, R139, c[0x0][0x190], RZ ;  /* 0x000064008b8b7a24 */ /* 0x000fe200078e02ff */
[----:B------:R-:W-:Y:S01]  /*7a90*/  SEL R133, R2, R133, !P3 ;  /* 0x0000008502857207 */ /* 0x000fe20005800000 */
[----:B------:R-:W-:Y:S01]  /*7aa0*/  IMAD R138, R138, c[0x0][0x190], RZ ;  /* 0x000064008a8a7a24 */ /* 0x000fe200078e02ff */
[C---:B------:R-:W-:Y:S01]  /*7ab0*/  SEL R132, R2.reuse, R132, !P3 ;  /* 0x0000008402847207 */ /* 0x040fe20005800000 */
[----:B------:R-:W-:Y:S01]  /*7ac0*/  IMAD R137, R137, c[0x0][0x190], RZ ;  /* 0x0000640089897a24 */ /* 0x000fe200078e02ff */
[----:B------:R-:W-:Y:S01]  /*7ad0*/  SEL R131, R2, R131, !P3 ;  /* 0x0000008302837207 */ /* 0x000fe20005800000 */
[----:B------:R-:W-:Y:S01]  /*7ae0*/  IMAD R136, R136, c[0x0][0x190], RZ ;  /* 0x0000640088887a24 */ /* 0x000fe200078e02ff */
[C---:B------:R-:W-:Y:S01]  /*7af0*/  SEL R130, R2.reuse, R130, !P3 ;  /* 0x0000008202827207 */ /* 0x040fe20005800000 */
[----:B------:R-:W-:Y:S01]  /*7b00*/  IMAD R135, R135, c[0x0][0x190], RZ ;  /* 0x0000640087877a24 */ /* 0x000fe200078e02ff */
[C---:B------:R-:W-:Y:S01]  /*7b10*/  SEL R129, R2.reuse, R129, !P3 ;  /* 0x0000008102817207 */ /* 0x040fe20005800000 */
[----:B------:R-:W-:Y:S01]  /*7b20*/  IMAD R133, R133, c[0x0][0x190], RZ ;  /* 0x0000640085857a24 */ /* 0x000fe200078e02ff */
[----:B------:R-:W-:Y:S01]  /*7b30*/  SEL R128, R2, R128, !P3 ;  /* 0x0000008002807207 */ /* 0x000fe20005800000 */
        /* <DEDUP_REMOVED lines=174> */
[----:B--2---:R-:W-:Y:S01]  /*8620*/  IMAD R34, R150, c[0x0][0x190], RZ ;  /* 0x0000640096227a24 */ /* 0x004fe200078e02ff */
[C---:B------:R-:W-:Y:S01]  /*8630*/  SEL R30, R2.reuse, R30, !P3 ;  /* 0x0000001e021e7207 */ /* 0x040fe20005800000 */
[----:B------:R-:W-:Y:S01]  /*8640*/  IMAD R35, R149, c[0x0][0x190], RZ ;  /* 0x0000640095237a24 */ /* 0x000fe200078e02ff */
[----:B------:R-:W-:Y:S01]  /*8650*/  SEL R148, R2, R148, !P3 ;  /* 0x0000009402947207 */ /* 0x000fe20005800000 */
[----:B------:R-:W-:Y:S01]  /*8660*/  IMAD R38, R38, c[0x0][0x190], RZ ;  /* 0x0000640026267a24 */ /* 0x000fe200078e02ff */
[----:B------:R-:W-:Y:S01]  /*8670*/  SEL R147, R2, R147, !P3 ;  /* 0x0000009302937207 */ /* 0x000fe20005800000 */
[----:B------:R-:W-:Y:S01]  /*8680*/  IMAD R40, R40, c[0x0][0x190], RZ ;  /* 0x0000640028287a24 */ /* 0x000fe200078e02ff */
[----:B------:R-:W-:Y:S01]  /*8690*/  SEL R24, R2, R24, !P3 ;  /* 0x0000001802187207 */ /* 0x000fe20005800000 */
[----:B---3--:R-:W-:Y:S01]  /*86a0*/  IMAD R29, R148, c[0x0][0x190], RZ ;  /* 0x00006400941d7a24 */ /* 0x008fe200078e02ff */
[C---:B------:R-:W-:Y:S01]  /*86b0*/  SEL R146, R2.reuse, R146, !P3 ;  /* 0x0000009202927207 */ /* 0x040fe20005800000 */
[----:B------:R-:W-:Y:S01]  /*86c0*/  IMAD R28, R147, c[0x0][0x190], RZ ;  /* 0x00006400931c7a24 */ /* 0x000fe200078e02ff */
[C---:B------:R-:W-:Y:S01]  /*86d0*/  SEL R145, R2.reuse, R145, !P3 ;  /* 0x0000009102917207 */ /* 0x040fe20005800000 */
[----:B------:R-:W-:Y:S01]  /*86e0*/  IMAD R37, R37, c[0x0][0x190], RZ ;  /* 0x0000640025257a24 */ /* 0x000fe200078e02ff */
[----:B------:R-:W-:Y:S01]  /*86f0*/  SEL R18, R2, R18, !P3 ;  /* 0x0000001202127207 */ /* 0x000fe20005800000 */
[----:B-1----:R-:W-:Y:S01]  /*8700*/  IMAD R23, R146, c[0x0][0x190], RZ ;  /* 0x0000640092177a24 */ /* 0x002fe200078e02ff */
[C---:B------:R-:W-:Y:S01]  /*8710*/  SEL R144, R2.reuse, R144, !P3 ;  /* 0x0000009002907207 */ /* 0x040fe20005800000 */
[----:B------:R-:W-:Y:S01]  /*8720*/  IMAD R22, R145, c[0x0][0x190], RZ ;  /* 0x0000640091167a24 */ /* 0x000fe200078e02ff */
[----:B------:R-:W-:Y:S01]  /*8730*/  SEL R143, R2, R143, !P3 ;  /* 0x0000008f028f7207 */ /* 0x000fe20005800000 */
[----:B------:R-:W-:Y:S01]  /*8740*/  IMAD R36, R36, c[0x0][0x190], RZ ;  /* 0x0000640024247a24 */ /* 0x000fe200078e02ff */
[----:B------:R-:W-:Y:S01]  /*8750*/  SEL R20, R2, R20, !P3 ;  /* 0x0000001402147207 */ /* 0x000fe20005800000 */
[----:B----4-:R-:W-:Y:S01]  /*8760*/  IMAD R17, R144, c[0x0][0x190], RZ ;  /* 0x0000640090117a24 */ /* 0x010fe200078e02ff */
[C---:B------:R-:W-:Y:S01]  /*8770*/  SEL R19, R2.reuse, R19, !P3 ;  /* 0x0000001302137207 */ /* 0x040fe20005800000 */
[----:B------:R-:W-:Y:S01]  /*8780*/  IMAD R16, R143, c[0x0][0x190], RZ ;  /* 0x000064008f107a24 */ /* 0x000fe200078e02ff */
[----:B------:R-:W-:Y:S01]  /*8790*/  SEL R15, R2, R15, !P3 ;  /* 0x0000000f020f7207 */ /* 0x000fe20005800000 */
[----:B------:R-:W-:Y:S01]  /*87a0*/  IMAD R30, R30, c[0x0][0x190], RZ ;  /* 0x000064001e1e7a24 */ /* 0x000fe200078e02ff */
[----:B------:R-:W-:Y:S01]  /*87b0*/  SEL R26, R2, R26, !P3 ;  /* 0x0000001a021a7207 */ /* 0x000fe20005800000 */
[----:B------:R-:W-:Y:S01]  /*87c0*/  IMAD R24, R24, c[0x0][0x190], RZ ;  /* 0x0000640018187a24 */ /* 0x000fe200078e02ff */
[C---:B------:R-:W-:Y:S01]  /*87d0*/  SEL R25, R2.reuse, R25, !P3 ;  /* 0x0000001902197207 */ /* 0x040fe20005800000 */
[----:B------:R-:W0:Y:S01]  /*87e0*/  LDGDEPBAR ;  /* 0x00000000000079af */ /* 0x000e220000000000 */
[----:B------:R-:W-:Y:S01]  /*87f0*/  SEL R21, R2, R21, !P3 ;  /* 0x0000001502157207 */ /* 0x000fe20005800000 */
        /* <DEDUP_REMOVED lines=22> */
[----:B------:R-:W-:-:S02]  /*8960*/  IMAD R2, R159, c[0x0][0x18c], RZ ;  /* 0x000063009f027a24 */ /* 0x000fc400078e02ff */
[----:B------:R-:W-:Y:S02]  /*8970*/  IMAD R41, R41, c[0x0][0x190], RZ ;  /* 0x0000640029297a24 */ /* 0x000fe400078e02ff */
[----:B------:R-:W-:Y:S01]  /*8980*/  IMAD R33, R33, c[0x0][0x190], RZ ;  /* 0x0000640021217a24 */ /* 0x000fe200078e02ff */
[C---:B------:R-:W-:Y:S01]  /*8990*/  LEA R210, P2, R2.reuse, c[0x0][0x168], 0x2 ;  /* 0x00005a0002d27a11 */ /* 0x040fe200078410ff */
[----:B------:R-:W-:Y:S02]  /*89a0*/  IMAD R53, R53, c[0x0][0x190], RZ ;  /* 0x0000640035357a24 */ /* 0x000fe400078e02ff */
[----:B------:R-:W-:Y:S01]  /*89b0*/  IMAD R51, R51, c[0x0][0x190], RZ ;  /* 0x0000640033337a24 */ /* 0x000fe200078e02ff */
[----:B------:R-:W-:Y:S01]  /*89c0*/  LEA.HI.X.SX32 R2, R2, c[0x0][0x16c], 0x2, P2 ;  /* 0x00005b0002027a11 */ /* 0x000fe200010f16ff */
[----:B------:R-:W-:Y:S01]  /*89d0*/  IMAD R49, R49, c[0x0][0x190], RZ ;  /* 0x0000640031317a24 */ /* 0x000fe200078e02ff */
[CC--:B------:R-:W-:Y:S01]  /*89e0*/  LEA R4, P2, R142.reuse, R210.reuse, 0x2 ;  /* 0x000000d28e047211 */ /* 0x0c0fe200078410ff */
[----:B------:R-:W-:Y:S01]  /*89f0*/  IMAD R47, R47, c[0x0][0x190], RZ ;  /* 0x000064002f2f7a24 */ /* 0x000fe200078e02ff */
[----:B------:R-:W-:Y:S01]  /*8a00*/  LEA R208, P3, R141, R210, 0x2 ;  /* 0x000000d28dd07211 */ /* 0x000fe200078610ff */
[----:B------:R-:W-:Y:S01]  /*8a10*/  IMAD R45, R45, c[0x0][0x190], RZ ;  /* 0x000064002d2d7a24 */ /* 0x000fe200078e02ff */
[----:B------:R-:W-:-:S02]  /*8a20*/  LEA.HI.X.SX32 R5, R142, R2, 0x2, P2 ;  /* 0x000000028e057211 */ /* 0x000fc400010f16ff */
[-C--:B------:R-:W-:Y:S02]  /*8a30*/  LEA R192, P6, R139, R210.reuse, 0x2 ;  /* 0x000000d28bc07211 */ /* 0x080fe400078c10ff */
[----:B------:R-:W-:Y:S01]  /*8a40*/  LEA R10, P2, R138, R210, 0x2 ;  /* 0x000000d28a0a7211 */ /* 0x000fe200078410ff */
[----:B------:R1:W-:Y:S01]  /*8a50*/  STL.64 [R1+0x348], R4 ;  /* 0x0003480401007387 */ /* 0x0003e20000100a00 */
[----:B------:R-:W-:Y:S02]  /*8a60*/  LEA.HI.X.SX32 R209, R141, R2, 0x2, P3 ;  /* 0x000000028dd17211 */ /* 0x000fe400018f16ff */
[----:B------:R-:W-:Y:S02]  /*8a70*/  LEA R144, P3, R137, R210, 0x2 ;  /* 0x000000d289907211 */ /* 0x000fe400078610ff */
[----:B------:R-:W-:Y:S01]  /*8a80*/  LEA.HI.X.SX32 R193, R139, R2, 0x2, P6 ;  /* 0x000000028bc17211 */ /* 0x000fe200030f16ff */
[----:B------:R-:W-:Y:S01]  /*8a90*/  STL.64 [R1+0x780], R208 ;  /* 0x000780d001007387 */ /* 0x000fe20000100a00 */
[----:B------:R-:W-:-:S02]  /*8aa0*/  LEA R12, P4, R136, R210, 0x2 ;  /* 0x000000d2880c7211 */ /* 0x000fc400078810ff */
[----:B------:R-:W-:Y:S02]  /*8ab0*/  LEA.HI.X.SX32 R11, R138, R2, 0x2, P2 ;  /* 0x000000028a0b7211 */ /* 0x000fe400010f16ff */
[-C--:B------:R-:W-:Y:S02]  /*8ac0*/  LEA R6, P2, R133, R210.reuse, 0x2 ;  /* 0x000000d285067211 */ /* 0x080fe400078410ff */
[C---:B-1----:R-:W-:Y:S02]  /*8ad0*/  LEA R4, P5, R140.reuse, R210, 0x2 ;  /* 0x000000d28c047211 */ /* 0x042fe400078a10ff */
[-C--:B------:R-:W-:Y:S02]  /*8ae0*/  LEA.HI.X.SX32 R145, R137, R2.reuse, 0x2, P3 ;  /* 0x0000000289917211 */ /* 0x080fe400018f16ff */
[----:B------:R-:W-:Y:S02]  /*8af0*/  LEA.HI.X.SX32 R5, R140, R2, 0x2, P5 ;  /* 0x000000028c057211 */ /* 0x000fe400028f16ff */
[----:B------:R-:W-:-:S02]  /*8b00*/  LEA R190, P5, R135, R210, 0x2 ;  /* 0x000000d287be7211 */ /* 0x000fc400078a10ff */
[-C--:B------:R-:W-:Y:S01]  /*8b10*/  LEA.HI.X.SX32 R13, R136, R2.reuse, 0x2, P4 ;  /* 0x00000002880d7211 */ /* 0x080fe200020f16ff */
[----:B------:R1:W-:Y:S01]  /*8b20*/  STL.64 [R1+0x340], R4 ;  /* 0x0003400401007387 */ /* 0x0003e20000100a00 */
[----:B------:R-:W-:Y:S02]  /*8b30*/  LEA.HI.X.SX32 R191, R135, R2, 0x2, P5 ;  /* 0x0000000287bf7211 */ /* 0x000fe400028f16ff */
[-C--:B------:R-:W-:Y:S01]  /*8b40*/  LEA R138, P3, R132, R210.reuse, 0x2 ;  /* 0x000000d2848a7211 */ /* 0x080fe200078610ff */
[----:B------:R-:W-:Y:S01]  /*8b50*/  STL.64 [R1+0x338], R192 ;  /* 0x000338c001007387 */ /* 0x000fe20000100a00 */
[----:B------:R-:W-:Y:S02]  /*8b60*/  LEA R188, P4, R131, R210, 0x2 ;  /* 0x000000d283bc7211 */ /* 0x000fe400078810ff */
[----:B------:R-:W-:Y:S01]  /*8b70*/  LEA.HI.X.SX32 R7, R133, R2, 0x2, P2 ;  /* 0x0000000285077211 */ /* 0x000fe200010f16ff */
[----:B------:R-:W-:Y:S01]  /*8b80*/  STL.64 [R1+0x788], R192 ;  /* 0x000788c001007387 */ /* 0x000fe20000100a00 */
[----:B------:R-:W-:-:S02]  /*8b90*/  LEA R158, P5, R130, R210, 0x2 ;  /* 0x000000d2829e7211 */ /* 0x000fc400078a10ff */
[----:B------:R-:W-:Y:S01]  /*8ba0*/  LEA.HI.X.SX32 R139, R132, R2, 0x2, P3 ;  /* 0x00000002848b7211 */ /* 0x000fe200018f16ff */
[----:B------:R-:W-:Y:S01]  /*8bb0*/  STL.64 [R1+0x330], R10 ;  /* 0x0003300a01007387 */ /* 0x000fe20000100a00 */
[C---:B-1----:R-:W-:Y:S02]  /*8bc0*/  LEA R4, P6, R134.reuse, R210, 0x2 ;  /* 0x000000d286047211 */ /* 0x042fe400078c10ff */
[-C--:B------:R-:W-:Y:S01]  /*8bd0*/  LEA.HI.X.SX32 R189, R131, R2.reuse, 0x2, P4 ;  /* 0x0000000283bd7211 */ /* 0x080fe200020f16ff */
[----:B------:R1:W-:Y:S01]  /*8be0*/  STL.64 [R1+0x790], R10 ;  /* 0x0007900a01007387 */ /* 0x0003e20000100a00 */
[-C--:B------:R-:W-:Y:S02]  /*8bf0*/  LEA.HI.X.SX32 R5, R134, R2.reuse, 0x2, P6 ;  /* 0x0000000286057211 */ /* 0x080fe400030f16ff */
[----:B------:R-:W-:Y:S01]  /*8c00*/  LEA.HI.X.SX32 R159, R130, R2, 0x2, P5 ;  /* 0x00000002829f7211 */ /* 0x000fe200028f16ff */
[----:B------:R-:W-:Y:S01]  /*8c10*/  STL.64 [R1+0x328], R144 ;  /* 0x0003289001007387 */ /* 0x000fe20000100a00 */
[----:B------:R-:W-:-:S02]  /*8c20*/  LEA R186, P3, R127, R210, 0x2 ;  /* 0x000000d27fba7211 */ /* 0x000fc400078610ff */
[-C--:B------:R-:W-:Y:S01]  /*8c30*/  LEA R136, P4, R126, R210.reuse, 0x2 ;  /* 0x000000d27e887211 */ /* 0x080fe200078810ff */
[----:B------:R2:W-:Y:S04]  /*8c40*/  STL.64 [R1+0x320], R12 ;  /* 0x0003200c01007387 */ /* 0x0005e80000100a00 */
[----:B------:R-:W-:Y:S01]  /*8c50*/  STL.64 [R1+0x318], R190 ;  /* 0x000318be01007387 */ /* 0x000fe20000100a00 */
[----:B-1----:R-:W-:-:S03]  /*8c60*/  LEA R10, P5, R125, R210, 0x2 ;  /* 0x000000d27d0a7211 */ /* 0x002fc600078a10ff */
[----:B------:R-:W-:Y:S01]  /*8c70*/  STL.64 [R1+0x798], R190 ;  /* 0x000798be01007387 */ /* 0x000fe20000100a00 */
[----:B--2---:R-:W-:-:S03]  /*8c80*/  LEA R12, P6, R129, R210, 0x2 ;  /* 0x000000d2810c7211 */ /* 0x004fc600078c10ff */
[----:B------:R1:W-:Y:S01]  /*8c90*/  STL.64 [R1+0x308], R6 ;  /* 0x0003080601007387 */ /* 0x0003e20000100a00 */
[----:B------:R-:W-:-:S03]  /*8ca0*/  LEA.HI.X.SX32 R13, R129, R2, 0x2, P6 ;  /* 0x00000002810d7211 */ /* 0x000fc600030f16ff */
[----:B------:R-:W-:Y:S01]  /*8cb0*/  STL.64 [R1+0x310], R4 ;  /* 0x0003100401007387 */ /* 0x000fe20000100a00 */
[----:B------:R-:W-:-:S03]  /*8cc0*/  LEA R8, P6, R124, R210, 0x2 ;  /* 0x000000d27c087211 */ /* 0x000fc600078c10ff */
[----:B------:R-:W-:Y:S04]  /*8cd0*/  STL.64 [R1+0x7a0], R4 ;  /* 0x0007a00401007387 */ /* 0x000fe80000100a00 */
[----:B------:R-:W-:Y:S01]  /*8ce0*/  STL.64 [R1+0x300], R138 ;  /* 0x0003008a01007387 */ /* 0x000fe20000100a00 */
[----:B-1----:R-:W-:-:S03]  /*8cf0*/  LEA R6, P2, R128, R210, 0x2 ;  /* 0x000000d280067211 */ /* 0x002fc600078410ff */
[----:B------:R-:W-:Y:S04]  /*8d00*/  STL.64 [R1+0x2f8], R188 ;  /* 0x0002f8bc01007387 */ /* 0x000fe80000100a00 */
[----:B------:R-:W-:Y:S04]  /*8d10*/  STL.64 [R1+0x7a8], R188 ;  /* 0x0007a8bc01007387 */ /* 0x000fe80000100a00 */
[----:B------:R-:W-:Y:S04]  /*8d20*/  STL.64 [R1+0x2f0], R158 ;  /* 0x0002f09e01007387 */ /* 0x000fe80000100a00 */
[----:B------:R1:W-:Y:S04]  /*8d30*/  STL.64 [R1+0x7b0], R158 ;  /* 0x0007b09e01007387 */ /* 0x0003e80000100a00 */
[----:B------:R-:W-:Y:S04]  /*8d40*/  STL.64 [R1+0x2e8], R12 ;  /* 0x0002e80c01007387 */ /* 0x000fe80000100a00 */
[----:B------:R-:W-:Y:S04]  /*8d50*/  STL [R1+0x2c0], R8 ;  /* 0x0002c00801007387 */ /* 0x000fe80000100800 */
[----:B-1----:R1:W2:Y:S01]  /*8d60*/  LDL.64 R158, [R1+0x2c0] ;  /* 0x0002c000019e7983 */ /* 0x0022a20000100a00 */
[----:B------:R-:W-:-:S02]  /*8d70*/  LEA.HI.X.SX32 R7, R128, R2, 0x2, P2 ;  /* 0x0000000280077211 */ /* 0x000fc400010f16ff */
[-C--:B------:R-:W-:Y:S02]  /*8d80*/  LEA.HI.X.SX32 R187, R127, R2.reuse, 0x2, P3 ;  /* 0x000000027fbb7211 */ /* 0x080fe400018f16ff */
[-C--:B------:R-:W-:Y:S01]  /*8d90*/  LEA.HI.X.SX32 R137, R126, R2.reuse, 0x2, P4 ;  /* 0x000000027e897211 */ /* 0x080fe200020f16ff */
[----:B------:R3:W-:Y:S01]  /*8da0*/  STL.64 [R1+0x2e0], R6 ;  /* 0x0002e00601007387 */ /* 0x0007e20000100a00 */
[----:B------:R-:W-:Y:S02]  /*8db0*/  LEA.HI.X.SX32 R11, R125, R2, 0x2, P5 ;  /* 0x000000027d0b7211 */ /* 0x000fe400028f16ff */
[CC--:B------:R-:W-:Y:S01]  /*8dc0*/  LEA R4, P4, R121.reuse, R210.reuse, 0x2 ;  /* 0x000000d279047211 */ /* 0x0c0fe200078810ff */
[----:B------:R-:W-:Y:S01]  /*8dd0*/  STL.64 [R1+0x2d8], R186 ;  /* 0x0002d8ba01007387 */ /* 0x000fe20000100a00 */
[-C--:B------:R-:W-:Y:S02]  /*8de0*/  LEA R138, P3, R122, R210.reuse, 0x2 ;  /* 0x000000d27a8a7211 */ /* 0x080fe400078610ff */
[----:B------:R-:W-:Y:S01]  /*8df0*/  LEA R188, P5, R120, R210, 0x2 ;  /* 0x000000d278bc7211 */ /* 0x000fe200078a10ff */
[----:B------:R-:W-:Y:S01]  /*8e00*/  STL.64 [R1+0x7b8], R186 ;  /* 0x0007b8ba01007387 */ /* 0x000fe20000100a00 */
[----:B------:R-:W-:-:S02]  /*8e10*/  LEA.HI.X.SX32 R5, R121, R2, 0x2, P4 ;  /* 0x0000000279057211 */ /* 0x000fc400020f16ff */
[----:B------:R-:W-:Y:S01]  /*8e20*/  LEA.HI.X.SX32 R139, R122, R2, 0x2, P3 ;  /* 0x000000027a8b7211 */ /* 0x000fe200018f16ff */
[----:B------:R-:W-:Y:S01]  /*8e30*/  STL.64 [R1+0x2d0], R136 ;  /* 0x0002d08801007387 */ /* 0x000fe20000100a00 */
[C---:B---3--:R-:W-:Y:S02]  /*8e40*/  LEA R6, P2, R123.reuse, R210, 0x2 ;  /* 0x000000d27b067211 */ /* 0x048fe400078410ff */
[-C--:B------:R-:W-:Y:S01]  /*8e50*/  LEA.HI.X.SX32 R189, R120, R2.reuse, 0x2, P5 ;  /* 0x0000000278bd7211 */ /* 0x080fe200028f16ff */
[----:B------:R-:W-:Y:S01]  /*8e60*/  STL.64 [R1+0x7c0], R136 ;  /* 0x0007c08801007387 */ /* 0x000fe20000100a00 */
[----:B------:R-:W-:Y:S02]  /*8e70*/  LEA.HI.X.SX32 R7, R123, R2, 0x2, P2 ;  /* 0x000000027b077211 */ /* 0x000fe400010f16ff */
[-C--:B------:R-:W-:Y:S01]  /*8e80*/  LEA R140, P2, R118, R210.reuse, 0x2 ;  /* 0x000000d2768c7211 */ /* 0x080fe200078410ff */
[----:B------:R3:W-:Y:S01]  /*8e90*/  STL.64 [R1+0x2c8], R10 ;  /* 0x0002c80a01007387 */ /* 0x0007e20000100a00 */
[----:B------:R-:W-:-:S02]  /*8ea0*/  LEA R12, P3, R117, R210, 0x2 ;  /* 0x000000d2750c7211 */ /* 0x000fc400078610ff */
[-C--:B------:R-:W-:Y:S02]  /*8eb0*/  LEA.HI.X.SX32 R141, R118, R2.reuse, 0x2, P2 ;  /* 0x00000002768d7211 */ /* 0x080fe400010f16ff */
[----:B------:R-:W-:Y:S02]  /*8ec0*/  LEA.HI.X.SX32 R13, R117, R2, 0x2, P3 ;  /* 0x00000002750d7211 */ /* 0x000fe400018f16ff */
[----:B------:R-:W-:-:S04]  /*8ed0*/  LEA R190, P3, R112, R210, 0x2 ;  /* 0x000000d270be7211 */ /* 0x000fc800078610ff */
[----:B------:R-:W-:Y:S02]  /*8ee0*/  LEA.HI.X.SX32 R191, R112, R2, 0x2, P3 ;  /* 0x0000000270bf7211 */ /* 0x000fe400018f16ff */
[-C--:B---3--:R-:W-:Y:S02]  /*8ef0*/  LEA R10, P2, R113, R210.reuse, 0x2 ;  /* 0x000000d2710a7211 */ /* 0x088fe400078410ff */
[----:B------:R-:W-:Y:S02]  /*8f00*/  LEA R168, P3, R107, R210, 0x2 ;  /* 0x000000d26ba87211 */ /* 0x000fe400078610ff */
[-C--:B------:R-:W-:Y:S02]  /*8f10*/  LEA.HI.X.SX32 R11, R113, R2.reuse, 0x2, P2 ;  /* 0x00000002710b7211 */ /* 0x080fe400010f16ff */
[----:B------:R-:W-:Y:S02]  /*8f20*/  LEA.HI.X.SX32 R169, R107, R2, 0x2, P3 ;  /* 0x000000026ba97211 */ /* 0x000fe400018f16ff */
[----:B------:R-:W-:-:S04]  /*8f30*/  LEA R148, P3, R102, R210, 0x2 ;  /* 0x000000d266947211 */ /* 0x000fc800078610ff */
[-C--:B------:R-:W-:Y:S02]  /*8f40*/  LEA.HI.X.SX32 R149, R102, R2.reuse, 0x2, P3 ;  /* 0x0000000266957211 */ /* 0x080fe400018f16ff */
[----:B--2---:R-:W-:Y:S01]  /*8f50*/  LEA.HI.X.SX32 R159, R124, R2, 0x2, P6 ;  /* 0x000000027c9f7211 */ /* 0x004fe200030f16ff */
[----:B------:R-:W-:Y:S01]  /*8f60*/  IMAD.MOV.U32 R158, RZ, RZ, R8 ;  /* 0x000000ffff9e7224 */ /* 0x000fe200078e0008 */
[-C--:B------:R-:W-:Y:S02]  /*8f70*/  LEA R184, P6, R119, R210.reuse, 0x2 ;  /* 0x000000d277b87211 */ /* 0x080fe400078c10ff */
[----:B------:R-:W-:Y:S01]  /*8f80*/  LEA R8, P5, R115, R210, 0x2 ;  /* 0x000000d273087211 */ /* 0x000fe200078a10ff */
[----:B------:R-:W-:Y:S01]  /*8f90*/  STL [R1+0x2c4], R159 ;  /* 0x0002c49f01007387 */ /* 0x000fe20000100800 */
[----:B------:R-:W-:Y:S02]  /*8fa0*/  LEA.HI.X.SX32 R185, R119, R2, 0x2, P6 ;  /* 0x0000000277b97211 */ /* 0x000fe400030f16ff */
[----:B------:R-:W-:Y:S01]  /*8fb0*/  LEA R142, P6, R114, R210, 0x2 ;  /* 0x000000d2728e7211 */ /* 0x000fe200078c10ff */
[----:B------:R-:W-:Y:S01]  /*8fc0*/  STL.64 [R1+0x7c8], R158 ;  /* 0x0007c89e01007387 */ /* 0x000fe20000100a00 */
[----:B------:R-:W-:-:S02]  /*8fd0*/  LEA.HI.X.SX32 R9, R115, R2, 0x2, P5 ;  /* 0x0000000273097211 */ /* 0x000fc400028f16ff */
[----:B------:R-:W-:Y:S01]  /*8fe0*/  LEA.HI.X.SX32 R143, R114, R2, 0x2, P6 ;  /* 0x00000002728f7211 */ /* 0x000fe200030f16ff */
[----:B------:R-:W-:Y:S01]  /*8ff0*/  STL.64 [R1+0x2b8], R6 ;  /* 0x0002b80601007387 */ /* 0x000fe20000100a00 */
[----:B------:R-:W-:-:S03]  /*9000*/  LEA R144, P5, R110, R210, 0x2 ;  /* 0x000000d26e907211 */ /* 0x000fc600078a10ff */
[----:B------:R2:W-:Y:S01]  /*9010*/  STL.64 [R1+0x7d0], R6 ;  /* 0x0007d00601007387 */ /* 0x0005e20000100a00 */
[----:B------:R-:W-:-:S03]  /*9020*/  LEA.HI.X.SX32 R145, R110, R2, 0x2, P5 ;  /* 0x000000026e917211 */ /* 0x000fc600028f16ff */
[----:B------:R3:W-:Y:S04]  /*9030*/  STL.64 [R1+0x2a8], R4 ;  /* 0x0002a80401007387 */ /* 0x0007e80000100a00 */
[----:B------:R-:W-:Y:S04]  /*9040*/  STL.64 [R1+0x2b0], R138 ;  /* 0x0002b08a01007387 */ /* 0x000fe80000100a00 */
[----:B------:R-:W-:Y:S01]  /*9050*/  STL.64 [R1+0x7d8], R138 ;  /* 0x0007d88a01007387 */ /* 0x000fe20000100a00 */
[CC--:B--2---:R-:W-:Y:S02]  /*9060*/  LEA R6, P6, R109.reuse, R210.reuse, 0x2 ;  /* 0x000000d26d067211 */ /* 0x0c4fe400078c10ff */
[----:B---3--:R-:W-:Y:S01]  /*9070*/  LEA R4, P4, R116, R210, 0x2 ;  /* 0x000000d274047211 */ /* 0x008fe200078810ff */
[----:B------:R-:W-:Y:S01]  /*9080*/  STL.64 [R1+0x2a0], R188 ;  /* 0x0002a0bc01007387 */ /* 0x000fe20000100a00 */
[----:B------:R-:W-:-:S02]  /*9090*/  LEA.HI.X.SX32 R7, R109, R2, 0x2, P6 ;  /* 0x000000026d077211 */ /* 0x000fc400030f16ff */
[----:B------:R-:W-:Y:S01]  /*90a0*/  LEA.HI.X.SX32 R5, R116, R2, 0x2, P4 ;  /* 0x0000000274057211 */ /* 0x000fe200020f16ff */
[----:B------:R-:W-:Y:S01]  /*90b0*/  STL.64 [R1+0x7e0], R188 ;  /* 0x0007e0bc01007387 */ /* 0x000fe20000100a00 */
[CC--:B------:R-:W-:Y:S02]  /*90c0*/  LEA R170, P4, R111.reuse, R210.reuse, 0x2 ;  /* 0x000000d26faa7211 */ /* 0x0c0fe400078810ff */
[----:B------:R-:W-:Y:S01]  /*90d0*/  LEA R192, P6, R104, R210, 0x2 ;  /* 0x000000d268c07211 */ /* 0x000fe200078c10ff */
[----:B------:R-:W-:Y:S01]  /*90e0*/  STL.64 [R1+0x298], R184 ;  /* 0x000298b801007387 */ /* 0x000fe20000100a00 */
[----:B------:R-:W-:Y:S02]  /*90f0*/  LEA.HI.X.SX32 R171, R111, R2, 0x2, P4 ;  /* 0x000000026fab7211 */ /* 0x000fe400020f16ff */
[----:B------:R-:W-:Y:S01]  /*9100*/  LEA R146, P4, R106, R210, 0x2 ;  /* 0x000000d26a927211 */ /* 0x000fe200078810ff */
[----:B------:R-:W-:Y:S01]  /*9110*/  STL.64 [R1+0x7e8], R184 ;  /* 0x0007e8b801007387 */ /* 0x000fe20000100a00 */
[----:B------:R-:W-:-:S02]  /*9120*/  LEA.HI.X.SX32 R193, R104, R2, 0x2, P6 ;  /* 0x0000000268c17211 */ /* 0x000fc400030f16ff */
[----:B------:R-:W-:Y:S01]  /*9130*/  LEA.HI.X.SX32 R147, R106, R2, 0x2, P4 ;  /* 0x000000026a937211 */ /* 0x000fe200020f16ff */
[----:B------:R-:W-:Y:S01]  /*9140*/  STL.64 [R1+0x290], R140 ;  /* 0x0002908c01007387 */ /* 0x000fe20000100a00 */
[----:B------:R-:W-:-:S03]  /*9150*/  LEA R104, P6, R99, R210, 0x2 ;  /* 0x000000d263687211 */ /* 0x000fc600078c10ff */
[----:B------:R-:W-:Y:S04]  /*9160*/  STL.64 [R1+0x7f0], R140 ;  /* 0x0007f08c01007387 */ /* 0x000fe80000100a00 */
[----:B------:R-:W-:Y:S04]  /*9170*/  STL.64 [R1+0x288], R12 ;  /* 0x0002880c01007387 */ /* 0x000fe80000100a00 */
[----:B------:R-:W-:Y:S04]  /*9180*/  STL.64 [R1+0x280], R4 ;  /* 0x0002800401007387 */ /* 0x000fe80000100a00 */
[----:B------:R-:W-:Y:S04]  /*9190*/  STL.64 [R1+0x7f8], R4 ;  /* 0x0007f80401007387 */ /* 0x000fe80000100a00 */
[----:B------:R-:W-:Y:S04]  /*91a0*/  STL.64 [R1+0x278], R8 ;  /* 0x0002780801007387 */ /* 0x000fe80000100a00 */
[----:B------:R2:W-:Y:S04]  /*91b0*/  STL.64 [R1+0x800], R8 ;  /* 0x0008000801007387 */ /* 0x0005e80000100a00 */
[----:B------:R3:W-:Y:S04]  /*91c0*/  STL.64 [R1+0x268], R10 ;  /* 0x0002680a01007387 */ /* 0x0007e80000100a00 */
[----:B------:R-:W-:Y:S04]  /*91d0*/  STL.64 [R1+0x270], R142 ;  /* 0x0002708e01007387 */ /* 0x000fe80000100a00 */
[----:B------:R4:W-:Y:S01]  /*91e0*/  STL.64 [R1+0x808], R142 ;  /* 0x0008088e01007387 */ /* 0x0009e20000100a00 */
[----:B--2---:R-:W-:-:S02]  /*91f0*/  LEA R8, P3, R97, R210, 0x2 ;  /* 0x000000d261087211 */ /* 0x004fc400078610ff */
[C---:B---3--:R-:W-:Y:S01]  /*9200*/  LEA R10, P2, R108.reuse, R210, 0x2 ;  /* 0x000000d26c0a7211 */ /* 0x048fe200078410ff */
[----:B------:R-:W-:Y:S01]  /*9210*/  STL.64 [R1+0x260], R190 ;  /* 0x000260be01007387 */ /* 0x000fe20000100a00 */
[-C--:B------:R-:W-:Y:S02]  /*9220*/  LEA.HI.X.SX32 R9, R97, R2.reuse, 0x2, P3 ;  /* 0x0000000261097211 */ /* 0x080fe400018f16ff */
[----:B------:R-:W-:Y:S01]  /*9230*/  LEA.HI.X.SX32 R11, R108, R2, 0x2, P2 ;  /* 0x000000026c0b7211 */ /* 0x000fe200010f16ff */
[----:B------:R2:W-:Y:S01]  /*9240*/  STL.64 [R1+0x810], R190 ;  /* 0x000810be01007387 */ /* 0x0005e20000100a00 */
[-C--:B------:R-:W-:Y:S02]  /*9250*/  LEA R166, P2, R103, R210.reuse, 0x2 ;  /* 0x000000d267a67211 */ /* 0x080fe400078410ff */
[----:B----4-:R-:W-:Y:S01]  /*9260*/  LEA R142, P4, R101, R210, 0x2 ;  /* 0x000000d2658e7211 */ /* 0x010fe200078810ff */
[----:B------:R-:W-:Y:S01]  /*9270*/  STL.64 [R1+0x258], R170 ;  /* 0x000258aa01007387 */ /* 0x000fe20000100a00 */
[----:B------:R-:W-:-:S02]  /*9280*/  LEA.HI.X.SX32 R167, R103, R2, 0x2, P2 ;  /* 0x0000000267a77211 */ /* 0x000fc400010f16ff */
[----:B------:R-:W-:Y:S01]  /*9290*/  LEA R150, P2, R98, R210, 0x2 ;  /* 0x000000d262967211 */ /* 0x000fe200078410ff */
[----:B------:R-:W-:Y:S01]  /*92a0*/  STL.64 [R1+0x250], R144 ;  /* 0x0002509001007387 */ /* 0x000fe20000100a00 */
[----:B------:R-:W-:Y:S02]  /*92b0*/  LEA.HI.X.SX32 R143, R101, R2, 0x2, P4 ;  /* 0x00000002658f7211 */ /* 0x000fe400020f16ff */
[-C--:B------:R-:W-:Y:S01]  /*92c0*/  LEA R164, P4, R96, R210.reuse, 0x2 ;  /* 0x000000d260a47211 */ /* 0x080fe200078810ff */
[----:B------:R3:W-:Y:S01]  /*92d0*/  STL.64 [R1+0x248], R6 ;  /* 0x0002480601007387 */ /* 0x0007e20000100a00 */
[C---:B--2---:R-:W-:Y:S02]  /*92e0*/  LEA R190, P5, R105.reuse, R210, 0x2 ;  /* 0x000000d269be7211 */ /* 0x044fe400078a10ff */
[-C--:B------:R-:W-:Y:S01]  /*92f0*/  LEA.HI.X.SX32 R151, R98, R2.reuse, 0x2, P2 ;  /* 0x0000000262977211 */ /* 0x080fe200010f16ff */
[----:B------:R-:W-:Y:S01]  /*9300*/  STL.64 [R1+0x240], R10 ;  /* 0x0002400a01007387 */ /* 0x000fe20000100a00 */
[----:B------:R-:W-:-:S02]  /*9310*/  LEA.HI.X.SX32 R191, R105, R2, 0x2, P5 ;  /* 0x0000000269bf7211 */ /* 0x000fc400028f16ff */
[C---:B------:R-:W-:Y:S01]  /*9320*/  LEA R208, P5, R100.reuse, R210, 0x2 ;  /* 0x000000d264d07211 */ /* 0x040fe200078a10ff */
[----:B------:R-:W-:Y:S01]  /*9330*/  STL.64 [R1+0x238], R168 ;  /* 0x000238a801007387 */ /* 0x000fe20000100a00 */
[-C--:B------:R-:W-:Y:S02]  /*9340*/  LEA.HI.X.SX32 R105, R99, R2.reuse, 0x2, P6 ;  /* 0x0000000263697211 */ /* 0x080fe400030f16ff */
[----:B------:R-:W-:Y:S01]  /*9350*/  LEA.HI.X.SX32 R209, R100, R2, 0x2, P5 ;  /* 0x0000000264d17211 */ /* 0x000fe200028f16ff */
[----:B------:R-:W-:Y:S01]  /*9360*/  STL.64 [R1+0x230], R146 ;  /* 0x0002309201007387 */ /* 0x000fe20000100a00 */
[-C--:B------:R-:W-:Y:S02]  /*9370*/  LEA R106, P5, R95, R210.reuse, 0x2 ;  /* 0x000000d25f6a7211 */ /* 0x080fe400078a10ff */
[-C--:B------:R-:W-:Y:S01]  /*9380*/  LEA R206, P6, R94, R210.reuse, 0x2 ;  /* 0x000000d25ece7211 */ /* 0x080fe200078c10ff */
[----:B------:R2:W-:Y:S01]  /*9390*/  STL.64 [R1+0x228], R190 ;  /* 0x000228be01007387 */ /* 0x0005e20000100a00 */
[----:B------:R-:W-:-:S02]  /*93a0*/  LEA R4, P2, R93, R210, 0x2 ;  /* 0x000000d25d047211 */ /* 0x000fc400078410ff */
[----:B------:R-:W-:Y:S01]  /*93b0*/  LEA R202, P3, R92, R210, 0x2 ;  /* 0x000000d25cca7211 */ /* 0x000fe200078610ff */
[----:B------:R-:W-:Y:S01]  /*93c0*/  STL.64 [R1+0x220], R192 ;  /* 0x000220c001007387 */ /* 0x000fe20000100a00 */
[----:B------:R-:W-:Y:S02]  /*93d0*/  LEA.HI.X.SX32 R165, R96, R2, 0x2, P4 ;  /* 0x0000000260a57211 */ /* 0x000fe400020f16ff */
[----:B------:R-:W-:Y:S01]  /*93e0*/  LEA R108, P4, R91, R210, 0x2 ;  /* 0x000000d25b6c7211 */ /* 0x000fe200078810ff */
[----:B------:R-:W-:Y:S01]  /*93f0*/  STL.64 [R1+0x218], R166 ;  /* 0x000218a601007387 */ /* 0x000fe20000100a00 */
[----:B------:R-:W-:Y:S02]  /*9400*/  LEA.HI.X.SX32 R107, R95, R2, 0x2, P5 ;  /* 0x000000025f6b7211 */ /* 0x000fe400028f16ff */
[----:B------:R-:W-:Y:S01]  /*9410*/  LEA R204, P5, R90, R210, 0x2 ;  /* 0x000000d25acc7211 */ /* 0x000fe200078a10ff */
[----:B------:R-:W-:Y:S01]  /*9420*/  STL.64 [R1+0x210], R148 ;  /* 0x0002109401007387 */ /* 0x000fe20000100a00 */
[----:B------:R-:W-:-:S02]  /*9430*/  LEA.HI.X.SX32 R207, R94, R2, 0x2, P6 ;  /* 0x000000025ecf7211 */ /* 0x000fc400030f16ff */
[----:B------:R-:W-:Y:S01]  /*9440*/  LEA R140, P6, R89, R210, 0x2 ;  /* 0x000000d2598c7211 */ /* 0x000fe200078c10ff */
[----:B------:R4:W-:Y:S01]  /*9450*/  STL.64 [R1+0x208], R142 ;  /* 0x0002088e01007387 */ /* 0x0009e20000100a00 */
        /* <DEDUP_REMOVED lines=8> */
[----:B------:R-:W-:Y:S01]  /*94e0*/  STL.64 [R1+0x1f0], R150 ;  /* 0x0001f09601007387 */ /* 0x000fe20000100a00 */
[----:B------:R-:W-:Y:S02]  /*94f0*/  LEA.HI.X.SX32 R205, R90, R2, 0x2, P5 ;  /* 0x000000025acd7211 */ /* 0x000fe400028f16ff */
[----:B------:R-:W-:Y:S01]  /*9500*/  LEA R184, P5, R85, R210, 0x2 ;  /* 0x000000d255b87211 */ /* 0x000fe200078a10ff */
[----:B------:R1:W-:Y:S01]  /*9510*/  STL.64 [R1+0x1e8], R8 ;  /* 0x0001e80801007387 */ /* 0x0003e20000100a00 */
        /* <DEDUP_REMOVED lines=8> */
[----:B------:R-:W-:Y:S01]  /*95a0*/  STL.64 [R1+0x1d0], R206 ;  /* 0x0001d0ce01007387 */ /* 0x000fe20000100a00 */
[-C--:B------:R-:W-:Y:S02]  /*95b0*/  LEA.HI.X.SX32 R201, R86, R2.reuse, 0x2, P4 ;  /* 0x0000000256c97211 */ /* 0x080fe400020f16ff */
[----:B------:R-:W-:Y:S01]  /*95c0*/  LEA.HI.X.SX32 R185, R85, R2, 0x2, P5 ;  /* 0x0000000255b97211 */ /* 0x000fe200028f16ff */
[----:B------:R1:W-:Y:S01]  /*95d0*/  STL.64 [R1+0x1c8], R4 ;  /* 0x0001c80401007387 */ /* 0x0003e20000100a00 */
[----:B------:R-:W-:-:S02]  /*95e0*/  LEA R188, P4, R81, R210, 0x2 ;  /* 0x000000d251bc7211 */ /* 0x000fc400078810ff */
[----:B------:R-:W-:Y:S01]  /*95f0*/  LEA.HI.X.SX32 R13, R84, R2, 0x2, P6 ;  /* 0x00000002540d7211 */ /* 0x000fe200030f16ff */
[----:B------:R-:W-:Y:S01]  /*9600*/  STL.64 [R1+0x1c0], R202 ;  /* 0x0001c0ca01007387 */ /* 0x000fe20000100a00 */
[----:B------:R-:W-:Y:S02]  /*9610*/  LEA R194, P5, R80, R210, 0x2 ;  /* 0x000000d250c27211 */ /* 0x000fe400078a10ff */
[-C--:B------:R-:W-:Y:S01]  /*9620*/  LEA.HI.X.SX32 R113, R83, R2.reuse, 0x2, P2 ;  /* 0x0000000253717211 */ /* 0x080fe200010f16ff */
[----:B------:R-:W-:Y:S01]  /*9630*/  STL.64 [R1+0x1b8], R108 ;  /* 0x0001b86c01007387 */ /* 0x000fe20000100a00 */
[----:B------:R-:W-:Y:S02]  /*9640*/  LEA.HI.X.SX32 R199, R82, R2, 0x2, P3 ;  /* 0x0000000252c77211 */ /* 0x000fe400018f16ff */
[-C--:B------:R-:W-:Y:S01]  /*9650*/  LEA R114, P6, R79, R210.reuse, 0x2 ;  /* 0x000000d24f727211 */ /* 0x080fe200078c10ff */
[----:B------:R-:W-:Y:S01]  /*9660*/  STL.64 [R1+0x1b0], R204 ;  /* 0x0001b0cc01007387 */ /* 0x000fe20000100a00 */
[----:B------:R-:W-:-:S02]  /*9670*/  LEA R182, P2, R78, R210, 0x2 ;  /* 0x000000d24eb67211 */ /* 0x000fc400078410ff */
[-C--:B------:R-:W-:Y:S01]  /*9680*/  LEA.HI.X.SX32 R189, R81, R2.reuse, 0x2, P4 ;  /* 0x0000000251bd7211 */ /* 0x080fe200020f16ff */
[----:B------:R1:W-:Y:S01]  /*9690*/  STL.64 [R1+0x1a8], R140 ;  /* 0x0001a88c01007387 */ /* 0x0003e20000100a00 */
[----:B------:R-:W-:Y:S02]  /*96a0*/  LEA.HI.X.SX32 R195, R80, R2, 0x2, P5 ;  /* 0x0000000250c37211 */ /* 0x000fe400028f16ff */
[-C--:B------:R-:W-:Y:S01]  /*96b0*/  LEA R138, P3, R77, R210.reuse, 0x2 ;  /* 0x000000d24d8a7211 */ /* 0x080fe200078610ff */
[----:B------:R-:W-:Y:S01]  /*96c0*/  STL.64 [R1+0x1a0], R196 ;  /* 0x0001a0c401007387 */ /* 0x000fe20000100a00 */
[----:B------:R-:W-:-:S03]  /*96d0*/  LEA R82, P4, R76, R210, 0x2 ;  /* 0x000000d24c527211 */ /* 0x000fc600078810ff */
[----:B------:R-:W-:Y:S04]  /*96e0*/  STL.64 [R1+0x198], R110 ;  /* 0x0001986e01007387 */ /* 0x000fe80000100a00 */
[----:B------:R-:W-:Y:S01]  /*96f0*/  STL.64 [R1+0x190], R200 ;  /* 0x000190c801007387 */ /* 0x000fe20000100a00 */
[----:B------:R-:W-:-:S03]  /*9700*/  LEA.HI.X.SX32 R115, R79, R2, 0x2, P6 ;  /* 0x000000024f737211 */ /* 0x000fc600030f16ff */
[----:B------:R1:W-:Y:S01]  /*9710*/  STL.64 [R1+0x188], R184 ;  /* 0x000188b801007387 */ /* 0x0003e20000100a00 */
[----:B------:R-:W-:-:S03]  /*9720*/  LEA.HI.X.SX32 R183, R78, R2, 0x2, P2 ;  /* 0x000000024eb77211 */ /* 0x000fc600010f16ff */
[----:B------:R-:W-:Y:S01]  /*9730*/  STL.64 [R1+0x180], R12 ;  /* 0x0001800c01007387 */ /* 0x000fe20000100a00 */
[----:B------:R-:W-:-:S03]  /*9740*/  LEA R116, P5, R75, R210, 0x2 ;  /* 0x000000d24b747211 */ /* 0x000fc600078a10ff */
[----:B------:R-:W-:Y:S01]  /*9750*/  STL.64 [R1+0x178], R112 ;  /* 0x0001787001007387 */ /* 0x000fe20000100a00 */
[----:B------:R-:W-:-:S03]  /*9760*/  LEA R180, P6, R74, R210, 0x2 ;  /* 0x000000d24ab47211 */ /* 0x000fc600078c10ff */
[----:B------:R-:W-:Y:S01]  /*9770*/  STL.64 [R1+0x170], R198 ;  /* 0x000170c601007387 */ /* 0x000fe20000100a00 */
[----:B------:R-:W-:-:S03]  /*9780*/  LEA.HI.X.SX32 R139, R77, R2, 0x2, P3 ;  /* 0x000000024d8b7211 */ /* 0x000fc600018f16ff */
[----:B------:R-:W2:Y:S01]  /*9790*/  LDL.64 R80, [R1+0x288] ;  /* 0x0002880001507983 */ /* 0x000ea20000100a00 */
[----:B---3--:R-:W-:-:S03]  /*97a0*/  LEA R6, P2, R73, R210, 0x2 ;  /* 0x000000d249067211 */ /* 0x008fc600078410ff */
[----:B------:R3:W-:Y:S01]  /*97b0*/  STL.64 [R1+0x168], R188 ;  /* 0x000168bc01007387 */ /* 0x0007e20000100a00 */
[----:B------:R-:W-:-:S03]  /*97c0*/  LEA.HI.X.SX32 R83, R76, R2, 0x2, P4 ;  /* 0x000000024c537211 */ /* 0x000fc600020f16ff */
[----:B------:R-:W-:Y:S01]  /*97d0*/  STL.64 [R1+0x160], R194 ;  /* 0x000160c201007387 */ /* 0x000fe20000100a00 */
[----:B------:R-:W-:-:S03]  /*97e0*/  LEA R84, P3, R72, R210, 0x2 ;  /* 0x000000d248547211 */ /* 0x000fc600078610ff */
[----:B------:R-:W2:Y:S01]  /*97f0*/  LDL.64 R78, [R1+0x2a8] ;  /* 0x0002a800014e7983 */ /* 0x000ea20000100a00 */
[----:B------:R-:W-:Y:S02]  /*9800*/  LEA R118, P4, R71, R210, 0x2 ;  /* 0x000000d247767211 */ /* 0x000fe400078810ff */
[----:B------:R-:W-:Y:S01]  /*9810*/  LEA.HI.X.SX32 R117, R75, R2, 0x2, P5 ;  /* 0x000000024b757211 */ /* 0x000fe200028f16ff */
[----:B------:R-:W-:Y:S01]  /*9820*/  STL.64 [R1+0x158], R114 ;  /* 0x0001587201007387 */ /* 0x000fe20000100a00 */
[----:B------:R-:W-:Y:S02]  /*9830*/  LEA R178, P5, R70, R210, 0x2 ;  /* 0x000000d246b27211 */ /* 0x000fe400078a10ff */
[----:B------:R-:W-:Y:S01]  /*9840*/  LEA.HI.X.SX32 R181, R74, R2, 0x2, P6 ;  /* 0x000000024ab57211 */ /* 0x000fe200030f16ff */
[----:B------:R-:W-:Y:S01]  /*9850*/  STL.64 [R1+0x150], R182 ;  /* 0x000150b601007387 */ /* 0x000fe20000100a00 */
[----:B------:R-:W-:Y:S02]  /*9860*/  LEA R158, P6, R69, R210, 0x2 ;  /* 0x000000d2459e7211 */ /* 0x000fe400078c10ff */
[----:B------:R-:W-:Y:S01]  /*9870*/  LEA.HI.X.SX32 R7, R73, R2, 0x2, P2 ;  /* 0x0000000249077211 */ /* 0x000fe200010f16ff */
[----:B------:R-:W2:Y:S01]  /*9880*/  LDL.64 R76, [R1+0x2c8] ;  /* 0x0002c800014c7983 */ /* 0x000ea20000100a00 */
[----:B------:R-:W-:-:S02]  /*9890*/  LEA R86, P2, R68, R210, 0x2 ;  /* 0x000000d244567211 */ /* 0x000fc400078410ff */
[----:B------:R-:W-:Y:S01]  /*98a0*/  LEA.HI.X.SX32 R85, R72, R2, 0x2, P3 ;  /* 0x0000000248557211 */ /* 0x000fe200018f16ff */
[----:B------:R1:W-:Y:S01]  /*98b0*/  STL.64 [R1+0x148], R138 ;  /* 0x0001488a01007387 */ /* 0x0003e20000100a00 */
        /* <DEDUP_REMOVED lines=8> */
[----:B------:R-:W-:Y:S01]  /*9940*/  STL.64 [R1+0x138], R116 ;  /* 0x0001387401007387 */ /* 0x000fe20000100a00 */
[----:B------:R-:W-:Y:S02]  /*9950*/  LEA R88, P6, R64, R210, 0x2 ;  /* 0x000000d240587211 */ /* 0x000fe400078c10ff */
[----:B------:R-:W-:Y:S01]  /*9960*/  LEA.HI.X.SX32 R87, R68, R2, 0x2, P2 ;  /* 0x0000000244577211 */ /* 0x000fe200010f16ff */
[----:B------:R-:W-:Y:S01]  /*9970*/  STL.64 [R1+0x130], R180 ;  /* 0x000130b401007387 */ /* 0x000fe20000100a00 */
[----:B------:R-:W-:Y:S02]  /*9980*/  LEA R122, P2, R63, R210, 0x2 ;  /* 0x000000d23f7a7211 */ /* 0x000fe400078410ff */
[----:B------:R-:W-:Y:S01]  /*9990*/  LEA.HI.X.SX32 R121, R67, R2, 0x2, P3 ;  /* 0x0000000243797211 */ /* 0x000fe200018f16ff */
[----:B------:R1:W-:Y:S01]  /*99a0*/  STL.64 [R1+0x128], R6 ;  /* 0x0001280601007387 */ /* 0x0003e20000100a00 */
[----:B------:R-:W-:-:S02]  /*99b0*/  LEA R174, P3, R62, R210, 0x2 ;  /* 0x000000d23eae7211 */ /* 0x000fc400078610ff */
[-C--:B------:R-:W-:Y:S01]  /*99c0*/  LEA.HI.X.SX32 R177, R66, R2.reuse, 0x2, P4 ;  /* 0x0000000242b17211 */ /* 0x080fe200020f16ff */
        /* <DEDUP_REMOVED lines=8> */
[----:B------:R-:W-:Y:S01]  /*9a50*/  LEA.HI.X.SX32 R175, R62, R2, 0x2, P3 ;  /* 0x000000023eaf7211 */ /* 0x000fe200018f16ff */
[----:B------:R1:W-:Y:S01]  /*9a60*/  STL.64 [R1+0x108], R158 ;  /* 0x0001089e01007387 */ /* 0x0003e20000100a00 */
[-C--:B------:R-:W-:Y:S02]  /*9a70*/  LEA R124, P6, R59, R210.reuse, 0x2 ;  /* 0x000000d23b7c7211 */ /* 0x080fe400078c10ff */
[----:B------:R-:W-:Y:S01]  /*9a80*/  LEA R172, P2, R58, R210, 0x2 ;  /* 0x000000d23aac7211 */ /* 0x000fe200078410ff */
[----:B------:R-:W-:Y:S01]  /*9a90*/  STL.64 [R1+0x100], R86 ;  /* 0x0001005601007387 */ /* 0x000fe20000100a00 */
[-C--:B------:R-:W-:Y:S02]  /*9aa0*/  LEA.HI.X.SX32 R187, R61, R2.reuse, 0x2, P4 ;  /* 0x000000023dbb7211 */ /* 0x080fe400020f16ff */
[----:B------:R-:W-:Y:S01]  /*9ab0*/  LEA.HI.X.SX32 R91, R60, R2, 0x2, P5 ;  /* 0x000000023c5b7211 */ /* 0x000fe200028f16ff */
[----:B------:R-:W-:Y:S01]  /*9ac0*/  STL.64 [R1+0xf8], R120 ;  /* 0x0000f87801007387 */ /* 0x000fe20000100a00 */
[----:B------:R-:W-:-:S02]  /*9ad0*/  LEA R62, P3, R57, R210, 0x2 ;  /* 0x000000d2393e7211 */ /* 0x000fc400078610ff */
[----:B------:R-:W-:Y:S01]  /*9ae0*/  LEA R92, P4, R56, R210, 0x2 ;  /* 0x000000d2385c7211 */ /* 0x000fe200078810ff */
        /* <DEDUP_REMOVED lines=11> */
[----:B------:R-:W-:-:S03]  /*9ba0*/  LEA R64, P2, R52, R210, 0x2 ;  /* 0x000000d234407211 */ /* 0x000fc600078410ff */
[----:B------:R1:W-:Y:S01]  /*9bb0*/  STL.64 [R1+0xc8], R186 ;  /* 0x0000c8ba01007387 */ /* 0x0003e20000100a00 */
[----:B------:R-:W-:-:S03]  /*9bc0*/  LEA.HI.X.SX32 R93, R56, R2, 0x2, P4 ;  /* 0x00000002385d7211 */ /* 0x000fc600020f16ff */
[----:B------:R1:W-:Y:S01]  /*9bd0*/  STL.64 [R1+0xc0], R90 ;  /* 0x0000c05a01007387 */ /* 0x0003e20000100a00 */
[----:B------:R-:W-:-:S03]  /*9be0*/  LEA R94, P3, R50, R210, 0x2 ;  /* 0x000000d2325e7211 */ /* 0x000fc600078610ff */
[----:B------:R-:W2:Y:S01]  /*9bf0*/  LDL.64 R58, [R1+0x268] ;  /* 0x00026800013a7983 */ /* 0x000ea20000100a00 */
[----:B------:R-:W-:Y:S02]  /*9c00*/  LEA R128, P4, R48, R210, 0x2 ;  /* 0x000000d230807211 */ /* 0x000fe400078810ff */
[----:B------:R-:W-:Y:S01]  /*9c10*/  LEA.HI.X.SX32 R127, R55, R2, 0x2, P5 ;  /* 0x00000002377f7211 */ /* 0x000fe200028f16ff */
[----:B------:R1:W-:Y:S01]  /*9c20*/  STL.64 [R1+0xb8], R124 ;  /* 0x0000b87c01007387 */ /* 0x0003e20000100a00 */
[----:B------:R-:W-:Y:S02]  /*9c30*/  LEA R160, P5, R46, R210, 0x2 ;  /* 0x000000d22ea07211 */ /* 0x000fe400078a10ff */
[----:B------:R-:W-:Y:S01]  /*9c40*/  LEA.HI.X.SX32 R163, R54, R2, 0x2, P6 ;  /* 0x0000000236a37211 */ /* 0x000fe200030f16ff */
[----:B------:R1:W-:Y:S01]  /*9c50*/  STL.64 [R1+0xb0], R172 ;  /* 0x0000b0ac01007387 */ /* 0x0003e20000100a00 */
[----:B------:R-:W-:Y:S02]  /*9c60*/  LEA R66, P6, R44, R210, 0x2 ;  /* 0x000000d22c427211 */ /* 0x000fe400078c10ff */
[----:B------:R-:W-:Y:S01]  /*9c70*/  LEA.HI.X.SX32 R65, R52, R2, 0x2, P2 ;  /* 0x0000000234417211 */ /* 0x000fe200010f16ff */
[----:B------:R-:W2:Y:S01]  /*9c80*/  LDL.64 R56, [R1+0x308] ;  /* 0x0003080001387983 */ /* 0x000ea20000100a00 */
[----:B------:R-:W-:-:S02]  /*9c90*/  LEA R96, P2, R42, R210, 0x2 ;  /* 0x000000d22a607211 */ /* 0x000fc400078410ff */
[-C--:B------:R-:W-:Y:S01]  /*9ca0*/  LEA.HI.X.SX32 R95, R50, R2.reuse, 0x2, P3 ;  /* 0x00000002325f7211 */ /* 0x080fe200018f16ff */
[----:B------:R1:W-:Y:S01]  /*9cb0*/  STL.64 [R1+0xa8], R62 ;  /* 0x0000a83e01007387 */ /* 0x0003e20000100a00 */
[----:B------:R-:W-:-:S03]  /*9cc0*/  LEA.HI.X.SX32 R129, R48, R2, 0x2, P4 ;  /* 0x0000000230817211 */ /* 0x000fc600020f16ff */
[----:B------:R1:W-:Y:S01]  /*9cd0*/  STL.64 [R1+0xa0], R92 ;  /* 0x0000a05c01007387 */ /* 0x0003e20000100a00 */
[----:B------:R-:W-:-:S03]  /*9ce0*/  LEA.HI.X.SX32 R161, R46, R2, 0x2, P5 ;  /* 0x000000022ea17211 */ /* 0x000fc600028f16ff */
[----:B------:R-:W2:Y:S01]  /*9cf0*/  LDL.64 R54, [R1+0x328] ;  /* 0x0003280001367983 */ /* 0x000ea20000100a00 */
[-C--:B------:R-:W-:Y:S02]  /*9d00*/  LEA.HI.X.SX32 R67, R44, R2.reuse, 0x2, P6 ;  /* 0x000000022c437211 */ /* 0x080fe400030f16ff */
[----:B------:R-:W-:Y:S01]  /*9d10*/  LEA.HI.X.SX32 R97, R42, R2, 0x2, P2 ;  /* 0x000000022a617211 */ /* 0x000fe200010f16ff */
[----:B------:R1:W-:Y:S01]  /*9d20*/  STL.64 [R1+0x98], R126 ;  /* 0x0000987e01007387 */ /* 0x0003e20000100a00 */
[CC--:B------:R-:W-:Y:S02]  /*9d30*/  LEA R156, P4, R39.reuse, R210.reuse, 0x2 ;  /* 0x000000d2279c7211 */ /* 0x0c0fe400078810ff */
[C---:B------:R-:W-:Y:S01]  /*9d40*/  LEA R68, P5, R38.reuse, R210, 0x2 ;  /* 0x000000d226447211 */ /* 0x040fe200078a10ff */
[----:B------:R1:W-:Y:S01]  /*9d50*/  STL.64 [R1+0x90], R162 ;  /* 0x000090a201007387 */ /* 0x0003e20000100a00 */
[-C--:B------:R-:W-:Y:S02]  /*9d60*/  LEA.HI.X.SX32 R157, R39, R2.reuse, 0x2, P4 ;  /* 0x00000002279d7211 */ /* 0x080fe400020f16ff */
[----:B------:R-:W-:Y:S01]  /*9d70*/  LEA.HI.X.SX32 R69, R38, R2, 0x2, P5 ;  /* 0x0000000226457211 */ /* 0x000fe200028f16ff */
[----:B------:R1:W-:Y:S01]  /*9d80*/  STL.64 [R1+0x88], R64 ;  /* 0x0000884001007387 */ /* 0x0003e20000100a00 */
[----:B------:R-:W-:-:S02]  /*9d90*/  LEA R130, P3, R40, R210, 0x2 ;  /* 0x000000d228827211 */ /* 0x000fc400078610ff */
[----:B------:R-:W-:Y:S01]  /*9da0*/  LEA R132, P2, R34, R210, 0x2 ;  /* 0x000000d222847211 */ /* 0x000fe200078410ff */
[----:B------:R1:W-:Y:S01]  /*9db0*/  STL.64 [R1+0x80], R94 ;  /* 0x0000805e01007387 */ /* 0x0003e20000100a00 */
[----:B------:R-:W-:Y:S02]  /*9dc0*/  LEA.HI.X.SX32 R131, R40, R2, 0x2, P3 ;  /* 0x0000000228837211 */ /* 0x000fe400018f16ff */
[-C--:B------:R-:W-:Y:S01]  /*9dd0*/  LEA R98, P6, R37, R210.reuse, 0x2 ;  /* 0x000000d225627211 */ /* 0x080fe200078c10ff */
[----:B------:R1:W-:Y:S04]  /*9de0*/  STL.64 [R1+0x78], R128 ;  /* 0x0000788001007387 */ /* 0x0003e80000100a00 */
[----:B------:R1:W-:Y:S04]  /*9df0*/  STL.64 [R1+0x70], R160 ;  /* 0x000070a001007387 */ /* 0x0003e80000100a00 */
[----:B------:R1:W-:Y:S04]  /*9e00*/  STL.64 [R1+0x68], R66 ;  /* 0x0000684201007387 */ /* 0x0003e80000100a00 */
[----:B------:R1:W-:Y:S04]  /*9e10*/  STL.64 [R1+0x60], R96 ;  /* 0x0000606001007387 */ /* 0x0003e80000100a00 */
[----:B------:R-:W2:Y:S01]  /*9e20*/  LDL.64 R38, [R1+0x348] ;  /* 0x0003480001267983 */ /* 0x000ea20000100a00 */
[----:B------:R-:W-:-:S02]  /*9e30*/  LEA R154, P3, R35, R210, 0x2 ;  /* 0x000000d2239a7211 */ /* 0x000fc400078610ff */
[----:B------:R-:W-:Y:S01]  /*9e40*/  LEA R70, P4, R36, R210, 0x2 ;  /* 0x000000d224467211 */ /* 0x000fe200078810ff */
[----:B------:R1:W-:Y:S01]  /*9e50*/  STL.64 [R1+0x58], R130 ;  /* 0x0000588201007387 */ /* 0x0003e20000100a00 */
[-C--:B------:R-:W-:Y:S02]  /*9e60*/  LEA.HI.X.SX32 R133, R34, R2.reuse, 0x2, P2 ;  /* 0x0000000222857211 */ /* 0x080fe400010f16ff */
[----:B------:R-:W-:Y:S01]  /*9e70*/  LEA.HI.X.SX32 R155, R35, R2, 0x2, P3 ;  /* 0x00000002239b7211 */ /* 0x000fe200018f16ff */
[----:B------:R1:W-:Y:S01]  /*9e80*/  STL.64 [R1+0x48], R68 ;  /* 0x0000484401007387 */ /* 0x0003e20000100a00 */
[-C--:B------:R-:W-:Y:S02]  /*9e90*/  LEA R100, P2, R30, R210.reuse, 0x2 ;  /* 0x000000d21e647211 */ /* 0x080fe400078410ff */
[----:B------:R-:W-:Y:S01]  /*9ea0*/  LEA R134, P3, R29, R210, 0x2 ;  /* 0x000000d21d867211 */ /* 0x000fe200078610ff */
[----:B------:R1:W-:Y:S01]  /*9eb0*/  STL.64 [R1+0x50], R156 ;  /* 0x0000509c01007387 */ /* 0x0003e20000100a00 */
[----:B------:R-:W-:-:S02]  /*9ec0*/  LEA.HI.X.SX32 R99, R37, R2, 0x2, P6 ;  /* 0x0000000225637211 */ /* 0x000fc400030f16ff */
[----:B------:R-:W-:Y:S02]  /*9ed0*/  LEA.HI.X.SX32 R71, R36, R2, 0x2, P4 ;  /* 0x0000000224477211 */ /* 0x000fe400020f16ff */
        /* <DEDUP_REMOVED lines=9> */
[-C--:B------:R-:W-:Y:S01]  /*9f70*/  LEA.HI.X.SX32 R73, R24, R2.reuse, 0x2, P2 ;  /* 0x0000000218497211 */ /* 0x080fe200010f16ff */
[----:B------:R1:W-:Y:S01]  /*9f80*/  STL.64 [R1+0x30], R154 ;  /* 0x0000309a01007387 */ /* 0x0003e20000100a00 */
[----:B------:R-:W-:Y:S02]  /*9f90*/  LEA.HI.X.SX32 R103, R23, R2, 0x2, P3 ;  /* 0x0000000217677211 */ /* 0x000fe400018f16ff */
[-C--:B------:R-:W-:Y:S01]  /*9fa0*/  LEA R250, P4, R22, R210.reuse, 0x2 ;  /* 0x000000d216fa7211 */ /* 0x080fe200078810ff */
[----:B------:R1:W-:Y:S01]  /*9fb0*/  STL.64 [R1+0x20], R100 ;  /* 0x0000206401007387 */ /* 0x0003e20000100a00 */
[----:B------:R-:W-:Y:S02]  /*9fc0*/  LEA R248, P2, R18, R210, 0x2 ;  /* 0x000000d212f87211 */ /* 0x000fe400078410ff */
[----:B------:R-:W-:Y:S01]  /*9fd0*/  LEA.HI.X.SX32 R251, R22, R2, 0x2, P4 ;  /* 0x0000000216fb7211 */ /* 0x000fe200020f16ff */
[----:B------:R1:W-:Y:S01]  /*9fe0*/  STL.64 [R1+0x18], R134 ;  /* 0x0000188601007387 */ /* 0x0003e20000100a00 */
[----:B------:R-:W-:-:S02]  /*9ff0*/  LEA R246, P3, R17, R210, 0x2 ;  /* 0x000000d211f67211 */ /* 0x000fc400078610ff */
[----:B------:R-:W-:Y:S01]  /*a000*/  LEA R244, P4, R16, R210, 0x2 ;  /* 0x000000d210f47211 */ /* 0x000fe200078810ff */
[----:B------:R1:W-:Y:S01]  /*a010*/  STL.64 [R1+0x10], R152 ;  /* 0x0000109801007387 */ /* 0x0003e20000100a00 */
[-C--:B------:R-:W-:Y:S02]  /*a020*/  LEA.HI.X.SX32 R249, R18, R2.reuse, 0x2, P2 ;  /* 0x0000000212f97211 */ /* 0x080fe400010f16ff */
[-C--:B------:R-:W-:Y:S01]  /*a030*/  LEA.HI.X.SX32 R247, R17, R2.reuse, 0x2, P3 ;  /* 0x0000000211f77211 */ /* 0x080fe200018f16ff */
[----:B------:R1:W-:Y:S01]  /*a040*/  STL.64 [R1+0x8], R72 ;  /* 0x0000084801007387 */ /* 0x0003e20000100a00 */
[----:B------:R-:W-:Y:S02]  /*a050*/  LEA.HI.X.SX32 R245, R16, R2, 0x2, P4 ;  /* 0x0000000210f57211 */ /* 0x000fe400020f16ff */
[-C--:B------:R-:W-:Y:S01]  /*a060*/  LEA R242, P2, R20, R210.reuse, 0x2 ;  /* 0x000000d214f27211 */ /* 0x080fe200078410ff */
[----:B------:R1:W-:Y:S01]  /*a070*/  STL.64 [R1], R102 ;  /* 0x0000006601007387 */ /* 0x0003e20000100a00 */
[----:B------:R-:W-:-:S02]  /*a080*/  LEA R240, P3, R19, R210, 0x2 ;  /* 0x000000d213f07211 */ /* 0x000fc400078610ff */
[----:B------:R-:W-:Y:S02]  /*a090*/  LEA R238, P4, R15, R210, 0x2 ;  /* 0x000000d20fee7211 */ /* 0x000fe400078810ff */
[-C--:B------:R-:W-:Y:S02]  /*a0a0*/  LEA.HI.X.SX32 R243, R20, R2.reuse, 0x2, P2 ;  /* 0x0000000214f37211 */ /* 0x080fe400010f16ff */
[-C--:B------:R-:W-:Y:S02]  /*a0b0*/  LEA.HI.X.SX32 R241, R19, R2.reuse, 0x2, P3 ;  /* 0x0000000213f17211 */ /* 0x080fe400018f16ff */
[----:B------:R-:W-:Y:S02]  /*a0c0*/  LEA.HI.X.SX32 R239, R15, R2, 0x2, P4 ;  /* 0x000000020fef7211 */ /* 0x000fe400020f16ff */
[-C--:B------:R-:W-:Y:S02]  /*a0d0*/  LEA R236, P2, R26, R210.reuse, 0x2 ;  /* 0x000000d21aec7211 */ /* 0x080fe400078410ff */
        /* <DEDUP_REMOVED lines=19> */
[-C--:B------:R-:W-:Y:S02]  /*a210*/  LEA R214, P4, R49, R210.reuse, 0x2 ;  /* 0x000000d231d67211 */ /* 0x080fe400078810ff */
[-C--:B------:R-:W-:Y:S02]  /*a220*/  LEA R212, P5, R47, R210.reuse, 0x2 ;  /* 0x000000d22fd47211 */ /* 0x080fe400078a10ff */
[----:B------:R-:W-:Y:S02]  /*a230*/  LEA R210, P6, R45, R210, 0x2 ;  /* 0x000000d22dd27211 */ /* 0x000fe400078c10ff */
[-C--:B------:R-:W-:Y:S02]  /*a240*/  LEA.HI.X.SX32 R219, R53, R2.reuse, 0x2, P2 ;  /* 0x0000000235db7211 */ /* 0x080fe400010f16ff */
[-C--:B------:R-:W-:Y:S02]  /*a250*/  LEA.HI.X.SX32 R217, R51, R2.reuse, 0x2, P3 ;  /* 0x0000000233d97211 */ /* 0x080fe400018f16ff */
[----:B------:R-:W-:-:S02]  /*a260*/  LEA.HI.X.SX32 R215, R49, R2, 0x2, P4 ;  /* 0x0000000231d77211 */ /* 0x000fc400020f16ff */
[-C--:B------:R-:W-:Y:S02]  /*a270*/  LEA.HI.X.SX32 R213, R47, R2.reuse, 0x2, P5 ;  /* 0x000000022fd57211 */ /* 0x080fe400028f16ff */
[----:B------:R-:W-:Y:S01]  /*a280*/  LEA.HI.X.SX32 R211, R45, R2, 0x2, P6 ;  /* 0x000000022dd37211 */ /* 0x000fe200030f16ff */
[----:B--2---:R2:W-:Y:S04]  /*a290*/  LDGSTS.E [R0], [R38.64], P1 ;  /* 0x0000000026007fae */ /* 0x0045e80008921846 */
[----:B------:R2:W-:Y:S04]  /*a2a0*/  LDGSTS.E [R0+0x800], [R54.64], P1 ;  /* 0x0080000036007fae */ /* 0x0005e80008921846 */
[----:B------:R2:W-:Y:S04]  /*a2b0*/  LDGSTS.E [R0+0x1000], [R56.64], P1 ;  /* 0x0100000038007fae */ /* 0x0005e80008921846 */
[----:B------:R1:W-:Y:S04]  /*a2c0*/  LDGSTS.E [R0+0x1800], [R74.64], P1 ;  /* 0x018000004a007fae */ /* 0x0003e80008921846 */
[----:B------:R1:W-:Y:S04]  /*a2d0*/  LDGSTS.E [R0+0x2000], [R76.64], P1 ;  /* 0x020000004c007fae */ /* 0x0003e80008921846 */
[----:B------:R1:W-:Y:S04]  /*a2e0*/  LDGSTS.E [R0+0x2800], [R78.64], P1 ;  /* 0x028000004e007fae */ /* 0x0003e80008921846 */
[----:B------:R1:W-:Y:S04]  /*a2f0*/  LDGSTS.E [R0+0x3000], [R80.64], P1 ;  /* 0x0300000050007fae */ /* 0x0003e80008921846 */
[----:B------:R2:W-:Y:S04]  /*a300*/  LDGSTS.E [R0+0x3800], [R58.64], P1 ;  /* 0x038000003a007fae */ /* 0x0005e80008921846 */
[----:B------:R2:W-:Y:S04]  /*a310*/  LDGSTS.E [R0+0x4000], [R60.64], P1 ;  /* 0x040000003c007fae */ /* 0x0005e80008921846 */
[----:B-1----:R-:W2:Y:S04]  /*a320*/  LDL.64 R74, [R1+0x340] ;  /* 0x00034000014a7983 */ /* 0x002ea80000100a00 */
[----:B------:R-:W2:Y:S04]  /*a330*/  LDL.64 R76, [R1+0x320] ;  /* 0x00032000014c7983 */ /* 0x000ea80000100a00 */
[----:B------:R-:W2:Y:S04]  /*a340*/  LDL.64 R78, [R1+0x300] ;  /* 0x00030000014e7983 */ /* 0x000ea80000100a00 */
[----:B------:R-:W2:Y:S04]  /*a350*/  LDL.64 R80, [R1+0x2e0] ;  /* 0x0002e00001507983 */ /* 0x000ea80000100a00 */
[----:B------:R1:W-:Y:S04]  /*a360*/  LDGSTS.E [R0+0x4800], [R190.64], P1 ;  /* 0x04800000be007fae */ /* 0x0003e80008921846 */
[----:B------:R4:W-:Y:S04]  /*a370*/  LDGSTS.E [R0+0x5000], [R142.64], P1 ;  /* 0x050000008e007fae */ /* 0x0009e80008921846 */
[----:B------:R3:W-:Y:S04]  /*a380*/  LDGSTS.E [R0+0x5800], [R8.64], P1 ;  /* 0x0580000008007fae */ /* 0x0007e80008921846 */
[----:B-1----:R-:W2:Y:S04]  /*a390*/  LDL.LU.64 R190, [R1+0x810] ;  /* 0x0008100001be7983 */ /* 0x002ea80000300a00 */
[----:B----4-:R-:W4:Y:S04]  /*a3a0*/  LDL.LU.64 R142, [R1+0x808] ;  /* 0x00080800018e7983 */ /* 0x010f280000300a00 */
[----:B---3--:R-:W3:Y:S04]  /*a3b0*/  LDL.LU.64 R8, [R1+0x800] ;  /* 0x0008000001087983 */ /* 0x008ee80000300a00 */
[----:B------:R1:W-:Y:S04]  /*a3c0*/  LDGSTS.E [R0+0x6000], [R4.64], P1 ;  /* 0x0600000004007fae */ /* 0x0003e80008921846 */
[----:B------:R1:W-:Y:S04]  /*a3d0*/  LDGSTS.E [R0+0x6800], [R140.64], P1 ;  /* 0x068000008c007fae */ /* 0x0003e80008921846 */
[----:B------:R1:W-:Y:S04]  /*a3e0*/  LDGSTS.E [R0+0x7000], [R184.64], P1 ;  /* 0x07000000b8007fae */ /* 0x0003e80008921846 */
[----:B-1----:R-:W3:Y:S04]  /*a3f0*/  LDL.LU.64 R4, [R1+0x7f8] ;  /* 0x0007f80001047983 */ /* 0x002ee80000300a00 */
[----:B------:R-:W3:Y:S04]  /*a400*/  LDL.LU.64 R140, [R1+0x7f0] ;  /* 0x0007f000018c7983 */ /* 0x000ee80000300a00 */
[----:B------:R-:W3:Y:S04]  /*a410*/  LDL.LU.64 R184, [R1+0x7e8] ;  /* 0x0007e80001b87983 */ /* 0x000ee80000300a00 */
        /* <DEDUP_REMOVED lines=10> */
[----:B------:R1:W-:Y:S04]  /*a4c0*/  LDGSTS.E [R0+0xa800], [R62.64], P1 ;  /* 0x0a8000003e007fae */ /* 0x0003e80008921846 */
[----:B------:R1:W-:Y:S04]  /*a4d0*/  LDGSTS.E [R0+0xb000], [R64.64], P1 ;  /* 0x0b00000040007fae */ /* 0x0003e80008921846 */
[----:B------:R1:W-:Y:S01]  /*a4e0*/  LDGSTS.E [R0+0xb800], [R66.64], P1 ;  /* 0x0b80000042007fae */ /* 0x0003e20008921846 */
[----:B------:R-:W-:-:S03]  /*a4f0*/  LOP3.LUT R2, R0, 0x20, RZ, 0x3c, !PT ;  /* 0x0000002000027812 */ /* 0x000fc600078e3cff */
        /* <DEDUP_REMOVED lines=8> */
[----:B------:R-:W4:Y:S04]  /*a580*/  LDL.LU.64 R136, [R1+0x7c0] ;  /* 0x0007c00001887983 */ /* 0x000f280000300a00 */
[----:B------:R-:W4:Y:S04]  /*a590*/  LDL.LU.64 R186, [R1+0x7b8] ;  /* 0x0007b80001ba7983 */ /* 0x000f280000300a00 */
[----:B--2---:R2:W-:Y:S04]  /*a5a0*/  LDGSTS.E [R2+0x200], [R74.64], P1 ;  /* 0x002000004a027fae */ /* 0x0045e80008921846 */
[----:B------:R2:W-:Y:S04]  /*a5b0*/  LDGSTS.E [R2+0xa00], [R76.64], P1 ;  /* 0x00a000004c027fae */ /* 0x0005e80008921846 */
[----:B------:R2:W-:Y:S04]  /*a5c0*/  LDGSTS.E [R2+0x1200], [R78.64], P1 ;  /* 0x012000004e027fae */ /* 0x0005e80008921846 */
[----:B------:R2:W-:Y:S04]  /*a5d0*/  LDGSTS.E [R2+0x1a00], [R80.64], P1 ;  /* 0x01a0000050027fae */ /* 0x0005e80008921846 */
[----:B---3--:R3:W-:Y:S04]  /*a5e0*/  LDGSTS.E [R2+0x2200], [R158.64], P1 ;  /* 0x022000009e027fae */ /* 0x0087e80008921846 */
[----:B------:R1:W-:Y:S04]  /*a5f0*/  LDGSTS.E [R2+0x2a00], [R188.64], P1 ;  /* 0x02a00000bc027fae */ /* 0x0003e80008921846 */
[----:B------:R2:W-:Y:S04]  /*a600*/  LDGSTS.E [R2+0x3200], [R4.64], P1 ;  /* 0x0320000004027fae */ /* 0x0005e80008921846 */
[----:B---3--:R-:W3:Y:S04]  /*a610*/  LDL.LU.64 R158, [R1+0x7b0] ;  /* 0x0007b000019e7983 */ /* 0x008ee80000300a00 */
[----:B-1----:R-:W3:Y:S04]  /*a620*/  LDL.LU.64 R188, [R1+0x7a8] ;  /* 0x0007a80001bc7983 */ /* 0x002ee80000300a00 */
[----:B--2---:R-:W2:Y:S04]  /*a630*/  LDL.LU.64 R4, [R1+0x7a0] ;  /* 0x0007a00001047983 */ /* 0x004ea80000300a00 */
[----:B------:R1:W-:Y:S04]  /*a640*/  LDGSTS.E [R2+0x3a00], [R190.64], P1 ;  /* 0x03a00000be027fae */ /* 0x0003e80008921846 */
[----:B------:R1:W-:Y:S04]  /*a650*/  LDGSTS.E [R2+0x4200], [R10.64], P1 ;  /* 0x042000000a027fae */ /* 0x0003e80008921846 */
[----:B------:R1:W-:Y:S04]  /*a660*/  LDGSTS.E [R2+0x4a00], [R192.64], P1 ;  /* 0x04a00000c0027fae */ /* 0x0003e80008921846 */
[----:B-1----:R-:W2:Y:S04]  /*a670*/  LDL.LU.64 R190, [R1+0x798] ;  /* 0x0007980001be7983 */ /* 0x002ea80000300a00 */
[----:B------:R-:W2:Y:S04]  /*a680*/  LDL.LU.64 R10, [R1+0x790] ;  /* 0x00079000010a7983 */ /* 0x000ea80000300a00 */
[----:B------:R-:W2:Y:S04]  /*a690*/  LDL.LU.64 R192, [R1+0x788] ;  /* 0x0007880001c07983 */ /* 0x000ea80000300a00 */
        /* <DEDUP_REMOVED lines=23> */
[----:B-1----:R-:W3:Y:S04]  /*a810*/  LDL.LU.64 R208, [R1+0x780] ;  /* 0x0007800001d07983 */ /* 0x002ee80000300a00 */
[----:B------:R1:W5:Y:S04]  /*a820*/  LDL.LU.64 R164, [R1+0x778] ;  /* 0x0007780001a47983 */ /* 0x0003680000300a00 */
[----:B------:R1:W5:Y:S04]  /*a830*/  LDL.LU R203, [R1+0x774] ;  /* 0x0007740001cb7983 */ /* 0x0003680000300800 */
[----:B------:R1:W5:Y:S04]  /*a840*/  LDL.LU R196, [R1+0x770] ;  /* 0x0007700001c47983 */ /* 0x0003680000300800 */
[----:B------:R1:W5:Y:S04]  /*a850*/  LDL.LU.64 R12, [R1+0x768] ;  /* 0x00076800010c7983 */ /* 0x0003680000300a00 */
[----:B------:R1:W5:Y:S01]  /*a860*/  LDL.LU.64 R194, [R1+0x760] ;  /* 0x0007600001c27983 */ /* 0x0003620000300a00 */
[----:B----4-:R-:W-:-:S03]  /*a870*/  LOP3.LUT R2, R0, 0x60, RZ, 0x3c, !PT ;  /* 0x0000006000027812 */ /* 0x010fc600078e3cff */
[----:B--2---:R2:W-:Y:S04]  /*a880*/  LDGSTS.E [R15+0x400], [R192.64], P1 ;  /* 0x00400000c00f7fae */ /* 0x0045e80008921846 */
[----:B------:R4:W-:Y:S04]  /*a890*/  LDGSTS.E [R15+0xc00], [R190.64], P1 ;  /* 0x00c00000be0f7fae */ /* 0x0009e80008921846 */
[----:B---3--:R3:W-:Y:S04]  /*a8a0*/  LDGSTS.E [R15+0x1400], [R188.64], P1 ;  /* 0x01400000bc0f7fae */ /* 0x0087e80008921846 */
        /* <DEDUP_REMOVED lines=20> */
[----:B--2---:R2:W5:Y:S04]  /*a9f0*/  LDL.LU.64 R192, [R1+0x758] ;  /* 0x0007580001c07983 */ /* 0x0045680000300a00 */
[----:B------:R2:W-:Y:S04]  /*aa00*/  LDGSTS.E [R15+0xbc00], [R130.64], P1 ;  /* 0x0bc00000820f7fae */ /* 0x0005e80008921846 */
[----:B----4-:R2:W5:Y:S04]  /*aa10*/  LDL.LU.64 R190, [R1+0x750] ;  /* 0x0007500001be7983 */ /* 0x0105680000300a00 */
[----:B------:R2:W-:Y:S04]  /*aa20*/  LDGSTS.E [R15+0xc400], [R132.64], P1 ;  /* 0x0c400000840f7fae */ /* 0x0005e80008921846 */
[----:B---3--:R2:W5:Y:S04]  /*aa30*/  LDL.LU.64 R188, [R1+0x748] ;  /* 0x0007480001bc7983 */ /* 0x0085680000300a00 */
[----:B------:R2:W-:Y:S04]  /*aa40*/  LDGSTS.E [R15+0xcc00], [R134.64], P1 ;  /* 0x0cc00000860f7fae */ /* 0x0005e80008921846 */
[----:B-1----:R2:W5:Y:S04]  /*aa50*/  LDL.LU.64 R186, [R1+0x740] ;  /* 0x0007400001ba7983 */ /* 0x0025680000300a00 */
[----:B------:R2:W-:Y:S04]  /*aa60*/  LDGSTS.E [R15+0xd400], [R250.64], P1 ;  /* 0x0d400000fa0f7fae */ /* 0x0005e80008921846 */
[----:B------:R2:W5:Y:S04]  /*aa70*/  LDL.LU.64 R6, [R1+0x738] ;  /* 0x0007380001067983 */ /* 0x0005680000300a00 */
        /* <DEDUP_REMOVED lines=11> */
[----:B------:R3:W-:Y:S04]  /*ab30*/  LDGSTS.E [R2+0xe00], [R4.64], P1 ;  /* 0x00e0000004027fae */ /* 0x0007e80008921846 */
[----:B------:R4:W-:Y:S04]  /*ab40*/  LDGSTS.E [R2+0x1600], [R158.64], P1 ;  /* 0x016000009e027fae */ /* 0x0009e80008921846 */
[----:B-1----:R2:W5:Y:S04]  /*ab50*/  LDL.LU.64 R10, [R1+0x708] ;  /* 0x00070800010a7983 */ /* 0x0025680000300a00 */
[----:B---3--:R2:W5:Y:S04]  /*ab60*/  LDL.LU.64 R4, [R1+0x700] ;  /* 0x0007000001047983 */ /* 0x0085680000300a00 */
[----:B----4-:R2:W5:Y:S04]  /*ab70*/  LDL.LU R158, [R1+0x6f8] ;  /* 0x0006f800019e7983 */ /* 0x0105680000300800 */
        /* <DEDUP_REMOVED lines=29> */
[----:B------:R-:W0:Y:S01]  /*ad50*/  LDGDEPBAR ;  /* 0x00000000000079af */ /* 0x000e220000000000 */
[----:B------:R-:W-:Y:S05]  /*ad60*/  @P0 BRA `(.L_x_0) ;  /* 0x0000044000000947 */ /* 0x000fea0003800000 */
[----:B-----5:R-:W-:Y:S01]  /*ad70*/  IMAD.SHL.U32 R0, R164, 0x40, RZ ;  /* 0x00000040a4007824 */ /* 0x020fe200078e00ff */
[----:B--2---:R-:W-:Y:S01]  /*ad80*/  CS2R R180, SRZ ;  /* 0x0000000000b47805 */ /* 0x004fe2000001ff00 */
[----:B------:R-:W-:Y:S01]  /*ad90*/  CS2R R182, SRZ ;  /* 0x0000000000b67805 */ /* 0x000fe2000001ff00 */
[----:B------:R-:W-:Y:S01]  /*ada0*/  CS2R R176, SRZ ;  /* 0x0000000000b07805 */ /* 0x000fe2000001ff00 */
[----:B------:R-:W-:Y:S01]  /*adb0*/  CS2R R178, SRZ ;  /* 0x0000000000b27805 */ /* 0x000fe2000001ff00 */
[----:B------:R-:W-:Y:S01]  /*adc0*/  LOP3.LUT R0, R0, 0x1800, RZ, 0xc0, !PT ;  /* 0x0000180000007812 */ /* 0x000fe200078ec0ff */
[----:B------:R-:W-:Y:S01]  /*add0*/  CS2R R172, SRZ ;  /* 0x0000000000ac7805 */ /* 0x000fe2000001ff00 */
[----:B------:R-:W-:Y:S01]  /*ade0*/  CS2R R174, SRZ ;  /* 0x0000000000ae7805 */ /* 0x000fe2000001ff00 */
[----:B------:R-:W-:Y:S01]  /*adf0*/  CS2R R48, SRZ ;  /* 0x0000000000307805 */ /* 0x000fe2000001ff00 */
[----:B------:R-:W-:Y:S01]  /*ae00*/  CS2R R50, SRZ ;  /* 0x0000000000327805 */ /* 0x000fe2000001ff00 */
[----:B------:R1:W-:Y:S01]  /*ae10*/  STL [R1+0x4f8], R0 ;  /* 0x0004f80001007387 */ /* 0x0003e20000100800 */
[----:B------:R-:W-:Y:S01]  /*ae20*/  CS2R R52, SRZ ;  /* 0x0000000000347805 */ /* 0x000fe2000001ff00 */
        /* <DEDUP_REMOVED lines=55> */
[----:B------:R-:W-:Y:S05]  /*b1a0*/  BRA `(.L_x_1) ;  /* 0x000071f000007947 */ /* 0x000fea0003800000 */
.L_x_0:
[----:B--2--5:R-:W-:Y:S01]  /*b1b0*/  SHF.R.S32.HI R2, RZ, 0x1f, R5 ;  /* 0x0000001fff027819 */ /* 0x024fe20000011405 */
[----:B------:R-:W-:Y:S01]  /*b1c0*/  IMAD R19, R192, c[0x0][0x188], RZ ;  /* 0x00006200c0137a24 */ /* 0x000fe200078e02ff */
[----:B------:R-:W-:Y:S01]  /*b1d0*/  SHF.R.S32.HI R17, RZ, 0x1f, R6 ;  /* 0x0000001fff117819 */ /* 0x000fe20000011406 */
[----:B------:R-:W-:Y:S01]  /*b1e0*/  IMAD R21, R191, c[0x0][0x188], RZ ;  /* 0x00006200bf157a24 */ /* 0x000fe200078e02ff */
[----:B------:R-:W-:Y:S01]  /*b1f0*/  SHF.L.U64.HI R5, R5, 0x2, R2 ;  /* 0x0000000205057819 */ /* 0x000fe20000010202 */
[----:B------:R-:W-:Y:S01]  /*b200*/  IMAD R23, R190, c[0x0][0x188], RZ ;  /* 0x00006200be177a24 */ /* 0x000fe200078e02ff */
[-C--:B------:R-:W-:Y:S01]  /*b210*/  LEA R45, P0, R6, R4.reuse, 0x2 ;  /* 0x00000004062d7211 */ /* 0x080fe200078010ff */
[----:B------:R-:W-:Y:S01]  /*b220*/  IMAD R25, R189, c[0x0][0x188], RZ ;  /* 0x00006200bd197a24 */ /* 0x000fe200078e02ff */
[----:B------:R-:W-:Y:S01]  /*b230*/  SHF.R.S32.HI R16, RZ, 0x1f, R8 ;  /* 0x0000001fff107819 */ /* 0x000fe20000011408 */
[----:B------:R-:W-:Y:S01]  /*b240*/  IMAD R27, R188, c[0x0][0x188], RZ ;  /* 0x00006200bc1b7a24 */ /* 0x000fe200078e02ff */
[-C--:B------:R-:W-:Y:S01]  /*b250*/  LEA R131, P2, R8, R4.reuse, 0x2 ;  /* 0x0000000408837211 */ /* 0x080fe200078410ff */
[----:B------:R-:W-:Y:S01]  /*b260*/  IMAD.SHL.U32 R20, R25, 0x4, RZ ;  /* 0x0000000419147824 */ /* 0x000fe200078e00ff */
[----:B------:R-:W-:Y:S01]  /*b270*/  SHF.R.S32.HI R15, RZ, 0x1f, R7 ;  /* 0x0000001fff0f7819 */ /* 0x000fe20000011407 */
[----:B------:R-:W-:Y:S01]  /*b280*/  IMAD.SHL.U32 R22, R27, 0x4, RZ ;  /* 0x000000041b167824 */ /* 0x000fe200078e00ff */
[-C--:B------:R-:W-:Y:S01]  /*b290*/  LEA R47, P1, R7, R4.reuse, 0x2 ;  /* 0x00000004072f7211 */ /* 0x080fe200078210ff */
[----:B------:R-:W-:Y:S01]  /*b2a0*/  IMAD R29, R187, c[0x0][0x188], RZ ;  /* 0x00006200bb1d7a24 */ /* 0x000fe200078e02ff */
[-C--:B------:R-:W-:Y:S01]  /*b2b0*/  LEA.HI.X R135, R6, R5.reuse, R17, 0x2, P0 ;  /* 0x0000000506877211 */ /* 0x080fe200000f1411 */
[----:B------:R-:W-:Y:S01]  /*b2c0*/  IMAD R17, R193, c[0x0][0x188], RZ ;  /* 0x00006200c1117a24 */ /* 0x000fe200078e02ff */
[-C--:B------:R-:W-:Y:S01]  /*b2d0*/  LEA.HI.X R137, R8, R5.reuse, R16, 0x2, P2 ;  /* 0x0000000508897211 */ /* 0x080fe200010f1410 */
[C---:B------:R-:W-:Y:S01]  /*b2e0*/  IMAD.SHL.U32 R16, R21.reuse, 0x4, RZ ;  /* 0x0000000415107824 */ /* 0x040fe200078e00ff */
[----:B------:R-:W-:Y:S01]  /*b2f0*/  SHF.R.S32.HI R6, RZ, 0x1f, R9 ;  /* 0x0000001fff067819 */ /* 0x000fe20000011409 */
[----:B------:R-:W-:Y:S01]  /*b300*/  IMAD.HI R21, R21, 0x4, RZ ;  /* 0x0000000415157827 */ /* 0x000fe200078e02ff */
[-C--:B------:R-:W-:Y:S01]  /*b310*/  LEA R42, P0, R9, R4.reuse, 0x2 ;  /* 0x00000004092a7211 */ /* 0x080fe200078010ff */
[----:B------:R-:W-:Y:S01]  /*b320*/  CS2R R180, SRZ ;  /* 0x0000000000b47805 */ /* 0x000fe2000001ff00 */
[-C--:B------:R-:W-:Y:S01]  /*b330*/  LEA.HI.X R138, R7, R5.reuse, R15, 0x2, P1 ;  /* 0x00000005078a7211 */ /* 0x080fe200008f140f */
[----:B------:R-:W-:Y:S01]  /*b340*/  IMAD.SHL.U32 R24, R29, 0x4, RZ ;  /* 0x000000041d187824 */ /* 0x000fe200078e00ff */
[----:B------:R-:W-:Y:S01]  /*b350*/  SHF.R.S32.HI R8, RZ, 0x1f, R11 ;  /* 0x0000001fff087819 */ /* 0x000fe2000001140b */
[----:B------:R-:W-:Y:S01]  /*b360*/  IMAD R31, R186, c[0x0][0x188], RZ ;  /* 0x00006200ba1f7a24 */ /* 0x000fe200078e02ff */
[-C--:B------:R-:W-:Y:S01]  /*b370*/  LEA R44, P2, R11, R4.reuse, 0x2 ;  /* 0x000000040b2c7211 */ /* 0x080fe200078410ff */
[----:B------:R-:W-:Y:S01]  /*b380*/  IMAD.HI R25, R25, 0x4, RZ ;  /* 0x0000000419197827 */ /* 0x000fe200078e02ff */
[----:B------:R-:W-:Y:S01]  /*b390*/  SHF.R.S32.HI R15, RZ, 0x1f, R14 ;  /* 0x0000001fff0f7819 */ /* 0x000fe2000001140e */
[----:B------:R-:W-:Y:S01]  /*b3a0*/  CS2R R182, SRZ ;  /* 0x0000000000b67805 */ /* 0x000fe2000001ff00 */
[-C--:B------:R-:W-:Y:S01]  /*b3b0*/  LEA R46, P3, R14, R4.reuse, 0x2 ;  /* 0x000000040e2e7211 */ /* 0x080fe200078610ff */
[----:B------:R-:W-:Y:S01]  /*b3c0*/  IMAD R33, R185, c[0x0][0x188], RZ ;  /* 0x00006200b9217a24 */ /* 0x000fe200078e02ff */
[-C--:B------:R-:W-:Y:S01]  /*b3d0*/  LEA.HI.X R136, R9, R5.reuse, R6, 0x2, P0 ;  /* 0x0000000509887211 */ /* 0x080fe200000f1406 */
[----:B------:R-:W-:Y:S01]  /*b3e0*/  IMAD R9, R196, c[0x0][0x188], RZ ;  /* 0x00006200c4097a24 */ /* 0x000fe200078e02ff */
[----:B------:R-:W-:Y:S01]  /*b3f0*/  SHF.R.S32.HI R7, RZ, 0x1f, R10 ;  /* 0x0000001fff077819 */ /* 0x000fe2000001140a */
[----:B------:R-:W-:Y:S01]  /*b400*/  IMAD.SHL.U32 R26, R31, 0x4, RZ ;  /* 0x000000041f1a7824 */ /* 0x000fe200078e00ff */
[----:B------:R-:W-:Y:S01]  /*b410*/  LEA R43, P1, R10, R4, 0x2 ;  /* 0x000000040a2b7211 */ /* 0x000fe200078210ff */
[----:B------:R-:W-:Y:S01]  /*b420*/  IMAD.SHL.U32 R6, R9, 0x4, RZ ;  /* 0x0000000409067824 */ /* 0x000fe200078e00ff */
[-C--:B------:R-:W-:Y:S01]  /*b430*/  LEA.HI.X R133, R11, R5.reuse, R8, 0x2, P2 ;  /* 0x000000050b857211 */ /* 0x080fe200010f1408 */
[----:B------:R-:W-:Y:S01]  /*b440*/  IMAD R11, R195, c[0x0][0x188], RZ ;  /* 0x00006200c30b7a24 */ /* 0x000fe200078e02ff */
[-C--:B------:R-:W-:Y:S01]  /*b450*/  LEA.HI.X R132, R14, R5.reuse, R15, 0x2, P3 ;  /* 0x000000050e847211 */ /* 0x080fe200018f140f */
[----:B------:R-:W-:Y:S01]  /*b460*/  IMAD R15, R194, c[0x0][0x188], RZ ;  /* 0x00006200c20f7a24 */ /* 0x000fe200078e02ff */
[----:B------:R-:W-:Y:S01]  /*b470*/  LEA.HI.X R134, R10, R5, R7, 0x2, P1 ;  /* 0x000000050a867211 */ /* 0x000fe200008f1407 */
[----:B------:R-:W-:Y:S01]  /*b480*/  IMAD.SHL.U32 R7, R11, 0x4, RZ ;  /* 0x000000040b077824 */ /* 0x000fe200078e00ff */
[--C-:B------:R-:W-:Y:S01]  /*b490*/  IADD3 R53, P0, P3, R6, c[0x0][0x160], R4.reuse ;  /* 0x0000580006357a10 */ /* 0x100fe20007b1e004 */
[----:B------:R-:W-:Y:S01]  /*b4a0*/  IMAD.SHL.U32 R8, R15, 0x4, RZ ;  /* 0x000000040f087824 */ /* 0x000fe200078e00ff */
[----:B------:R-:W-:Y:S01]  /*b4b0*/  LOP3.LUT R18, R164, 0x3, RZ, 0xc0, !PT ;  /* 0x00000003a4127812 */ /* 0x000fe200078ec0ff */
[----:B------:R-:W-:Y:S01]  /*b4c0*/  IMAD.HI R9, R9, 0x4, RZ ;  /* 0x0000000409097827 */ /* 0x000fe200078e02ff */
[--C-:B------:R-:W-:Y:S01]  /*b4d0*/  IADD3 R13, P1, P2, R7, c[0x0][0x160], R4.reuse ;  /* 0x00005800070d7a10 */ /* 0x100fe20007a3e004 */
[----:B------:R-:W-:Y:S01]  /*b4e0*/  STL [R1+0x37c], R53 ;  /* 0x00037c3501007387 */ /* 0x000fe20000100800 */
[--C-:B------:R-:W-:Y:S01]  /*b4f0*/  IADD3 R7, P4, P5, R8, c[0x0][0x160], R4.reuse ;  /* 0x0000580008077a10 */ /* 0x100fe20007d9e004 */
[----:B------:R-:W-:Y:S01]  /*b500*/  IMAD.SHL.U32 R10, R17, 0x4, RZ ;  /* 0x00000004110a7824 */ /* 0x000fe200078e00ff */
[--C-:B------:R-:W-:Y:S01]  /*b510*/  IADD3.X R9, R9, c[0x0][0x164], R5.reuse, P0, P3 ;  /* 0x0000590009097a10 */ /* 0x100fe200007e6405 */
[----:B------:R-:W-:Y:S01]  /*b520*/  IMAD.HI R11, R11, 0x4, RZ ;  /* 0x000000040b0b7827 */ /* 0x000fe200078e02ff */
[----:B------:R-:W-:Y:S01]  /*b530*/  STL [R1+0x44c], R13 ;  /* 0x00044c0d01007387 */ /* 0x000fe20000100800 */
[----:B------:R-:W-:Y:S01]  /*b540*/  LOP3.LUT R2, R164, 0x1c, RZ, 0xc0, !PT ;  /* 0x0000001ca4027812 */ /* 0x000fe200078ec0ff */
[----:B------:R-:W-:Y:S01]  /*b550*/  CS2R R176, SRZ ;  /* 0x0000000000b07805 */ /* 0x000fe2000001ff00 */
[----:B------:R-:W-:Y:S01]  /*b560*/  IMAD.SHL.U32 R14, R19, 0x4, RZ ;  /* 0x00000004130e7824 */ /* 0x000fe200078e00ff */
[----:B------:R-:W-:Y:S01]  /*b570*/  IADD3 R8, P0, P3, R10, c[0x0][0x160], R4 ;  /* 0x000058000a087a10 */ /* 0x000fe20007b1e004 */
[----:B------:R1:W-:Y:S01]  /*b580*/  STL [R1+0x384], R7 ;  /* 0x0003840701007387 */ /* 0x0003e20000100800 */
[----:B------:R-:W-:Y:S01]  /*b590*/  IMAD.HI R15, R15, 0x4, RZ ;  /* 0x000000040f0f7827 */ /* 0x000fe200078e02ff */
[----:B------:R-:W-:Y:S01]  /*b5a0*/  LOP3.LUT R10, R164, 0x7, RZ, 0xc0, !PT ;  /* 0x00000007a40a7812 */ /* 0x000fe200078ec0ff */
[----:B------:R-:W-:Y:S01]  /*b5b0*/  CS2R R178, SRZ ;  /* 0x0000000000b27805 */ /* 0x000fe2000001ff00 */
[----:B------:R2:W-:Y:S01]  /*b5c0*/  STL [R1+0x378], R9 ;  /* 0x0003780901007387 */ /* 0x0005e20000100800 */
[----:B------:R-:W-:Y:S01]  /*b5d0*/  IMAD R2, R18, 0x120, R2 ;  /* 0x0000012012027824 */ /* 0x000fe200078e0202 */
[----:B------:R-:W-:Y:S01]  /*b5e0*/  SHF.R.S32.HI R139, RZ, 0x1f, R158 ;  /* 0x0000001fff8b7819 */ /* 0x000fe2000001149e */
[----:B------:R-:W-:Y:S01]  /*b5f0*/  IMAD.HI R17, R17, 0x4, RZ ;  /* 0x0000000411117827 */ /* 0x000fe200078e02ff */
[----:B------:R3:W-:Y:S01]  /*b600*/  STL [R1+0x41c], R8 ;  /* 0x00041c0801007387 */ /* 0x0007e20000100800 */
[----:B------:R-:W-:Y:S01]  /*b610*/  CS2R R172, SRZ ;  /* 0x0000000000ac7805 */ /* 0x000fe2000001ff00 */
[--C-:B-1----:R-:W-:Y:S01]  /*b620*/  IADD3.X R7, R11, c[0x0][0x164], R5.reuse, P1, P2 ;  /* 0x000059000b077a10 */ /* 0x102fe20000fe4405 */
[----:B------:R-:W-:Y:S01]  /*b630*/  IMAD.SHL.U32 R18, R23, 0x4, RZ ;  /* 0x0000000417127824 */ /* 0x000fe200078e00ff */
[----:B------:R-:W-:Y:S01]  /*b640*/  LEA.HI R139, R139, R158, RZ, 0x6 ;  /* 0x0000009e8b8b7211 */ /* 0x000fe200078f30ff */
[----:B------:R-:W-:Y:S01]  /*b650*/  IMAD.HI R19, R19, 0x4, RZ ;  /* 0x0000000413137827 */ /* 0x000fe200078e02ff */
[--C-:B--2---:R-:W-:Y:S01]  /*b660*/  IADD3 R9, P1, P2, R14, c[0x0][0x160], R4.reuse ;  /* 0x000058000e097a10 */ /* 0x104fe20007a3e004 */
[----:B------:R1:W-:Y:S01]  /*b670*/  STL [R1+0x418], R7 ;  /* 0x0004180701007387 */ /* 0x0003e20000100800 */
[----:B------:R-:W-:Y:S01]  /*b680*/  CS2R R174, SRZ ;  /* 0x0000000000ae7805 */ /* 0x000fe2000001ff00 */
[----:B------:R-:W-:Y:S01]  /*b690*/  IMAD.HI R23, R23, 0x4, RZ ;  /* 0x0000000417177827 */ /* 0x000fe200078e02ff */
[--C-:B---3--:R-:W-:Y:S01]  /*b6a0*/  IADD3.X R8, R15, c[0x0][0x164], R5.reuse, P4, P5 ;  /* 0x000059000f087a10 */ /* 0x108fe200027ea405 */
[----:B------:R2:W-:Y:S01]  /*b6b0*/  STL [R1+0x38c], R9 ;  /* 0x00038c0901007387 */ /* 0x0005e20000100800 */
[----:B------:R-:W-:Y:S01]  /*b6c0*/  CS2R R54, SRZ ;  /* 0x0000000000367805 */ /* 0x000fe2000001ff00 */
[----:B------:R-:W-:Y:S01]  /*b6d0*/  IMAD.HI R27, R27, 0x4, RZ ;  /* 0x000000041b1b7827 */ /* 0x000fe200078e02ff */
[----:B------:R-:W-:Y:S01]  /*b6e0*/  CS2R R56, SRZ ;  /* 0x0000000000387805 */ /* 0x000fe2000001ff00 */
[----:B------:R3:W-:Y:S01]  /*b6f0*/  STL [R1+0x380], R8 ;  /* 0x0003800801007387 */ /* 0x0007e20000100800 */
[----:B------:R-:W-:Y:S01]  /*b700*/  CS2R R58, SRZ ;  /* 0x00000000003a7805 */ /* 0x000fe2000001ff00 */
[--C-:B-1----:R-:W-:Y:S01]  /*b710*/  IADD3 R7, P4, P5, R16, c[0x0][0x160], R4.reuse ;  /* 0x0000580010077a10 */ /* 0x102fe20007d9e004 */
[----:B------:R-:W-:Y:S01]  /*b720*/  IMAD.SHL.U32 R28, R33, 0x4, RZ ;  /* 0x00000004211c7824 */ /* 0x000fe200078e00ff */
[----:B------:R-:W-:Y:S01]  /*b730*/  CS2R R60, SRZ ;  /* 0x00000000003c7805 */ /* 0x000fe2000001ff00 */
[----:B------:R-:W-:Y:S01]  /*b740*/  IMAD R35, R184, c[0x0][0x188], RZ ;  /* 0x00006200b8237a24 */ /* 0x000fe200078e02ff */
[--C-:B--2---:R-:W-:Y:S01]  /*b750*/  IADD3.X R9, R17, c[0x0][0x164], R5.reuse, P0, P3 ;  /* 0x0000590011097a10 */ /* 0x104fe200007e6405 */
[----:B------:R1:W-:Y:S01]  /*b760*/  STL [R1+0x42c], R7 ;  /* 0x00042c0701007387 */ /* 0x0003e20000100800 */
[----:B------:R-:W-:Y:S01]  /*b770*/  IMAD.HI R29, R29, 0x4, RZ ;  /* 0x000000041d1d7827 */ /* 0x000fe200078e02ff */
[----:B------:R-:W-:Y:S01]  /*b780*/  CS2R R62, SRZ ;  /* 0x00000000003e7805 */ /* 0x000fe2000001ff00 */
[--C-:B---3--:R-:W-:Y:S01]  /*b790*/  IADD3 R8, P0, P3, R18, c[0x0][0x160], R4.reuse ;  /* 0x0000580012087a10 */ /* 0x108fe20007b1e004 */
[----:B------:R2:W-:Y:S01]  /*b7a0*/  STL [R1+0x3d0], R9 ;  /* 0x0003d00901007387 */ /* 0x0005e20000100800 */
[----:B------:R-:W-:Y:S01]  /*b7b0*/  IMAD.SHL.U32 R30, R35, 0x4, RZ ;  /* 0x00000004231e7824 */ /* 0x000fe200078e00ff */
[----:B------:R-:W-:Y:S01]  /*b7c0*/  CS2R R64, SRZ ;  /* 0x0000000000407805 */ /* 0x000fe2000001ff00 */
[----:B------:R-:W-:Y:S01]  /*b7d0*/  IMAD R37, R171, c[0x0][0x188], RZ ;  /* 0x00006200ab257a24 */ /* 0x000fe200078e02ff */
[----:B------:R3:W-:Y:S01]  /*b7e0*/  STL [R1+0x3d4], R8 ;  /* 0x0003d40801007387 */ /* 0x0007e20000100800 */
[----:B------:R-:W-:Y:S01]  /*b7f0*/  IMAD.HI R31, R31, 0x4, RZ ;  /* 0x000000041f1f7827 */ /* 0x000fe200078e02ff */
[--C-:B-1----:R-:W-:Y:S01]  /*b800*/  IADD3.X R7, R19, c[0x0][0x164], R5.reuse, P1, P2 ;  /* 0x0000590013077a10 */ /* 0x102fe20000fe4405 */
[----:B------:R-:W-:Y:S01]  /*b810*/  CS2R R66, SRZ ;  /* 0x0000000000427805 */ /* 0x000fe2000001ff00 */
[----:B------:R-:W-:Y:S01]  /*b820*/  CS2R R68, SRZ ;  /* 0x0000000000447805 */ /* 0x000fe2000001ff00 */
[----:B------:R-:W-:Y:S01]  /*b830*/  IMAD R39, R170, c[0x0][0x188], RZ ;  /* 0x00006200aa277a24 */ /* 0x000fe200078e02ff */
[--C-:B--2---:R-:W-:Y:S01]  /*b840*/  IADD3 R9, P1, P2, R20, c[0x0][0x160], R4.reuse ;  /* 0x0000580014097a10 */ /* 0x104fe20007a3e004 */
[----:B------:R1:W-:Y:S01]  /*b850*/  STL [R1+0x388], R7 ;  /* 0x0003880701007387 */ /* 0x0003e20000100800 */
[----:B------:R-:W-:Y:S01]  /*b860*/  IMAD.SHL.U32 R32, R37, 0x4, RZ ;  /* 0x0000000425207824 */ /* 0x000fe200078e00ff */
[----:B------:R-:W-:Y:S01]  /*b870*/  CS2R R70, SRZ ;  /* 0x0000000000467805 */ /* 0x000fe2000001ff00 */
[--C-:B---3--:R-:W-:Y:S01]  /*b880*/  IADD3.X R8, R21, c[0x0][0x164], R5.reuse, P4, P5 ;  /* 0x0000590015087a10 */ /* 0x108fe200027ea405 */
[----:B------:R2:W-:Y:S01]  /*b890*/  STL [R1+0x3fc], R9 ;  /* 0x0003fc0901007387 */ /* 0x0005e20000100800 */
[----:B------:R-:W-:Y:S01]  /*b8a0*/  IMAD.HI R33, R33, 0x4, RZ ;  /* 0x0000000421217827 */ /* 0x000fe200078e02ff */
[----:B------:R-:W-:Y:S01]  /*b8b0*/  CS2R R72, SRZ ;  /* 0x0000000000487805 */ /* 0x000fe2000001ff00 */
[----:B------:R-:W-:Y:S01]  /*b8c0*/  CS2R R74, SRZ ;  /* 0x00000000004a7805 */ /* 0x000fe2000001ff00 */
[----:B------:R3:W-:Y:S01]  /*b8d0*/  STL [R1+0x3f8], R8 ;  /* 0x0003f80801007387 */ /* 0x0007e20000100800 */
[----:B------:R-:W-:Y:S01]  /*b8e0*/  IMAD.SHL.U32 R34, R39, 0x4, RZ ;  /* 0x0000000427227824 */ /* 0x000fe200078e00ff */
[--C-:B-1----:R-:W-:Y:S01]  /*b8f0*/  IADD3 R7, P4, P5, R22, c[0x0][0x160], R4.reuse ;  /* 0x0000580016077a10 */ /* 0x102fe20007d9e004 */
[----:B------:R-:W-:Y:S01]  /*b900*/  IMAD R40, R169, c[0x0][0x188], RZ ;  /* 0x00006200a9287a24 */ /* 0x000fe200078e02ff */
[----:B------:R-:W-:Y:S01]  /*b910*/  CS2R R76, SRZ ;  /* 0x00000000004c7805 */ /* 0x000fe2000001ff00 */
[----:B------:R-:W-:Y:S01]  /*b920*/  IMAD.HI R35, R35, 0x4, RZ ;  /* 0x0000000423237827 */ /* 0x000fe200078e02ff */
[--C-:B--2---:R-:W-:Y:S01]  /*b930*/  IADD3.X R9, R23, c[0x0][0x164], R5.reuse, P0, P3 ;  /* 0x0000590017097a10 */ /* 0x104fe200007e6405 */
[----:B------:R1:W-:Y:S01]  /*b940*/  STL [R1+0x450], R7 ;  /* 0x0004500701007387 */ /* 0x0003e20000100800 */
[----:B------:R-:W-:Y:S01]  /*b950*/  CS2R R78, SRZ ;  /* 0x00000000004e7805 */ /* 0x000fe2000001ff00 */
[----:B------:R-:W-:Y:S01]  /*b960*/  IMAD.SHL.U32 R36, R40, 0x4, RZ ;  /* 0x0000000428247824 */ /* 0x000fe200078e00ff */
[--C-:B---3--:R-:W-:Y:S01]  /*b970*/  IADD3 R8, P3, P0, R24, c[0x0][0x160], R4.reuse ;  /* 0x0000580018087a10 */ /* 0x108fe2000787e004 */
[----:B------:R2:W-:Y:S01]  /*b980*/  STL [R1+0x394], R9 ;  /* 0x0003940901007387 */ /* 0x0005e20000100800 */
[----:B------:R-:W-:Y:S01]  /*b990*/  IMAD R41, R168, c[0x0][0x188], RZ ;  /* 0x00006200a8297a24 */ /* 0x000fe200078e02ff */
[----:B------:R-:W-:Y:S01]  /*b9a0*/  CS2R R80, SRZ ;  /* 0x0000000000507805 */ /* 0x000fe2000001ff00 */
[----:B------:R-:W-:Y:S01]  /*b9b0*/  IMAD.HI R37, R37, 0x4, RZ ;  /* 0x0000000425257827 */ /* 0x000fe200078e02ff */
[----:B------:R3:W-:Y:S01]  /*b9c0*/  STL [R1+0x430], R8 ;  /* 0x0004300801007387 */ /* 0x0007e20000100800 */
[----:B------:R-:W-:Y:S01]  /*b9d0*/  CS2R R82, SRZ ;  /* 0x0000000000527805 */ /* 0x000fe2000001ff00 */
[--C-:B-1----:R-:W-:Y:S01]  /*b9e0*/  IADD3.X R7, R25, c[0x0][0x164], R5.reuse, P1, P2 ;  /* 0x0000590019077a10 */ /* 0x102fe20000fe4405 */
[----:B------:R-:W-:Y:S01]  /*b9f0*/  IMAD R48, R167, c[0x0][0x188], RZ ;  /* 0x00006200a7307a24 */ /* 0x000fe200078e02ff */
[----:B------:R-:W-:Y:S01]  /*ba00*/  CS2R R84, SRZ ;  /* 0x0000000000547805 */ /* 0x000fe2000001ff00 */
[----:B------:R-:W-:Y:S01]  /*ba10*/  IMAD.SHL.U32 R38, R41, 0x4, RZ ;  /* 0x0000000429267824 */ /* 0x000fe200078e00ff */
[--C-:B--2---:R-:W-:Y:S01]  /*ba20*/  IADD3 R9, P1, P2, R26, c[0x0][0x160], R4.reuse ;  /* 0x000058001a097a10 */ /* 0x104fe20007a3e004 */
[----:B------:R1:W-:Y:S01]  /*ba30*/  STL [R1+0x3bc], R7 ;  /* 0x0003bc0701007387 */ /* 0x0003e20000100800 */
[----:B------:R-:W-:Y:S01]  /*ba40*/  IMAD.HI R39, R39, 0x4, RZ ;  /* 0x0000000427277827 */ /* 0x000fe200078e02ff */
[----:B------:R-:W-:Y:S01]  /*ba50*/  CS2R R86, SRZ ;  /* 0x0000000000567805 */ /* 0x000fe2000001ff00 */
[--C-:B---3--:R-:W-:Y:S01]  /*ba60*/  IADD3.X R8, R27, c[0x0][0x164], R5.reuse, P4, P5 ;  /* 0x000059001b087a10 */ /* 0x108fe200027ea405 */
[----:B------:R2:W-:Y:S01]  /*ba70*/  STL [R1+0x454], R9 ;  /* 0x0004540901007387 */ /* 0x0005e20000100800 */
[----:B------:R-:W-:Y:S01]  /*ba80*/  IMAD.SHL.U32 R51, R48, 0x4, RZ ;  /* 0x0000000430337824 */ /* 0x000fe200078e00ff */
[----:B------:R-:W-:Y:S01]  /*ba90*/  CS2R R88, SRZ ;  /* 0x0000000000587805 */ /* 0x000fe2000001ff00 */
[----:B------:R-:W-:Y:S01]  /*baa0*/  IMAD R49, R166, c[0x0][0x188], RZ ;  /* 0x00006200a6317a24 */ /* 0x000fe200078e02ff */
[----:B------:R3:W-:Y:S01]  /*bab0*/  STL [R1+0x420], R8 ;  /* 0x0004200801007387 */ /* 0x0007e20000100800 */
[----:B------:R-:W-:Y:S01]  /*bac0*/  IMAD R50, R165, c[0x0][0x188], RZ ;  /* 0x00006200a5327a24 */ /* 0x000fe200078e02ff */
[--C-:B-1----:R-:W-:Y:S01]  /*bad0*/  IADD3 R7, P4, P5, R28, c[0x0][0x160], R4.reuse ;  /* 0x000058001c077a10 */ /* 0x102fe20007d9e004 */
[----:B------:R-:W-:Y:S01]  /*bae0*/  IMAD.HI R40, R40, 0x4, RZ ;  /* 0x0000000428287827 */ /* 0x000fe200078e02ff */
[----:B------:R-:W-:Y:S01]  /*baf0*/  CS2R R90, SRZ ;  /* 0x00000000005a7805 */ /* 0x000fe2000001ff00 */
[----:B------:R-:W-:Y:S01]  /*bb00*/  CS2R R92, SRZ ;  /* 0x00000000005c7805 */ /* 0x000fe2000001ff00 */
[--C-:B--2---:R-:W-:Y:S01]  /*bb10*/  IADD3.X R9, R29, c[0x0][0x164], R5.reuse, P3, P0 ;  /* 0x000059001d097a10 */ /* 0x104fe20001fe0405 */
[----:B------:R1:W-:Y:S01]  /*bb20*/  STL [R1+0x434], R7 ;  /* 0x0004340701007387 */ /* 0x0003e20000100800 */
[----:B------:R-:W-:Y:S01]  /*bb30*/  IMAD.SHL.U32 R52, R49, 0x4, RZ ;  /* 0x0000000431347824 */ /* 0x000fe200078e00ff */
[----:B------:R-:W-:Y:S01]  /*bb40*/  CS2R R94, SRZ ;  /* 0x00000000005e7805 */ /* 0x000fe2000001ff00 */
[--C-:B---3--:R-:W-:Y:S01]  /*bb50*/  IADD3 R8, P3, P0, R30, c[0x0][0x160], R4.reuse ;  /* 0x000058001e087a10 */ /* 0x108fe2000787e004 */
[----:B------:R2:W-:Y:S01]  /*bb60*/  STL [R1+0x400], R9 ;  /* 0x0004000901007387 */ /* 0x0005e20000100800 */
[----:B------:R-:W-:Y:S01]  /*bb70*/  IMAD.HI R41, R41, 0x4, RZ ;  /* 0x0000000429297827 */ /* 0x000fe200078e02ff */
[----:B------:R-:W-:Y:S01]  /*bb80*/  CS2R R96, SRZ ;  /* 0x0000000000607805 */ /* 0x000fe2000001ff00 */
[----:B------:R-:W-:Y:S01]  /*bb90*/  CS2R R98, SRZ ;  /* 0x0000000000627805 */ /* 0x000fe2000001ff00 */
[----:B------:R3:W-:Y:S01]  /*bba0*/  STL [R1+0x428], R8 ;  /* 0x0004280801007387 */ /* 0x0007e20000100800 */
[----:B------:R-:W-:Y:S01]  /*bbb0*/  IMAD.SHL.U32 R6, R50, 0x4, RZ ;  /* 0x0000000432067824 */ /* 0x000fe200078e00ff */
[--C-:B-1----:R-:W-:Y:S01]  /*bbc0*/  IADD3.X R7, R31, c[0x0][0x164], R5.reuse, P1, P2 ;  /* 0x000059001f077a10 */ /* 0x102fe20000fe4405 */
[----:B------:R-:W-:Y:S01]  /*bbd0*/  IMAD.SHL.U32 R14, R164, 0x2, RZ ;  /* 0x00000002a40e7824 */ /* 0x000fe200078e00ff */
[----:B------:R-:W-:Y:S01]  /*bbe0*/  CS2R R100, SRZ ;  /* 0x0000000000647805 */ /* 0x000fe2000001ff00 */
[----:B------:R-:W-:Y:S01]  /*bbf0*/  IMAD.SHL.U32 R11, R10, 0x10, RZ ;  /* 0x000000100a0b7824 */ /* 0x000fe200078e00ff */
[--C-:B--2---:R-:W-:Y:S01]  /*bc00*/  IADD3 R9, P2, P1, R32, c[0x0][0x160], R4.reuse ;  /* 0x0000580020097a10 */ /* 0x104fe2000795e004 */
[----:B------:R1:W-:Y:S01]  /*bc10*/  STL [R1+0x424], R7 ;  /* 0x0004240701007387 */ /* 0x0003e20000100800 */
[----:B------:R-:W-:Y:S01]  /*bc20*/  IMAD.MOV.U32 R202, RZ, RZ, c[0x0][0x18c] ;  /* 0x00006300ffca7624 */ /* 0x000fe200078e00ff */
[----:B------:R-:W-:Y:S01]  /*bc30*/  CS2R R102, SRZ ;  /* 0x0000000000667805 */ /* 0x000fe2000001ff00 */
[--C-:B---3--:R-:W-:Y:S01]  /*bc40*/  IADD3.X R8, R33, c[0x0][0x164], R5.reuse, P4, P5 ;  /* 0x0000590021087a10 */ /* 0x108fe200027ea405 */
[----:B------:R2:W-:Y:S01]  /*bc50*/  STL [R1+0x408], R9 ;  /* 0x0004080901007387 */ /* 0x0005e20000100800 */
[----:B------:R-:W-:Y:S01]  /*bc60*/  CS2R R104, SRZ ;  /* 0x0000000000687805 */ /* 0x000fe2000001ff00 */
[----:B------:R-:W-:Y:S01]  /*bc70*/  CS2R R106, SRZ ;  /* 0x00000000006a7805 */ /* 0x000fe2000001ff00 */
[----:B------:R-:W-:Y:S01]  /*bc80*/  CS2R R108, SRZ ;  /* 0x00000000006c7805 */ /* 0x000fe2000001ff00 */
[----:B------:R3:W-:Y:S01]  /*bc90*/  STL [R1+0x404], R8 ;  /* 0x0004040801007387 */ /* 0x0007e20000100800 */
[----:B------:R-:W-:Y:S01]  /*bca0*/  CS2R R110, SRZ ;  /* 0x00000000006e7805 */ /* 0x000fe2000001ff00 */
[--C-:B-1----:R-:W-:Y:S01]  /*bcb0*/  IADD3 R7, P4, P5, R34, c[0x0][0x160], R4.reuse ;  /* 0x0000580022077a10 */ /* 0x102fe20007d9e004 */
[----:B------:R-:W-:Y:S01]  /*bcc0*/  CS2R R112, SRZ ;  /* 0x0000000000707805 */ /* 0x000fe2000001ff00 */
[----:B------:R-:W-:Y:S01]  /*bcd0*/  CS2R R114, SRZ ;  /* 0x0000000000727805 */ /* 0x000fe2000001ff00 */
[----:B------:R-:W-:Y:S01]  /*bce0*/  CS2R R116, SRZ ;  /* 0x0000000000747805 */ /* 0x000fe2000001ff00 */
[--C-:B--2---:R-:W-:Y:S01]  /*bcf0*/  IADD3.X R9, R35, c[0x0][0x164], R5.reuse, P3, P0 ;  /* 0x0000590023097a10 */ /* 0x104fe20001fe0405 */
[----:B------:R1:W-:Y:S01]  /*bd00*/  STL [R1+0x438], R7 ;  /* 0x0004380701007387 */ /* 0x0003e20000100800 */
[----:B------:R-:W-:Y:S01]  /*bd10*/  CS2R R118, SRZ ;  /* 0x0000000000767805 */ /* 0x000fe2000001ff00 */
[----:B------:R-:W-:Y:S01]  /*bd20*/  CS2R R120, SRZ ;  /* 0x0000000000787805 */ /* 0x000fe2000001ff00 */
[--C-:B---3--:R-:W-:Y:S01]  /*bd30*/  IADD3 R8, P0, P3, R36, c[0x0][0x160], R4.reuse ;  /* 0x0000580024087a10 */ /* 0x108fe20007b1e004 */
[----:B------:R2:W-:Y:S01]  /*bd40*/  STL [R1+0x3d8], R9 ;  /* 0x0003d80901007387 */ /* 0x0005e20000100800 */
[----:B------:R-:W-:Y:S01]  /*bd50*/  CS2R R122, SRZ ;  /* 0x00000000007a7805 */ /* 0x000fe2000001ff00 */
[----:B------:R-:W-:Y:S01]  /*bd60*/  CS2R R124, SRZ ;  /* 0x00000000007c7805 */ /* 0x000fe2000001ff00 */
[----:B------:R-:W-:Y:S01]  /*bd70*/  CS2R R126, SRZ ;  /* 0x00000000007e7805 */ /* 0x000fe2000001ff00 */
[----:B------:R3:W-:Y:S01]  /*bd80*/  STL [R1+0x43c], R8 ;  /* 0x00043c0801007387 */ /* 0x0007e20000100800 */
[----:B------:R-:W-:Y:S01]  /*bd90*/  CS2R R128, SRZ ;  /* 0x0000000000807805 */ /* 0x000fe2000001ff00 */
[--C-:B-1----:R-:W-:Y:S01]  /*bda0*/  IADD3.X R7, R37, c[0x0][0x164], R5.reuse, P2, P1 ;  /* 0x0000590025077a10 */ /* 0x102fe200017e2405 */
[----:B------:R-:W-:Y:S01]  /*bdb0*/  IMAD.SHL.U32 R202, R202, 0x40, RZ ;  /* 0x00000040caca7824 */ /* 0x000fe200078e00ff */
[----:B------:R-:W-:Y:S01]  /*bdc0*/  CS2R R140, SRZ ;  /* 0x00000000008c7805 */ /* 0x000fe2000001ff00 */
[----:B------:R-:W-:Y:S01]  /*bdd0*/  CS2R R142, SRZ ;  /* 0x00000000008e7805 */ /* 0x000fe2000001ff00 */
[--C-:B--2---:R-:W-:Y:S01]  /*bde0*/  IADD3 R9, P2, P1, R38, c[0x0][0x160], R4.reuse ;  /* 0x0000580026097a10 */ /* 0x104fe2000795e004 */
[----:B------:R1:W-:Y:S01]  /*bdf0*/  STL [R1+0x3c0], R7 ;  /* 0x0003c00701007387 */ /* 0x0003e20000100800 */
[----:B------:R-:W-:Y:S01]  /*be00*/  CS2R R144, SRZ ;  /* 0x0000000000907805 */ /* 0x000fe2000001ff00 */
        /* <DEDUP_REMOVED lines=12> */
[----:B--2---:R-:W-:Y:S01]  /*bed0*/  IADD3.X R9, R40, c[0x0][0x164], R5, P0, P3 ;  /* 0x0000590028097a10 */ /* 0x004fe200007e6405 */
[----:B------:R1:W-:Y:S01]  /*bee0*/  STL [R1+0x440], R7 ;  /* 0x0004400701007387 */ /* 0x0003e20000100800 */
[----:B------:R-:W-:Y:S01]  /*bef0*/  CS2R R162, SRZ ;  /* 0x0000000000a27805 */ /* 0x000fe2000001ff00 */
[----:B------:R-:W-:Y:S01]  /*bf00*/  ULDC UR5, c[0x0][0x180] ;  /* 0x0000600000057ab9 */ /* 0x000fe20000000800 */
[----:B---3--:R-:W-:Y:S01]  /*bf10*/  IADD3 R8, P0, P3, R52, c[0x0][0x160], R4 ;  /* 0x0000580034087a10 */ /* 0x008fe20007b1e004 */
[----:B------:R2:W-:Y:S01]  /*bf20*/  STL [R1+0x410], R9 ;  /* 0x0004100901007387 */ /* 0x0005e20000100800 */
[----:B------:R-:W-:Y:S01]  /*bf30*/  CS2R R52, SRZ ;  /* 0x0000000000347805 */ /* 0x000fe2000001ff00 */
[----:B------:R-:W-:-:S02]  /*bf40*/  UIADD3 UR5, UR5, -0x40, URZ ;  /* 0xffffffc005057890 */ /* 0x000fc4000fffe03f */
[----:B------:R3:W-:Y:S01]  /*bf50*/  STL [R1+0x444], R8 ;  /* 0x0004440801007387 */ /* 0x0007e20000100800 */
[----:B------:R-:W-:Y:S01]  /*bf60*/  UMOV UR4, URZ ;  /* 0x0000003f00047c82 */ /* 0x000fe20008000000 */
[----:B-1----:R-:W-:Y:S02]  /*bf70*/  IADD3.X R7, R41, c[0x0][0x164], R5, P2, P1 ;  /* 0x0000590029077a10 */ /* 0x002fe400017e2405 */
[----:B------:R-:W-:Y:S02]  /*bf80*/  IADD3 R6, P1, P2, R6, c[0x0][0x160], R4 ;  /* 0x0000580006067a10 */ /* 0x000fe40007a3e004 */
[----:B--2---:R-:W-:Y:S01]  /*bf90*/  LEA R9, P6, R12, R4, 0x2 ;  /* 0x000000040c097211 */ /* 0x004fe200078c10ff */
[----:B------:R1:W-:Y:S01]  /*bfa0*/  STL [R1+0x3c4], R7 ;  /* 0x0003c40701007387 */ /* 0x0003e20000100800 */
[----:B------:R-:W-:Y:S01]  /*bfb0*/  IMAD.HI R4, R48, 0x4, RZ ;  /* 0x0000000430047827 */ /* 0x000fe200078e02ff */
[----:B---3--:R-:W-:Y:S02]  /*bfc0*/  SHF.R.S32.HI R8, RZ, 0x1f, R12 ;  /* 0x0000001fff087819 */ /* 0x008fe4000001140c */
[----:B------:R2:W-:Y:S02]  /*bfd0*/  STL [R1+0x448], R6 ;  /* 0x0004480601007387 */ /* 0x0005e40000100800 */
[----:B------:R-:W-:-:S02]  /*bfe0*/  LEA.HI.X R12, R12, R5, R8, 0x2, P6 ;  /* 0x000000050c0c7211 */ /* 0x000fc400030f1408 */
[----:B------:R-:W-:Y:S01]  /*bff0*/  LOP3.LUT R8, R11, 0x30, R14, 0x78, !PT ;  /* 0x000000300b087812 */ /* 0x000fe200078e780e */
[----:B-1----:R-:W-:Y:S01]  /*c000*/  IMAD.HI R7, R50, 0x4, RZ ;  /* 0x0000000432077827 */ /* 0x002fe200078e02ff */
[--C-:B------:R-:W-:Y:S01]  /*c010*/  IADD3.X R11, R4, c[0x0][0x164], R5.reuse, P5, P4 ;  /* 0x00005900040b7a10 */ /* 0x100fe20002fe8405 */
[----:B------:R-:W-:Y:S02]  /*c020*/  CS2R R50, SRZ ;  /* 0x0000000000327805 */ /* 0x000fe4000001ff00 */
[----:B--2---:R-:W-:Y:S01]  /*c030*/  IMAD.HI R6, R49, 0x4, RZ ;  /* 0x0000000431067827 */ /* 0x004fe200078e02ff */
[--C-:B------:R-:W-:Y:S01]  /*c040*/  IADD3.X R4, R7, c[0x0][0x164], R5.reuse, P1, P2 ;  /* 0x0000590007047a10 */ /* 0x100fe20000fe4405 */
[----:B------:R-:W-:Y:S01]  /*c050*/  STL [R1+0x3c8], R11 ;  /* 0x0003c80b01007387 */ /* 0x000fe20000100800 */
[----:B------:R-:W-:Y:S01]  /*c060*/  IADD3 R7, P6, R45, c[0x0][0x160], RZ ;  /* 0x000058002d077a10 */ /* 0x000fe20007fde0ff */
[----:B------:R-:W-:Y:S01]  /*c070*/  IMAD R8, R10, 0x100, R8 ;  /* 0x000001000a087824 */ /* 0x000fe200078e0208 */
[----:B------:R-:W-:Y:S01]  /*c080*/  IADD3.X R6, R6, c[0x0][0x164], R5, P0, P3 ;  /* 0x0000590006067a10 */ /* 0x000fe200007e6405 */
[----:B------:R-:W-:Y:S01]  /*c090*/  CS2R R48, SRZ ;  /* 0x0000000000307805 */ /* 0x000fe2000001ff00 */
[----:B------:R-:W-:-:S02]  /*c0a0*/  IADD3 R5, P4, R131, c[0x0][0x160], RZ ;  /* 0x0000580083057a10 */ /* 0x000fc40007f9e0ff */
[----:B------:R-:W-:Y:S01]  /*c0b0*/  CS2R R130, SRZ ;  /* 0x0000000000827805 */ /* 0x000fe2000001ff00 */
[----:B------:R1:W-:Y:S04]  /*c0c0*/  STL [R1+0x3cc], R6 ;  /* 0x0003cc0601007387 */ /* 0x0003e80000100800 */
[----:B------:R2:W-:Y:S04]  /*c0d0*/  STL [R1+0x398], R4 ;  /* 0x0003980401007387 */ /* 0x0005e80000100800 */
[----:B------:R3:W-:Y:S01]  /*c0e0*/  STL [R1+0x3dc], R7 ;  /* 0x0003dc0701007387 */ /* 0x0007e20000100800 */
[----:B-1----:R-:W-:Y:S01]  /*c0f0*/  IADD3 R6, P5, R47, c[0x0][0x160], RZ ;  /* 0x000058002f067a10 */ /* 0x002fe20007fbe0ff */
[----:B--2---:R-:W-:-:S04]  /*c100*/  IMAD.SHL.U32 R4, R164, 0x40, RZ ;  /* 0x00000040a4047824 */ /* 0x004fc800078e00ff */
[----:B------:R1:W-:Y:S01]  /*c110*/  STL [R1+0x3e0], R6 ;  /* 0x0003e00601007387 */ /* 0x0003e20000100800 */
[----:B---3--:R-:W-:-:S03]  /*c120*/  IADD3 R7, P3, R42, c[0x0][0x160], RZ ;  /* 0x000058002a077a10 */ /* 0x008fc60007f7e0ff */
[----:B------:R2:W-:Y:S01]  /*c130*/  STL [R1+0x3a4], R5 ;  /* 0x0003a40501007387 */ /* 0x0005e20000100800 */
[----:B------:R-:W-:-:S03]  /*c140*/  LOP3.LUT R4, R4, 0x1800, RZ, 0xc0, !PT ;  /* 0x0000180004047812 */ /* 0x000fc600078ec0ff */
[----:B------:R3:W-:Y:S01]  /*c150*/  STL [R1+0x3e4], R7 ;  /* 0x0003e40701007387 */ /* 0x0007e20000100800 */
[----:B-1----:R-:W-:Y:S01]  /*c160*/  IADD3 R6, P2, R43, c[0x0][0x160], RZ ;  /* 0x000058002b067a10 */ /* 0x002fe20007f5e0ff */
[----:B------:R-:W-:Y:S01]  /*c170*/  IMAD.IADD R200, R8, 0x1, R4 ;  /* 0x0000000108c87824 */ /* 0x000fe200078e0204 */
[----:B--2---:R-:W-:-:S03]  /*c180*/  IADD3 R5, P1, R44, c[0x0][0x160], RZ ;  /* 0x000058002c057a10 */ /* 0x004fc60007f3e0ff */
[----:B------:R1:W-:Y:S01]  /*c190*/  STL [R1+0x3e8], R6 ;  /* 0x0003e80601007387 */ /* 0x0003e20000100800 */
[----:B------:R-:W-:Y:S02]  /*c1a0*/  LOP3.LUT R201, R200, 0x40, RZ, 0x3c, !PT ;  /* 0x00000040c8c97812 */ /* 0x000fe400078e3cff */
[----:B---3--:R-:W-:Y:S01]  /*c1b0*/  IADD3 R7, P0, R46, c[0x0][0x160], RZ ;  /* 0x000058002e077a10 */ /* 0x008fe20007f1e0ff */
[----:B------:R2:W-:Y:S04]  /*c1c0*/  STL [R1+0x3ec], R5 ;  /* 0x0003ec0501007387 */ /* 0x0005e80000100800 */
[----:B------:R3:W-:Y:S01]  /*c1d0*/  STL [R1+0x3f0], R7 ;  /* 0x0003f00701007387 */ /* 0x0007e20000100800 */
[----:B-1----:R-:W-:Y:S02]  /*c1e0*/  IADD3.X R6, R135, c[0x0][0x164], RZ, P6, !PT ;  /* 0x0000590087067a10 */ /* 0x002fe400037fe4ff */
[----:B--2---:R-:W-:-:S03]  /*c1f0*/  IADD3 R5, P6, R9, c[0x0][0x160], RZ ;  /* 0x0000580009057a10 */ /* 0x004fc60007fde0ff */
[----:B------:R1:W-:Y:S01]  /*c200*/  STL [R1+0x39c], R6 ;  /* 0x00039c0601007387 */ /* 0x0003e20000100800 */
[----:B------:R-:W-:Y:S02]  /*c210*/  IADD3.X R9, R133, c[0x0][0x164], RZ, P1, !PT ;  /* 0x0000590085097a10 */ /* 0x000fe40000ffe4ff */
[----:B---3--:R-:W-:Y:S01]  /*c220*/  IADD3.X R7, R138, c[0x0][0x164], RZ, P5, !PT ;  /* 0x000059008a077a10 */ /* 0x008fe20002ffe4ff */
[----:B------:R2:W-:Y:S04]  /*c230*/  STL [R1+0x3f4], R5 ;  /* 0x0003f40501007387 */ /* 0x0005e80000100800 */
[----:B------:R3:W-:Y:S01]  /*c240*/  STL [R1+0x4f8], R4 ;  /* 0x0004f80401007387 */ /* 0x0007e20000100800 */
[----:B-1----:R-:W-:-:S03]  /*c250*/  IADD3.X R6, R137, c[0x0][0x164], RZ, P4, !PT ;  /* 0x0000590089067a10 */ /* 0x002fc600027fe4ff */
[----:B------:R1:W-:Y:S01]  /*c260*/  STL [R1+0x3a0], R7 ;  /* 0x0003a00701007387 */ /* 0x0003e20000100800 */
[----:B--2---:R-:W-:Y:S02]  /*c270*/  SHF.R.S32.HI R5, RZ, 0x6, R139 ;  /* 0x00000006ff057819 */ /* 0x004fe4000001148b */
[----:B------:R-:W-:Y:S01]  /*c280*/  CS2R R138, SRZ ;  /* 0x00000000008a7805 */ /* 0x000fe2000001ff00 */
[----:B---3--:R-:W-:Y:S02]  /*c290*/  LOP3.LUT R4, R2, 0x20, RZ, 0x3c, !PT ;  /* 0x0000002002047812 */ /* 0x008fe400078e3cff */
[----:B------:R-:W-:Y:S01]  /*c2a0*/  STL [R1+0x45c], R5 ;  /* 0x00045c0501007387 */ /* 0x000fe20000100800 */
[----:B------:R-:W-:Y:S02]  /*c2b0*/  IADD3 R4, R5, -0x1, RZ ;  /* 0xffffffff05047810 */ /* 0x000fe40007ffe0ff */
[----:B-1----:R-:W-:Y:S01]  /*c2c0*/  IADD3.X R7, R136, c[0x0][0x164], RZ, P3, !PT ;  /* 0x0000590088077a10 */ /* 0x002fe20001ffe4ff */
[----:B------:R1:W-:Y:S01]  /*c2d0*/  STL [R1+0x390], R6 ;  /* 0x0003900601007387 */ /* 0x0003e20000100800 */
[----:B------:R-:W-:-:S03]  /*c2e0*/  CS2R R136, SRZ ;  /* 0x0000000000887805 */ /* 0x000fc6000001ff00 */
[----:B------:R2:W-:Y:S01]  /*c2f0*/  STL [R1+0x3a8], R7 ;  /* 0x0003a80701007387 */ /* 0x0005e20000100800 */
[----:B-1----:R-:W-:Y:S02]  /*c300*/  IADD3.X R6, R134, c[0x0][0x164], RZ, P2, !PT ;  /* 0x0000590086067a10 */ /* 0x002fe400017fe4ff */
[----:B------:R-:W-:Y:S01]  /*c310*/  CS2R R134, SRZ ;  /* 0x0000000000867805 */ /* 0x000fe2000001ff00 */
[----:B--2---:R-:W-:Y:S02]  /*c320*/  IADD3.X R7, R132, c[0x0][0x164], RZ, P0, !PT ;  /* 0x0000590084077a10 */ /* 0x004fe400007fe4ff */
[----:B------:R1:W-:Y:S01]  /*c330*/  STL [R1+0x3ac], R6 ;  /* 0x0003ac0601007387 */ /* 0x0003e20000100800 */
[----:B------:R-:W-:-:S03]  /*c340*/  CS2R R132, SRZ ;  /* 0x0000000000847805 */ /* 0x000fc6000001ff00 */
[----:B------:R-:W-:Y:S04]  /*c350*/  STL [R1+0x3b0], R9 ;  /* 0x0003b00901007387 */ /* 0x000fe80000100800 */
[----:B------:R2:W-:Y:S01]  /*c360*/  STL [R1+0x3b4], R7 ;  /* 0x0003b40701007387 */ /* 0x0005e20000100800 */
[----:B-1----:R-:W-:-:S05]  /*c370*/  IADD3.X R6, R12, c[0x0][0x164], RZ, P6, !PT ;  /* 0x000059000c067a10 */ /* 0x002fca00037fe4ff */
[----:B------:R1:W-:Y:S01]  /*c380*/  STL [R1+0x3b8], R6 ;  /* 0x0003b80601007387 */ /* 0x0003e20000100800 */
[----:B--2---:R-:W-:-:S03]  /*c390*/  LOP3.LUT R7, R2, 0x40, RZ, 0x3c, !PT ;  /* 0x0000004002077812 */ /* 0x004fc600078e3cff */
[----:B------:R2:W-:Y:S01]  /*c3a0*/  STL [R1+0x67c], R4 ;  /* 0x00067c0401007387 */ /* 0x0005e20000100800 */
[----:B-1----:R-:W-:-:S03]  /*c3b0*/  LOP3.LUT R6, R2, 0x60, RZ, 0x3c, !PT ;  /* 0x0000006002067812 */ /* 0x002fc600078e3cff */
.L_x_2:
[----:B------:R-:W-:-:S04]  /*c3c0*/  DEPBAR.LE SB0, 0x0 ;  /* 0x000080000000791a */ /* 0x000fc80000000000 */
[----:B------:R-:W-:Y:S06]  /*c3d0*/  BAR.SYNC.DEFER_BLOCKING 0x0 ;  /* 0x0000000000007b1d */ /* 0x000fec0000010000 */
[----:B------:R1:W-:Y:S04]  /*c3e0*/  STL.64 [R1+0x958], R210 ;  /* 0x000958d201007387 */ /* 0x0003e80000100a00 */
[----:B------:R3:W-:Y:S04]  /*c3f0*/  STL.64 [R1+0x950], R208 ;  /* 0x000950d001007387 */ /* 0x0007e80000100a00 */
[----:B-----5:R-:W-:Y:S01]  /*c400*/  STL.64 [R1+0x6f8], R200 ;  /* 0x0006f8c801007387 */ /* 0x020fe20000100a00 */
[----:B-1----:R-:W-:-:S02]  /*c410*/  LOP3.LUT R210, R2, 0x40, RZ, 0x3c, !PT ;  /* 0x0000004002d27812 */ /* 0x002fc400078e3cff */
[C---:B------:R-:W-:Y:S02]  /*c420*/  LOP3.LUT R211, R2.reuse, 0x60, RZ, 0x3c, !PT ;  /* 0x0000006002d37812 */ /* 0x040fe400078e3cff */
[----:B---3--:R-:W-:Y:S01]  /*c430*/  LOP3.LUT R209, R2, 0x20, RZ, 0x3c, !PT ;  /* 0x0000002002d17812 */ /* 0x008fe200078e3cff */
[----:B------:R-:W-:Y:S04]  /*c440*/  LDS R164, [R2+0x10000] ;  /* 0x0100000002a47984 */ /* 0x000fe80000000800 */
[----:B------:R-:W-:Y:S04]  /*c450*/  LDS R166, [R2+0x10400] ;  /* 0x0104000002a67984 */ /* 0x000fe80000000800 */
[----:B------:R-:W-:Y:S04]  /*c460*/  LDS R165, [R209+0x10000] ;  /* 0x01000000d1a57984 */ /* 0x000fe80000000800 */
[----:B------:R-:W-:Y:S04]  /*c470*/  LDS R167, [R209+0x10400] ;  /* 0x01040000d1a77984 */ /* 0x000fe80000000800 */
[----:B--2---:R-:W1:Y:S04]  /*c480*/  LDSM.16.M88.4 R4, [R200] ;  /* 0x00000000c804783b */ /* 0x004e680000000200 */
[----:B------:R-:W2:Y:S04]  /*c490*/  LDSM.16.M88.4 R44, [R200+0x2000] ;  /* 0x00200000c82c783b */ /* 0x000ea80000000200 */
[----:B------:R-:W3:Y:S04]  /*c4a0*/  LDSM.16.M88.4 R40, [R200+0x4000] ;  /* 0x00400000c828783b */ /* 0x000ee80000000200 */
[----:B------:R-:W4:Y:S04]  /*c4b0*/  LDSM.16.M88.4 R36, [R200+0x6000] ;  /* 0x00600000c824783b */ /* 0x000f280000000200 */
[----:B------:R-:W3:Y:S04]  /*c4c0*/  LDSM.16.M88.4 R32, [R200+0x8000] ;  /* 0x00800000c820783b */ /* 0x000ee80000000200 */
[----:B------:R-:W4:Y:S04]  /*c4d0*/  LDSM.16.M88.4 R28, [R200+0xa000] ;  /* 0x00a00000c81c783b */ /* 0x000f280000000200 */
[----:B------:R-:W4:Y:S04]  /*c4e0*/  LDSM.16.M88.4 R24, [R200+0xc000] ;  /* 0x00c00000c818783b */ /* 0x000f280000000200 */
[----:B------:R-:W4:Y:S04]  /*c4f0*/  LDSM.16.M88.4 R20, [R200+0xe000] ;  /* 0x00e00000c814783b */ /* 0x000f280000000200 */
[----:B------:R-:W-:Y:S04]  /*c500*/  LDS R168, [R2+0x10880] ;  /* 0x0108800002a87984 */ /* 0x000fe80000000800 */
[----:B------:R-:W-:Y:S01]  /*c510*/  LDS R170, [R2+0x10c80] ;  /* 0x010c800002aa7984 */ /* 0x000fe20000000800 */
[C---:B-1----:R-:W-:Y:S03]  /*c520*/  HMMA.1688.F32.TF32 R16, R164.reuse, R4, R180 ;  /* 0x00000004a410723c */ /* 0x042fe600000810b4 */
[----:B------:R-:W-:Y:S04]  /*c530*/  LDS R169, [R209+0x10880] ;  /* 0x01088000d1a97984 */ /* 0x000fe80000000800 */
[----:B------:R-:W-:Y:S01]  /*c540*/  LDS R171, [R209+0x10c80] ;  /* 0x010c8000d1ab7984 */ /* 0x000fe20000000800 */
[C---:B--2---:R-:W-:Y:S03]  /*c550*/  HMMA.1688.F32.TF32 R12, R164.reuse, R44, R176 ;  /* 0x0000002ca40c723c */ /* 0x044fe600000810b0 */
[----:B------:R-:W-:Y:S04]  /*c560*/  LDS R204, [R210+0x10800] ;  /* 0x01080000d2cc7984 */ /* 0x000fe80000000800 */
[----:B------:R-:W-:Y:S01]  /*c570*/  LDS R206, [R210+0x10c00] ;  /* 0x010c0000d2ce7984 */ /* 0x000fe20000000800 */
[C---:B---3--:R-:W-:Y:S03]  /*c580*/  HMMA.1688.F32.TF32 R8, R164.reuse, R40, R172 ;  /* 0x00000028a408723c */ /* 0x048fe600000810ac */
[----:B------:R-:W-:Y:S04]  /*c590*/  LDS R172, [R2+0x10800] ;  /* 0x0108000002ac7984 */ /* 0x000fe80000000800 */
[----:B------:R-:W-:Y:S01]  /*c5a0*/  LDS R174, [R2+0x10c00] ;  /* 0x010c000002ae7984 */ /* 0x000fe20000000800 */
[C---:B----4-:R-:W-:Y:S03]  /*c5b0*/  HMMA.1688.F32.TF32 R48, R164.reuse, R36, R48 ;  /* 0x00000024a430723c */ /* 0x050fe60000081030 */
[----:B------:R-:W-:Y:S04]  /*c5c0*/  LDS R173, [R209+0x10800] ;  /* 0x01080000d1ad7984 */ /* 0x000fe80000000800 */
[----:B------:R-:W1:Y:S01]  /*c5d0*/  LDS R175, [R209+0x10c00] ;  /* 0x010c0000d1af7984 */ /* 0x000e620000000800 */
[C---:B------:R-:W-:Y:S03]  /*c5e0*/  HMMA.1688.F32.TF32 R52, R164.reuse, R32, R52 ;  /* 0x00000020a434723c */ /* 0x040fe60000081034 */
[----:B------:R-:W-:Y:S04]  /*c5f0*/  LDS R205, [R211+0x10800] ;  /* 0x01080000d3cd7984 */ /* 0x000fe80000000800 */
[----:B------:R-:W-:Y:S01]  /*c600*/  LDS R207, [R211+0x10c00] ;  /* 0x010c0000d3cf7984 */ /* 0x000fe20000000800 */
[C---:B------:R-:W-:Y:S08]  /*c610*/  HMMA.1688.F32.TF32 R56, R164.reuse, R28, R56 ;  /* 0x0000001ca438723c */ /* 0x040ff00000081038 */
[C---:B------:R-:W-:Y:S08]  /*c620*/  HMMA.1688.F32.TF32 R60, R164.reuse, R24, R60 ;  /* 0x00000018a43c723c */ /* 0x040ff0000008103c */
[----:B------:R-:W-:Y:S01]  /*c630*/  HMMA.1688.F32.TF32 R64, R164, R20, R64 ;  /* 0x00000014a440723c */ /* 0x000fe20000081040 */
[----:B------:R-:W-:Y:S04]  /*c640*/  LDS R164, [R210+0x10000] ;  /* 0x01000000d2a47984 */ /* 0x000fe80000000800 */
[----:B------:R-:W-:Y:S04]  /*c650*/  LDS R166, [R210+0x10400] ;  /* 0x01040000d2a67984 */ /* 0x000fe80000000800 */
[----:B------:R-:W-:Y:S04]  /*c660*/  LDS R165, [R211+0x10000] ;  /* 0x01000000d3a57984 */ /* 0x000fe80000000800 */
[----:B------:R-:W2:Y:S01]  /*c670*/  LDS R167, [R211+0x10400] ;  /* 0x01040000d3a77984 */ /* 0x000ea20000000800 */
[C---:B-1----:R-:W-:Y:S08]  /*c680*/  HMMA.1688.F32.TF32 R188, R172.reuse, R42, R8 ;  /* 0x0000002aacbc723c */ /* 0x042ff00000081008 */
[C---:B------:R-:W-:Y:S01]  /*c690*/  HMMA.1688.F32.TF32 R196, R172.reuse, R6, R16 ;  /* 0x00000006acc4723c */ /* 0x040fe20000081010 */
[----:B------:R-:W-:Y:S07]  /*c6a0*/  LDSM.16.M88.4 R16, [R201+0xa000] ;  /* 0x00a00000c910783b */ /* 0x000fee0000000200 */
[C---:B------:R-:W-:Y:S01]  /*c6b0*/  HMMA.1688.F32.TF32 R192, R172.reuse, R46, R12 ;  /* 0x0000002eacc0723c */ /* 0x040fe2000008100c */
[----:B------:R-:W-:Y:S07]  /*c6c0*/  LDSM.16.M88.4 R12, [R201+0xc000] ;  /* 0x00c00000c90c783b */ /* 0x000fee0000000200 */
[C---:B------:R-:W-:Y:S08]  /*c6d0*/  HMMA.1688.F32.TF32 R184, R172.reuse, R38, R48 ;  /* 0x00000026acb8723c */ /* 0x040ff00000081030 */
[----:B------:R-:W-:Y:S08]  /*c6e0*/  HMMA.1688.F32.TF32 R180, R172, R34, R52 ;  /* 0x00000022acb4723c */ /* 0x000ff00000081034 */
[C---:B--2---:R-:W-:Y:S08]  /*c6f0*/  HMMA.1688.F32.TF32 R68, R164.reuse, R4, R68 ;  /* 0x00000004a444723c */ /* 0x044ff00000081044 */
[C---:B------:R-:W-:Y:S08]  /*c700*/  HMMA.1688.F32.TF32 R72, R164.reuse, R44, R72 ;  /* 0x0000002ca448723c */ /* 0x040ff00000081048 */
[C---:B------:R-:W-:Y:S08]  /*c710*/  HMMA.1688.F32.TF32 R76, R164.reuse, R40, R76 ;  /* 0x00000028a44c723c */ /* 0x040ff0000008104c */
[C---:B------:R-:W-:Y:S08]  /*c720*/  HMMA.1688.F32.TF32 R80, R164.reuse, R36, R80 ;  /* 0x00000024a450723c */ /* 0x040ff00000081050 */
[C---:B------:R-:W-:Y:S08]  /*c730*/  HMMA.1688.F32.TF32 R84, R164.reuse, R32, R84 ;  /* 0x00000020a454723c */ /* 0x040ff00000081054 */
[C---:B------:R-:W-:Y:S08]  /*c740*/  HMMA.1688.F32.TF32 R88, R164.reuse, R28, R88 ;  /* 0x0000001ca458723c */ /* 0x040ff00000081058 */
[C---:B------:R-:W-:Y:S08]  /*c750*/  HMMA.1688.F32.TF32 R92, R164.reuse, R24, R92 ;  /* 0x00000018a45c723c */ /* 0x040ff0000008105c */
[----:B------:R-:W-:Y:S01]  /*c760*/  HMMA.1688.F32.TF32 R96, R164, R20, R96 ;  /* 0x00000014a460723c */ /* 0x000fe20000081060 */
[----:B------:R-:W-:Y:S04]  /*c770*/  LDS R164, [R2+0x10080] ;  /* 0x0100800002a47984 */ /* 0x000fe80000000800 */
[----:B------:R-:W-:Y:S03]  /*c780*/  LDS R166, [R2+0x10480] ;  /* 0x0104800002a67984 */ /* 0x000fe60000000800 */
[C---:B------:R-:W-:Y:S01]  /*c790*/  HMMA.1688.F32.TF32 R8, R172.reuse, R30, R56 ;  /* 0x0000001eac08723c */ /* 0x040fe20000081038 */
[----:B------:R-:W-:Y:S04]  /*c7a0*/  LDS R165, [R209+0x10080] ;  /* 0x01008000d1a57984 */ /* 0x000fe80000000800 */
[----:B------:R-:W1:Y:S03]  /*c7b0*/  LDS R167, [R209+0x10480] ;  /* 0x01048000d1a77984 */ /* 0x000e660000000800 */
[C---:B------:R-:W-:Y:S08]  /*c7c0*/  HMMA.1688.F32.TF32 R176, R172.reuse, R26, R60 ;  /* 0x0000001aacb0723c */ /* 0x040ff0000008103c */
[----:B------:R-:W-:Y:S08]  /*c7d0*/  HMMA.1688.F32.TF32 R172, R172, R22, R64 ;  /* 0x00000016acac723c */ /* 0x000ff00000081040 */
[C---:B------:R-:W-:Y:S08]  /*c7e0*/  HMMA.1688.F32.TF32 R48, R204.reuse, R6, R68 ;  /* 0x00000006cc30723c */ /* 0x040ff00000081044 */
[C---:B------:R-:W-:Y:S08]  /*c7f0*/  HMMA.1688.F32.TF32 R52, R204.reuse, R46, R72 ;  /* 0x0000002ecc34723c */ /* 0x040ff00000081048 */
[----:B------:R-:W-:Y:S08]  /*c800*/  HMMA.1688.F32.TF32 R80, R204, R38, R80 ;  /* 0x00000026cc50723c */ /* 0x000ff00000081050 */
[C---:B-1----:R-:W-:Y:S08]  /*c810*/  HMMA.1688.F32.TF32 R100, R164.reuse, R4, R100 ;  /* 0x00000004a464723c */ /* 0x042ff00000081064 */
        /* <DEDUP_REMOVED lines=13> */
[C---:B------:R-:W-:Y:S08]  /*c8f0*/  HMMA.1688.F32.TF32 R108, R168.reuse, R42, R108 ;  /* 0x0000002aa86c723c */ /* 0x040ff0000008106c */
[C---:B------:R-:W-:Y:S08]  /*c900*/  HMMA.1688.F32.TF32 R112, R168.reuse, R38, R112 ;  /* 0x00000026a870723c */ /* 0x040ff00000081070 */
[C---:B------:R-:W-:Y:S08]  /*c910*/  HMMA.1688.F32.TF32 R116, R168.reuse, R34, R116 ;  /* 0x00000022a874723c */ /* 0x040ff00000081074 */
[----:B------:R-:W-:Y:S08]  /*c920*/  HMMA.1688.F32.TF32 R120, R168, R30, R120 ;  /* 0x0000001ea878723c */ /* 0x000ff00000081078 */
[C---:B-1----:R-:W-:Y:S08]  /*c930*/  HMMA.1688.F32.TF32 R132, R164.reuse, R4, R132 ;  /* 0x00000004a484723c */ /* 0x042ff00000081084 */
[C---:B------:R-:W-:Y:S01]  /*c940*/  HMMA.1688.F32.TF32 R136, R164.reuse, R44, R136 ;  /* 0x0000002ca488723c */ /* 0x040fe20000081088 */
[----:B------:R-:W-:Y:S04]  /*c950*/  LDS R44, [R2+0x11000] ;  /* 0x01100000022c7984 */ /* 0x000fe80000000800 */
[----:B------:R-:W-:Y:S03]  /*c960*/  LDS R45, [R209+0x11000] ;  /* 0x01100000d12d7984 */ /* 0x000fe60000000800 */
        /* <DEDUP_REMOVED lines=11> */
[----:B------:R-:W-:Y:S08]  /*ca20*/  HMMA.1688.F32.TF32 R128, R168, R22, R128 ;  /* 0x00000016a880723c */ /* 0x000ff00000081080 */
[C---:B------:R-:W-:Y:S08]  /*ca30*/  HMMA.1688.F32.TF32 R84, R204.reuse, R34, R84 ;  /* 0x00000022cc54723c */ /* 0x040ff00000081054 */
[C---:B------:R-:W-:Y:S08]  /*ca40*/  HMMA.1688.F32.TF32 R88, R204.reuse, R30, R88 ;  /* 0x0000001ecc58723c */ /* 0x040ff00000081058 */
[C---:B------:R-:W-:Y:S08]  /*ca50*/  HMMA.1688.F32.TF32 R92, R204.reuse, R26, R92 ;  /* 0x0000001acc5c723c */ /* 0x040ff0000008105c */
[----:B------:R-:W-:Y:S08]  /*ca60*/  HMMA.1688.F32.TF32 R96, R204, R22, R96 ;  /* 0x00000016cc60723c */ /* 0x000ff00000081060 */
[C---:B-1----:R-:W-:Y:S01]  /*ca70*/  HMMA.1688.F32.TF32 R132, R160.reuse, R6, R132 ;  /* 0x00000006a084723c */ /* 0x042fe20000081084 */
[----:B------:R-:W-:Y:S07]  /*ca80*/  LDSM.16.M88.4 R4, [R201+0xe000] ;  /* 0x00e00000c904783b */ /* 0x000fee0000000200 */
[C---:B------:R-:W-:Y:S01]  /*ca90*/  HMMA.1688.F32.TF32 R136, R160.reuse, R46, R136 ;  /* 0x0000002ea088723c */ /* 0x040fe20000081088 */
[----:B------:R-:W-:Y:S04]  /*caa0*/  LDS R46, [R2+0x11400] ;  /* 0x01140000022e7984 */ /* 0x000fe80000000800 */
[----:B------:R-:W-:Y:S03]  /*cab0*/  LDS R47, [R209+0x11400] ;  /* 0x01140000d12f7984 */ /* 0x000fe60000000800 */
[C---:B------:R-:W-:Y:S08]  /*cac0*/  HMMA.1688.F32.TF32 R140, R160.reuse, R42, R140 ;  /* 0x0000002aa08c723c */ /* 0x040ff0000008108c */
[C---:B------:R-:W-:Y:S01]  /*cad0*/  HMMA.1688.F32.TF32 R144, R160.reuse, R38, R144 ;  /* 0x00000026a090723c */ /* 0x040fe20000081090 */
[----:B------:R-:W1:Y:S07]  /*cae0*/  LDSM.16.M88.4 R36, [R201] ;  /* 0x00000000c924783b */ /* 0x000e6e0000000200 */
[C---:B------:R-:W-:Y:S01]  /*caf0*/  HMMA.1688.F32.TF32 R148, R160.reuse, R34, R148 ;  /* 0x00000022a094723c */ /* 0x040fe20000081094 */
[----:B------:R-:W2:Y:S07]  /*cb00*/  LDSM.16.M88.4 R32, [R201+0x2000] ;  /* 0x00200000c920783b */ /* 0x000eae0000000200 */
[C---:B------:R-:W-:Y:S01]  /*cb10*/  HMMA.1688.F32.TF32 R152, R160.reuse, R30, R152 ;  /* 0x0000001ea098723c */ /* 0x040fe20000081098 */
[----:B------:R-:W3:Y:S07]  /*cb20*/  LDSM.16.M88.4 R28, [R201+0x4000] ;  /* 0x00400000c91c783b */ /* 0x000eee0000000200 */
[C---:B------:R-:W-:Y:S01]  /*cb30*/  HMMA.1688.F32.TF32 R156, R160.reuse, R26, R156 ;  /* 0x0000001aa09c723c */ /* 0x040fe2000008109c */
[----:B------:R-:W4:Y:S07]  /*cb40*/  LDSM.16.M88.4 R24, [R201+0x6000] ;  /* 0x00600000c918783b */ /* 0x000f2e0000000200 */
[----:B------:R-:W-:Y:S01]  /*cb50*/  HMMA.1688.F32.TF32 R168, R160, R22, R164 ;  /* 0x00000016a0a8723c */ /* 0x000fe200000810a4 */
[----:B------:R-:W4:Y:S04]  /*cb60*/  LDSM.16.M88.4 R20, [R201+0x8000] ;  /* 0x00800000c914783b */ /* 0x000f280000000200 */
[----:B------:R-:W-:Y:S03]  /*cb70*/  LDS R160, [R210+0x11000] ;  /* 0x01100000d2a07984 */ /* 0x000fe60000000800 */
[----:B------:R-:W-:Y:S01]  /*cb80*/  HMMA.1688.F32.TF32 R76, R204, R42, R76 ;  /* 0x0000002acc4c723c */ /* 0x000fe2000008104c */
[----:B------:R-:W-:Y:S04]  /*cb90*/  LDS R162, [R210+0x11400] ;  /* 0x01140000d2a27984 */ /* 0x000fe80000000800 */
[----:B------:R-:W-:Y:S03]  /*cba0*/  LDS R161, [R211+0x11000] ;  /* 0x01100000d3a17984 */ /* 0x000fe60000000800 */
[C---:B-1----:R-:W-:Y:S01]  /*cbb0*/  HMMA.1688.F32.TF32 R72, R44.reuse, R36, R196 ;  /* 0x000000242c48723c */ /* 0x042fe200000810c4 */
[----:B------:R-:W1:Y:S07]  /*cbc0*/  LDS R163, [R211+0x11400] ;  /* 0x01140000d3a37984 */ /* 0x000e6e0000000800 */
[C---:B--2---:R-:W-:Y:S01]  /*cbd0*/  HMMA.1688.F32.TF32 R60, R44.reuse, R32, R192 ;  /* 0x000000202c3c723c */ /* 0x044fe200000810c0 */
[----:B------:R-:W-:Y:S04]  /*cbe0*/  LDS R192, [R2+0x11800] ;  /* 0x0118000002c07984 */ /* 0x000fe80000000800 */
[----:B------:R-:W-:Y:S03]  /*cbf0*/  LDS R194, [R2+0x11c00] ;  /* 0x011c000002c27984 */ /* 0x000fe60000000800 */
[C---:B---3--:R-:W-:Y:S01]  /*cc00*/  HMMA.1688.F32.TF32 R56, R44.reuse, R28, R188 ;  /* 0x0000001c2c38723c */ /* 0x048fe200000810bc */
[----:B------:R-:W-:Y:S04]  /*cc10*/  LDS R193, [R209+0x11800] ;  /* 0x01180000d1c17984 */ /* 0x000fe80000000800 */
[----:B------:R-:W2:Y:S03]  /*cc20*/  LDS R195, [R209+0x11c00] ;  /* 0x011c0000d1c37984 */ /* 0x000ea60000000800 */
[C---:B----4-:R-:W-:Y:S01]  /*cc30*/  HMMA.1688.F32.TF32 R68, R44.reuse, R24, R184 ;  /* 0x000000182c44723c */ /* 0x050fe200000810b8 */
[----:B------:R-:W-:Y:S04]  /*cc40*/  LDS R188, [R210+0x11800] ;  /* 0x01180000d2bc7984 */ /* 0x000fe80000000800 */
[----:B------:R-:W-:Y:S03]  /*cc50*/  LDS R190, [R210+0x11c00] ;  /* 0x011c0000d2be7984 */ /* 0x000fe60000000800 */
[C---:B------:R-:W-:Y:S01]  /*cc60*/  HMMA.1688.F32.TF32 R64, R44.reuse, R20, R180 ;  /* 0x000000142c40723c */ /* 0x040fe200000810b4 */
[----:B------:R-:W-:Y:S04]  /*cc70*/  LDS R189, [R211+0x11800] ;  /* 0x01180000d3bd7984 */ /* 0x000fe80000000800 */
[----:B------:R-:W-:Y:S03]  /*cc80*/  LDS R191, [R211+0x11c00] ;  /* 0x011c0000d3bf7984 */ /* 0x000fe60000000800 */
        /* <DEDUP_REMOVED lines=9> */
[-C--:B------:R-:W-:Y:S01]  /*cd20*/  HMMA.1688.F32.TF32 R96, R160, R4.reuse, R96 ;  /* 0x00000004a060723c */ /* 0x080fe20000081060 */
[----:B------:R-:W-:Y:S04]  /*cd30*/  LDS R160, [R2+0x11080] ;  /* 0x0110800002a07984 */ /* 0x000fe80000000800 */
[----:B------:R-:W-:Y:S03]  /*cd40*/  LDS R162, [R2+0x11480] ;  /* 0x0114800002a27984 */ /* 0x000fe60000000800 */
[----:B------:R-:W-:Y:S01]  /*cd50*/  HMMA.1688.F32.TF32 R44, R44, R4, R172 ;  /* 0x000000042c2c723c */ /* 0x000fe200000810ac */
[----:B------:R-:W-:Y:S04]  /*cd60*/  LDS R161, [R209+0x11080] ;  /* 0x01108000d1a17984 */ /* 0x000fe80000000800 */
[----:B------:R-:W1:Y:S03]  /*cd70*/  LDS R163, [R209+0x11480] ;  /* 0x01148000d1a37984 */ /* 0x000e660000000800 */
[C---:B--2---:R-:W-:Y:S01]  /*cd80*/  HMMA.1688.F32.TF32 R180, R192.reuse, R34, R60 ;  /* 0x00000022c0b4723c */ /* 0x044fe2000008103c */
[----:B------:R-:W-:Y:S04]  /*cd90*/  LDS R172, [R210+0x11080] ;  /* 0x01108000d2ac7984 */ /* 0x000fe80000000800 */
[----:B------:R-:W-:Y:S03]  /*cda0*/  LDS R174, [R210+0x11480] ;  /* 0x01148000d2ae7984 */ /* 0x000fe60000000800 */
[C---:B------:R-:W-:Y:S01]  /*cdb0*/  HMMA.1688.F32.TF32 R176, R192.reuse, R30, R56 ;  /* 0x0000001ec0b0723c */ /* 0x040fe20000081038 */
[----:B------:R-:W-:Y:S04]  /*cdc0*/  LDS R173, [R211+0x11080] ;  /* 0x01108000d3ad7984 */ /* 0x000fe80000000800 */
[----:B------:R-:W2:Y:S03]  /*cdd0*/  LDS R175, [R211+0x11480] ;  /* 0x01148000d3af7984 */ /* 0x000ea60000000800 */
        /* <DEDUP_REMOVED lines=10> */
[----:B------:R-:W-:Y:S08]  /*ce80*/  HMMA.1688.F32.TF32 R128, R160, R4, R128 ;  /* 0x00000004a080723c */ /* 0x000ff00000081080 */
[C---:B--2---:R-:W-:Y:S08]  /*ce90*/  HMMA.1688.F32.TF32 R160, R172.reuse, R36, R132 ;  /* 0x00000024aca0723c */ /* 0x044ff00000081084 */
[C---:B------:R-:W-:Y:S01]  /*cea0*/  HMMA.1688.F32.TF32 R132, R172.reuse, R4, R168 ;  /* 0x00000004ac84723c */ /* 0x040fe200000810a8 */
[----:B------:R-:W-:Y:S04]  /*ceb0*/  LDS R168, [R2+0x11880] ;  /* 0x0118800002a87984 */ /* 0x000fe80000000800 */
[----:B------:R-:W-:Y:S03]  /*cec0*/  LDS R170, [R2+0x11c80] ;  /* 0x011c800002aa7984 */ /* 0x000fe60000000800 */
[C---:B------:R-:W-:Y:S01]  /*ced0*/  HMMA.1688.F32.TF32 R164, R172.reuse, R32, R136 ;  /* 0x00000020aca4723c */ /* 0x040fe20000081088 */
[----:B------:R-:W-:Y:S04]  /*cee0*/  LDS R169, [R209+0x11880] ;  /* 0x01188000d1a97984 */ /* 0x000fe80000000800 */
[----:B------:R-:W1:Y:S03]  /*cef0*/  LDS R171, [R209+0x11c80] ;  /* 0x011c8000d1ab7984 */ /* 0x000e660000000800 */
[C---:B------:R-:W-:Y:S01]  /*cf00*/  HMMA.1688.F32.TF32 R140, R172.reuse, R28, R140 ;  /* 0x0000001cac8c723c */ /* 0x040fe2000008108c */
        /* <DEDUP_REMOVED lines=8> */
[C---:B------:R-:W-:Y:S08]  /*cf90*/  HMMA.1688.F32.TF32 R172, R192.reuse, R26, R68 ;  /* 0x0000001ac0ac723c */ /* 0x040ff00000081044 */
[C---:B------:R-:W-:Y:S08]  /*cfa0*/  HMMA.1688.F32.TF32 R64, R192.reuse, R14, R40 ;  /* 0x0000000ec040723c */ /* 0x040ff00000081028 */
[----:B------:R-:W-:Y:S08]  /*cfb0*/  HMMA.1688.F32.TF32 R68, R192, R6, R44 ;  /* 0x00000006c044723c */ /* 0x000ff0000008102c */
[C---:B------:R-:W-:Y:S08]  /*cfc0*/  HMMA.1688.F32.TF32 R72, R188.reuse, R38, R48 ;  /* 0x00000026bc48723c */ /* 0x040ff00000081030 */
        /* <DEDUP_REMOVED lines=9> */
[C---:B-1----:R-:W-:Y:S01]  /*d060*/  HMMA.1688.F32.TF32 R100, R168.reuse, R38, R100 ;  /* 0x00000026a864723c */ /* 0x042fe20000081064 */
[----:B------:R-:W-:Y:S04]  /*d070*/  LDS R189, [R209+0x13800] ;  /* 0x01380000d1bd7984 */ /* 0x000fe80000000800 */
[----:B------:R-:W-:Y:S03]  /*d080*/  LDS R191, [R209+0x13c00] ;  /* 0x013c0000d1bf7984 */ /* 0x000fe60000000800 */
        /* <DEDUP_REMOVED lines=9> */
[C---:B--2---:R-:W-:Y:S01]  /*d120*/  HMMA.1688.F32.TF32 R36, R136.reuse, R38, R160 ;  /* 0x000000268824723c */ /* 0x044fe200000810a0 */
[----:B------:R-:W-:Y:S04]  /*d130*/  LDSM.16.M88.4 R160, [R200+0xe080] ;  /* 0x00e08000c8a0783b */ /* 0x000fe80000000200 */
[----:B------:R-:W-:Y:S03]  /*d140*/  LDS R169, [R211+0x12000] ;  /* 0x01200000d3a97984 */ /* 0x000fe60000000800 */
[C---:B------:R-:W-:Y:S01]  /*d150*/  HMMA.1688.F32.TF32 R32, R136.reuse, R34, R164 ;  /* 0x000000228820723c */ /* 0x040fe200000810a4 */
[----:B------:R-:W-:Y:S04]  /*d160*/  LDS R164, [R2+0x12000] ;  /* 0x0120000002a47984 */ /* 0x000fe80000000800 */
[----:B------:R-:W-:Y:S03]  /*d170*/  LDS R166, [R2+0x12400] ;  /* 0x0124000002a67984 */ /* 0x000fe60000000800 */
[C---:B------:R-:W-:Y:S01]  /*d180*/  HMMA.1688.F32.TF32 R28, R136.reuse, R30, R140 ;  /* 0x0000001e881c723c */ /* 0x040fe2000008108c */
[----:B------:R-:W-:Y:S04]  /*d190*/  LDS R165, [R209+0x12000] ;  /* 0x01200000d1a57984 */ /* 0x000fe80000000800 */
[----:B------:R-:W1:Y:S03]  /*d1a0*/  LDS R167, [R209+0x12400] ;  /* 0x01240000d1a77984 */ /* 0x000e660000000800 */
[C---:B------:R-:W-:Y:S01]  /*d1b0*/  HMMA.1688.F32.TF32 R24, R136.reuse, R26, R144 ;  /* 0x0000001a8818723c */ /* 0x040fe20000081090 */
[----:B------:R-:W2:Y:S04]  /*d1c0*/  LDSM.16.M88.4 R140, [R200+0x4080] ;  /* 0x00408000c88c783b */ /* 0x000ea80000000200 */
[----:B------:R-:W3:Y:S03]  /*d1d0*/  LDSM.16.M88.4 R144, [R200+0x6080] ;  /* 0x00608000c890783b */ /* 0x000ee60000000200 */
[C---:B------:R-:W-:Y:S01]  /*d1e0*/  HMMA.1688.F32.TF32 R20, R136.reuse, R22, R148 ;  /* 0x000000168814723c */ /* 0x040fe20000081094 */
[----:B------:R-:W4:Y:S04]  /*d1f0*/  LDSM.16.M88.4 R148, [R200+0x8080] ;  /* 0x00808000c894783b */ /* 0x000f280000000200 */
[----:B------:R-:W-:Y:S03]  /*d200*/  LDS R171, [R211+0x12400] ;  /* 0x01240000d3ab7984 */ /* 0x000fe60000000800 */
[C---:B------:R-:W-:Y:S01]  /*d210*/  HMMA.1688.F32.TF32 R16, R136.reuse, R18, R152 ;  /* 0x000000128810723c */ /* 0x040fe20000081098 */
[----:B------:R-:W4:Y:S07]  /*d220*/  LDSM.16.M88.4 R152, [R200+0xa080] ;  /* 0x00a08000c898783b */ /* 0x000f2e0000000200 */
[C---:B------:R-:W-:Y:S01]  /*d230*/  HMMA.1688.F32.TF32 R12, R136.reuse, R14, R156 ;  /* 0x0000000e880c723c */ /* 0x040fe2000008109c */
[----:B------:R-:W-:Y:S07]  /*d240*/  LDSM.16.M88.4 R156, [R200+0xc080] ;  /* 0x00c08000c89c783b */ /* 0x000fee0000000200 */
[----:B------:R-:W-:Y:S01]  /*d250*/  HMMA.1688.F32.TF32 R4, R136, R6, R132 ;  /* 0x000000068804723c */ /* 0x000fe20000081084 */
[----:B------:R-:W4:Y:S04]  /*d260*/  LDSM.16.M88.4 R132, [R200+0x80] ;  /* 0x00008000c884783b */ /* 0x000f280000000200 */
[----:B------:R-:W4:Y:S03]  /*d270*/  LDSM.16.M88.4 R136, [R200+0x2080] ;  /* 0x00208000c888783b */ /* 0x000f260000000200 */
[C---:B-1----:R-:W-:Y:S08]  /*d280*/  HMMA.1688.F32.TF32 R68, R164.reuse, R160, R68 ;  /* 0x000000a0a444723c */ /* 0x042ff00000081044 */
[C---:B--2---:R-:W-:Y:S01]  /*d290*/  HMMA.1688.F32.TF32 R48, R164.reuse, R140, R176 ;  /* 0x0000008ca430723c */ /* 0x044fe200000810b0 */
[----:B------:R-:W-:Y:S04]  /*d2a0*/  LDS R176, [R210+0x12800] ;  /* 0x01280000d2b07984 */ /* 0x000fe80000000800 */
[----:B------:R-:W-:Y:S03]  /*d2b0*/  LDS R178, [R210+0x12c00] ;  /* 0x012c0000d2b27984 */ /* 0x000fe60000000800 */
[C---:B---3--:R-:W-:Y:S01]  /*d2c0*/  HMMA.1688.F32.TF32 R52, R164.reuse, R144, R172 ;  /* 0x00000090a434723c */ /* 0x048fe200000810ac */
[----:B------:R-:W-:Y:S04]  /*d2d0*/  LDS R177, [R211+0x12800] ;  /* 0x01280000d3b17984 */ /* 0x000fe80000000800 */
[----:B------:R-:W-:Y:S03]  /*d2e0*/  LDS R179, [R211+0x12c00] ;  /* 0x012c0000d3b37984 */ /* 0x000fe60000000800 */
[C---:B----4-:R-:W-:Y:S08]  /*d2f0*/  HMMA.1688.F32.TF32 R56, R164.reuse, R148, R56 ;  /* 0x00000094a438723c */ /* 0x050ff00000081038 */
[C---:B------:R-:W-:Y:S08]  /*d300*/  HMMA.1688.F32.TF32 R60, R164.reuse, R152, R60 ;  /* 0x00000098a43c723c */ /* 0x040ff0000008103c */
[C---:B------:R-:W-:Y:S01]  /*d310*/  HMMA.1688.F32.TF32 R40, R164.reuse, R132, R184 ;  /* 0x00000084a428723c */ /* 0x040fe200000810b8 */
[----:B------:R-:W-:Y:S04]  /*d320*/  LDS R184, [R210+0x13800] ;  /* 0x01380000d2b87984 */ /* 0x000fe80000000800 */
[----:B------:R-:W-:Y:S03]  /*d330*/  LDS R186, [R210+0x13c00] ;  /* 0x013c0000d2ba7984 */ /* 0x000fe60000000800 */
[C---:B------:R-:W-:Y:S01]  /*d340*/  HMMA.1688.F32.TF32 R44, R164.reuse, R136, R180 ;  /* 0x00000088a42c723c */ /* 0x040fe200000810b4 */
[----:B------:R-:W-:Y:S04]  /*d350*/  LDS R180, [R2+0x12800] ;  /* 0x0128000002b47984 */ /* 0x000fe80000000800 */
[----:B------:R-:W-:Y:S03]  /*d360*/  LDS R182, [R2+0x12c00] ;  /* 0x012c000002b67984 */ /* 0x000fe60000000800 */
[----:B------:R-:W-:Y:S01]  /*d370*/  HMMA.1688.F32.TF32 R64, R164, R156, R64 ;  /* 0x0000009ca440723c */ /* 0x000fe20000081040 */
[----:B------:R-:W-:Y:S04]  /*d380*/  LDS R181, [R209+0x12800] ;  /* 0x01280000d1b57984 */ /* 0x000fe80000000800 */
        /* <DEDUP_REMOVED lines=10> */
[C---:B------:R-:W-:Y:S08]  /*d430*/  HMMA.1688.F32.TF32 R80, R168.reuse, R144, R80 ;  /* 0x00000090a850723c */ /* 0x040ff00000081050 */
        /* <DEDUP_REMOVED lines=41> */
[C---:B------:R-:W-:Y:S01]  /*d6d0*/  HMMA.1688.F32.TF32 R72, R176.reuse, R138, R164 ;  /* 0x0000008ab048723c */ /* 0x040fe200000810a4 */
[----:B------:R-:W-:Y:S04]  /*d6e0*/  LDS R164, [R2+0x13000] ;  /* 0x0130000002a47984 */ /* 0x000fe80000000800 */
[----:B------:R-:W-:Y:S03]  /*d6f0*/  LDS R166, [R2+0x13400] ;  /* 0x0134000002a67984 */ /* 0x000fe60000000800 */
[C---:B------:R-:W-:Y:S01]  /*d700*/  HMMA.1688.F32.TF32 R76, R176.reuse, R142, R76 ;  /* 0x0000008eb04c723c */ /* 0x040fe2000008104c */
[----:B------:R-:W-:Y:S04]  /*d710*/  LDS R165, [R209+0x13000] ;  /* 0x01300000d1a57984 */ /* 0x000fe80000000800 */
[----:B------:R-:W-:Y:S03]  /*d720*/  LDS R167, [R209+0x13400] ;  /* 0x01340000d1a77984 */ /* 0x000fe60000000800 */
[C---:B------:R-:W-:Y:S08]  /*d730*/  HMMA.1688.F32.TF32 R80, R176.reuse, R146, R80 ;  /* 0x00000092b050723c */ /* 0x040ff00000081050 */
[C---:B------:R-:W-:Y:S08]  /*d740*/  HMMA.1688.F32.TF32 R84, R176.reuse, R150, R84 ;  /* 0x00000096b054723c */ /* 0x040ff00000081054 */
[C---:B------:R-:W-:Y:S08]  /*d750*/  HMMA.1688.F32.TF32 R88, R176.reuse, R154, R88 ;  /* 0x0000009ab058723c */ /* 0x040ff00000081058 */
        /* <DEDUP_REMOVED lines=15> */
[C---:B------:R-:W-:Y:S01]  /*d850*/  HMMA.1688.F32.TF32 R136, R8.reuse, R138, R32 ;  /* 0x0000008a0888723c */ /* 0x040fe20000081020 */
[----:B------:R-:W-:Y:S07]  /*d860*/  LDSM.16.M88.4 R32, [R201+0xe080] ;  /* 0x00e08000c920783b */ /* 0x000fee0000000200 */
[C---:B------:R-:W-:Y:S01]  /*d870*/  HMMA.1688.F32.TF32 R140, R8.reuse, R142, R28 ;  /* 0x0000008e088c723c */ /* 0x040fe2000008101c */
[----:B------:R-:W1:Y:S07]  /*d880*/  LDSM.16.M88.4 R28, [R201+0xc080] ;  /* 0x00c08000c91c783b */ /* 0x000e6e0000000200 */
[C---:B------:R-:W-:Y:S01]  /*d890*/  HMMA.1688.F32.TF32 R144, R8.reuse, R146, R24 ;  /* 0x000000920890723c */ /* 0x040fe20000081018 */
[----:B------:R-:W2:Y:S07]  /*d8a0*/  LDSM.16.M88.4 R24, [R201+0xa080] ;  /* 0x00a08000c918783b */ /* 0x000eae0000000200 */
[C---:B------:R-:W-:Y:S01]  /*d8b0*/  HMMA.1688.F32.TF32 R148, R8.reuse, R150, R20 ;  /* 0x000000960894723c */ /* 0x040fe20000081014 */
[----:B------:R-:W3:Y:S07]  /*d8c0*/  LDSM.16.M88.4 R20, [R201+0x8080] ;  /* 0x00808000c914783b */ /* 0x000eee0000000200 */
[C---:B------:R-:W-:Y:S01]  /*d8d0*/  HMMA.1688.F32.TF32 R152, R8.reuse, R154, R16 ;  /* 0x0000009a0898723c */ /* 0x040fe20000081010 */
[----:B------:R-:W4:Y:S07]  /*d8e0*/  LDSM.16.M88.4 R16, [R201+0x6080] ;  /* 0x00608000c910783b */ /* 0x000f2e0000000200 */
[C---:B------:R-:W-:Y:S01]  /*d8f0*/  HMMA.1688.F32.TF32 R156, R8.reuse, R158, R12 ;  /* 0x0000009e089c723c */ /* 0x040fe2000008100c */
[----:B------:R-:W4:Y:S07]  /*d900*/  LDSM.16.M88.4 R12, [R201+0x4080] ;  /* 0x00408000c90c783b */ /* 0x000f2e0000000200 */
[----:B------:R-:W-:Y:S01]  /*d910*/  HMMA.1688.F32.TF32 R160, R8, R162, R4 ;  /* 0x000000a208a0723c */ /* 0x000fe20000081004 */
[----:B------:R-:W4:Y:S04]  /*d920*/  LDSM.16.M88.4 R4, [R201+0x80] ;  /* 0x00008000c904783b */ /* 0x000f280000000200 */
[----:B------:R-:W4:Y:S03]  /*d930*/  LDSM.16.M88.4 R8, [R201+0x2080] ;  /* 0x00208000c908783b */ /* 0x000f260000000200 */
[C---:B-1----:R-:W-:Y:S08]  /*d940*/  HMMA.1688.F32.TF32 R60, R164.reuse, R28, R60 ;  /* 0x0000001ca43c723c */ /* 0x042ff0000008103c */
[C---:B--2---:R-:W-:Y:S08]  /*d950*/  HMMA.1688.F32.TF32 R56, R164.reuse, R24, R56 ;  /* 0x00000018a438723c */ /* 0x044ff00000081038 */
[C---:B---3--:R-:W-:Y:S08]  /*d960*/  HMMA.1688.F32.TF32 R52, R164.reuse, R20, R52 ;  /* 0x00000014a434723c */ /* 0x048ff00000081034 */
[C---:B----4-:R-:W-:Y:S08]  /*d970*/  HMMA.1688.F32.TF32 R48, R164.reuse, R16, R48 ;  /* 0x00000010a430723c */ /* 0x050ff00000081030 */
[C---:B------:R-:W-:Y:S08]  /*d980*/  HMMA.1688.F32.TF32 R44, R164.reuse, R12, R44 ;  /* 0x0000000ca42c723c */ /* 0x040ff0000008102c */
[C---:B------:R-:W-:Y:S08]  /*d990*/  HMMA.1688.F32.TF32 R36, R164.reuse, R4, R172 ;  /* 0x00000004a424723c */ /* 0x040ff000000810ac */
[C---:B------:R-:W-:Y:S08]  /*d9a0*/  HMMA.1688.F32.TF32 R40, R164.reuse, R8, R40 ;  /* 0x00000008a428723c */ /* 0x040ff00000081028 */
[----:B------:R-:W-:Y:S01]  /*d9b0*/  HMMA.1688.F32.TF32 R64, R164, R32, R64 ;  /* 0x00000020a440723c */ /* 0x000fe20000081040 */
[----:B------:R-:W-:Y:S04]  /*d9c0*/  LDS R164, [R210+0x13000] ;  /* 0x01300000d2a47984 */ /* 0x000fe80000000800 */
[----:B------:R-:W-:Y:S04]  /*d9d0*/  LDS R166, [R210+0x13400] ;  /* 0x01340000d2a67984 */ /* 0x000fe80000000800 */
[----:B------:R-:W-:Y:S04]  /*d9e0*/  LDS R165, [R211+0x13000] ;  /* 0x01300000d3a57984 */ /* 0x000fe80000000800 */
[----:B------:R-:W1:Y:S02]  /*d9f0*/  LDS R167, [R211+0x13400] ;  /* 0x01340000d3a77984 */ /* 0x000e640000000800 */
        /* <DEDUP_REMOVED lines=24> */
[C---:B-1----:R-:W-:Y:S02]  /*db80*/  HMMA.1688.F32.TF32 R132, R164.reuse, R4, R132 ;  /* 0x00000004a484723c */ /* 0x042fe40000081084 */
[----:B------:R-:W2:Y:S06]  /*db90*/  LDL R4, [R1+0x67c] ;  /* 0x00067c0001047983 */ /* 0x000eac0000100800 */
[C---:B------:R-:W-:Y:S01]  /*dba0*/  HMMA.1688.F32.TF32 R152, R164.reuse, R24, R152 ;  /* 0x00000018a498723c */ /* 0x040fe20000081098 */
[----:B------:R-:W2:Y:S07]  /*dbb0*/  LDL.LU R24, [R1+0x3b8] ;  /* 0x0003b80001187983 */ /* 0x000eae0000300800 */
[C---:B------:R-:W-:Y:S01]  /*dbc0*/  HMMA.1688.F32.TF32 R136, R164.reuse, R8, R136 ;  /* 0x00000008a488723c */ /* 0x040fe20000081088 */
[----:B------:R-:W4:Y:S07]  /*dbd0*/  LDL.LU R8, [R1+0x3f4] ;  /* 0x0003f40001087983 */ /* 0x000f2e0000300800 */
[C---:B------:R-:W-:Y:S01]  /*dbe0*/  HMMA.1688.F32.TF32 R148, R164.reuse, R20, R148 ;  /* 0x00000014a494723c */ /* 0x040fe20000081094 */
[----:B------:R-:W2:Y:S07]  /*dbf0*/  LDL.LU.64 R20, [R1+0x368] ;  /* 0x0003680001147983 */ /* 0x000eae0000300a00 */
[C---:B------:R-:W-:Y:S01]  /*dc00*/  HMMA.1688.F32.TF32 R144, R164.reuse, R16, R144 ;  /* 0x00000010a490723c */ /* 0x040fe20000081090 */
[----:B------:R-:W2:Y:S07]  /*dc10*/  LDL.LU.64 R16, [R1+0x358] ;  /* 0x0003580001107983 */ /* 0x000eae0000300a00 */
[C---:B------:R-:W-:Y:S08]  /*dc20*/  HMMA.1688.F32.TF32 R140, R164.reuse, R12, R140 ;  /* 0x0000000ca48c723c */ /* 0x040ff0000008108c */
[C---:B------:R-:W-:Y:S08]  /*dc30*/  HMMA.1688.F32.TF32 R156, R164.reuse, R28, R156 ;  /* 0x0000001ca49c723c */ /* 0x040ff0000008109c */
[----:B------:R-:W-:Y:S01]  /*dc40*/  HMMA.1688.F32.TF32 R160, R164, R32, R160 ;  /* 0x00000020a4a0723c */ /* 0x000fe200000810a0 */
[----:B------:R-:W-:Y:S04]  /*dc50*/  LDS R164, [R2+0x13880] ;  /* 0x0138800002a47984 */ /* 0x000fe80000000800 */
[----:B------:R-:W-:Y:S04]  /*dc60*/  LDS R166, [R2+0x13c80] ;  /* 0x013c800002a67984 */ /* 0x000fe80000000800 */
[----:B------:R-:W-:Y:S04]  /*dc70*/  LDS R165, [R209+0x13880] ;  /* 0x01388000d1a57984 */ /* 0x000fe80000000800 */
[----:B------:R-:W1:Y:S01]  /*dc80*/  LDS R167, [R209+0x13c80] ;  /* 0x013c8000d1a77984 */ /* 0x000e620000000800 */
        /* <DEDUP_REMOVED lines=8> */
[----:B------:R-:W-:Y:S07]  /*dd10*/  STL.64 [R1+0x708], R180 ;  /* 0x000708b401007387 */ /* 0x000fee0000100a00 */
[C---:B------:R-:W-:Y:S01]  /*dd20*/  HMMA.1688.F32.TF32 R68, R184.reuse, R6, R68 ;  /* 0x00000006b844723c */ /* 0x040fe20000081044 */
        /* <DEDUP_REMOVED lines=8> */
[----:B------:R-:W-:Y:S04]  /*ddb0*/  STL.64 [R1+0x720], R174 ;  /* 0x000720ae01007387 */ /* 0x000fe80000100a00 */
[----:B------:R-:W-:Y:S03]  /*ddc0*/  STL.64 [R1+0x738], R48 ;  /* 0x0007383001007387 */ /* 0x000fe60000100a00 */
[C---:B------:R-:W-:Y:S01]  /*ddd0*/  HMMA.1688.F32.TF32 R88, R184.reuse, R26, R88 ;  /* 0x0000001ab858723c */ /* 0x040fe20000081058 */
[----:B------:R-:W-:Y:S04]  /*dde0*/  STL.64 [R1+0x730], R50 ;  /* 0x0007303201007387 */ /* 0x000fe80000100a00 */
[----:B------:R-:W-:Y:S03]  /*ddf0*/  STL.64 [R1+0x748], R52 ;  /* 0x0007483401007387 */ /* 0x000fe60000100a00 */
[C---:B------:R-:W-:Y:S01]  /*de00*/  HMMA.1688.F32.TF32 R92, R184.reuse, R30, R92 ;  /* 0x0000001eb85c723c */ /* 0x040fe2000008105c */
[----:B------:R-:W-:Y:S04]  /*de10*/  STL.64 [R1+0x740], R54 ;  /* 0x0007403601007387 */ /* 0x000fe80000100a00 */
[----:B------:R-:W-:Y:S03]  /*de20*/  STL.64 [R1+0x758], R56 ;  /* 0x0007583801007387 */ /* 0x000fe60000100a00 */
[----:B------:R-:W-:Y:S01]  /*de30*/  HMMA.1688.F32.TF32 R96, R184, R34, R96 ;  /* 0x00000022b860723c */ /* 0x000fe20000081060 */
[----:B------:R-:W-:Y:S04]  /*de40*/  STL.64 [R1+0x750], R58 ;  /* 0x0007503a01007387 */ /* 0x000fe80000100a00 */
[----:B------:R-:W-:Y:S03]  /*de50*/  STL.64 [R1+0x768], R60 ;  /* 0x0007683c01007387 */ /* 0x000fe60000100a00 */
[C---:B-1----:R-:W-:Y:S01]  /*de60*/  HMMA.1688.F32.TF32 R100, R164.reuse, R6, R100 ;  /* 0x00000006a464723c */ /* 0x042fe20000081064 */
        /* <DEDUP_REMOVED lines=22> */
[----:B------:R-:W1:Y:S03]  /*dfd0*/  S2R R211, SR_TID.X ;  /* 0x0000000000d37919 */ /* 0x000e660000002100 */
        /* <DEDUP_REMOVED lines=23> */
[----:B------:R-:W-:Y:S04]  /*e150*/  STL.64 [R1+0x850], R122 ;  /* 0x0008507a01007387 */ /* 0x000fe80000100a00 */
[----:B------:R-:W-:Y:S04]  /*e160*/  STL.64 [R1+0x868], R124 ;  /* 0x0008687c01007387 */ /* 0x000fe80000100a00 */
[----:B------:R-:W-:Y:S04]  /*e170*/  STL.64 [R1+0x860], R126 ;  /* 0x0008607e01007387 */ /* 0x000fe80000100a00 */
[----:B------:R-:W-:Y:S04]  /*e180*/  STL.64 [R1+0x878], R128 ;  /* 0x0008788001007387 */ /* 0x000fe80000100a00 */
[----:B------:R-:W-:Y:S01]  /*e190*/  STL.64 [R1+0x870], R130 ;  /* 0x0008708201007387 */ /* 0x000fe20000100a00 */
[----:B-1----:R-:W-:-:S03]  /*e1a0*/  SHF.R.U32.HI R12, RZ, 0x6, R211 ;  /* 0x00000006ff0c7819 */ /* 0x002fc600000116d3 */
[----:B------:R-:W-:Y:S04]  /*e1b0*/  STL.64 [R1+0x888], R132 ;  /* 0x0008888401007387 */ /* 0x000fe80000100a00 */
[----:B------:R-:W-:Y:S04]  /*e1c0*/  STL.64 [R1+0x880], R134 ;  /* 0x0008808601007387 */ /* 0x000fe80000100a00 */
[----:B------:R-:W-:Y:S04]  /*e1d0*/  STL.64 [R1+0x898], R136 ;  /* 0x0008988801007387 */ /* 0x000fe80000100a00 */
[----:B------:R-:W-:Y:S01]  /*e1e0*/  STL.64 [R1+0x890], R138 ;  /* 0x0008908a01007387 */ /* 0x000fe20000100a00 */
[----:B------:R-:W-:-:S03]  /*e1f0*/  SGXT.U32 R12, R12, 0x1 ;  /* 0x000000010c0c781a */ /* 0x000fc60000000000 */
[----:B------:R-:W-:Y:S04]  /*e200*/  STL.64 [R1+0x8a8], R140 ;  /* 0x0008a88c01007387 */ /* 0x000fe80000100a00 */
[----:B------:R-:W-:Y:S04]  /*e210*/  STL.64 [R1+0x8a0], R142 ;  /* 0x0008a08e01007387 */ /* 0x000fe80000100a00 */
[----:B------:R-:W-:Y:S04]  /*e220*/  STL.64 [R1+0x8b8], R144 ;  /* 0x0008b89001007387 */ /* 0x000fe80000100a00 */
[----:B------:R-:W-:Y:S01]  /*e230*/  STL.64 [R1+0x8b0], R146 ;  /* 0x0008b09201007387 */ /* 0x000fe20000100a00 */
[----:B------:R-:W-:-:S03]  /*e240*/  LOP3.LUT R12, R12, 0x8, RZ, 0xfc, !PT ;  /* 0x000000080c0c7812 */ /* 0x000fc600078efcff */
[----:B------:R-:W-:Y:S04]  /*e250*/  STL.64 [R1+0x8c8], R148 ;  /* 0x0008c89401007387 */ /* 0x000fe80000100a00 */
[----:B------:R-:W-:Y:S04]  /*e260*/  STL.64 [R1+0x8c0], R150 ;  /* 0x0008c09601007387 */ /* 0x000fe80000100a00 */
[----:B------:R-:W-:Y:S04]  /*e270*/  STL.64 [R1+0x8d8], R152 ;  /* 0x0008d89801007387 */ /* 0x000fe80000100a00 */
[----:B------:R-:W-:Y:S04]  /*e280*/  STL.64 [R1+0x8d0], R154 ;  /* 0x0008d09a01007387 */ /* 0x000fe80000100a00 */
[----:B------:R-:W-:Y:S01]  /*e290*/  STL.64 [R1+0x8e8], R156 ;  /* 0x0008e89c01007387 */ /* 0x000fe20000100a00 */
[----:B------:R-:W-:-:S03]  /*e2a0*/  ISETP.GE.AND P3, PT, R12, UR5, PT ;  /* 0x000000050c007c0c */ /* 0x000fc6000bf66270 */
[----:B------:R-:W-:Y:S04]  /*e2b0*/  STL.64 [R1+0x8e0], R158 ;  /* 0x0008e09e01007387 */ /* 0x000fe80000100a00 */
[----:B------:R-:W-:Y:S04]  /*e2c0*/  STL.64 [R1+0x8f8], R160 ;  /* 0x0008f8a001007387 */ /* 0x000fe80000100a00 */
[----:B------:R-:W-:Y:S04]  /*e2d0*/  STL.64 [R1+0x8f0], R162 ;  /* 0x0008f0a201007387 */ /* 0x000fe80000100a00 */
[----:B------:R-:W3:Y:S01]  /*e2e0*/  LDL.LU R13, [R1+0x3b0] ;  /* 0x0003b000010d7983 */ /* 0x000ee20000300800 */
[----:B------:R-:W-:-:S03]  /*e2f0*/  SHF.R.U32.HI R9, RZ, 0x6, R211 ;  /* 0x00000006ff097819 */ /* 0x000fc600000116d3 */
[----:B------:R-:W3:Y:S01]  /*e300*/  LDL.LU R12, [R1+0x3ec] ;  /* 0x0003ec00010c7983 */ /* 0x000ee20000300800 */
[----:B------:R-:W-:Y:S02]  /*e310*/  SGXT.U32 R9, R9, 0x1 ;  /* 0x000000010909781a */ /* 0x000fe40000000000 */
[----:B------:R-:W-:Y:S01]  /*e320*/  ISETP.GE.AND P1, PT, R252, UR5, PT ;  /* 0x00000005fc007c0c */ /* 0x000fe2000bf26270 */
[----:B------:R-:W3:Y:S01]  /*e330*/  LDL.LU R11, [R1+0x3a8] ;  /* 0x0003a800010b7983 */ /* 0x000ee20000300800 */
[----:B--2---:R-:W-:Y:S02]  /*e340*/  ISETP.LE.AND P0, PT, R4, UR4, PT ;  /* 0x0000000404007c0c */ /* 0x004fe4000bf03270 */
[----:B------:R-:W-:Y:S01]  /*e350*/  LOP3.LUT R9, R9, 0xc, RZ, 0xfc, !PT ;  /* 0x0000000c09097812 */ /* 0x000fe200078efcff */
[----:B------:R-:W2:Y:S01]  /*e360*/  LDL.LU R10, [R1+0x3e4] ;  /* 0x0003e400010a7983 */ /* 0x000ea20000300800 */
[----:B------:R-:W-:Y:S02]  /*e370*/  SEL R4, RZ, 0x4, P1 ;  /* 0x00000004ff047807 */ /* 0x000fe40000800000 */
[----:B------:R-:W-:Y:S01]  /*e380*/  ISETP.GE.AND P4, PT, R9, UR5, PT ;  /* 0x0000000509007c0c */ /* 0x000fe2000bf86270 */
[----:B------:R-:W-:Y:S01]  /*e390*/  IMAD.MOV.U32 R9, RZ, RZ, c[0x0][0x188] ;  /* 0x00006200ff097624 */ /* 0x000fe200078e00ff */
[----:B------:R-:W-:-:S03]  /*e3a0*/  SEL R4, R4, RZ, !P0 ;  /* 0x000000ff04047207 */ /* 0x000fc60004000000 */
[----:B------:R-:W-:Y:S01]  /*e3b0*/  IMAD.SHL.U32 R9, R9, 0x40, RZ ;  /* 0x0000004009097824 */ /* 0x000fe200078e00ff */
[----:B------:R-:W-:Y:S02]  /*e3c0*/  ISETP.NE.U32.AND P1, PT, R4, RZ, PT ;  /* 0x000000ff0400720c */ /* 0x000fe40003f25070 */
[----:B------:R-:W-:Y:S01]  /*e3d0*/  SEL R4, RZ, 0x4, P3 ;  /* 0x00000004ff047807 */ /* 0x000fe20001800000 */
[C---:B------:R-:W-:Y:S01]  /*e3e0*/  IMAD.WIDE R20, R9.reuse, 0x4, R20 ;  /* 0x0000000409147825 */ /* 0x040fe200078e0214 */
[----:B------:R-:W-:Y:S01]  /*e3f0*/  LOP3.LUT R5, R252, 0x4, RZ, 0xfc, !PT ;  /* 0x00000004fc057812 */ /* 0x000fe200078efcff */
[----:B------:R-:W-:Y:S01]  /*e400*/  BAR.SYNC.DEFER_BLOCKING 0x0 ;  /* 0x0000000000007b1d */ /* 0x000fe20000010000 */
[----:B------:R-:W-:Y:S01]  /*e410*/  SEL R4, R4, RZ, !P0 ;  /* 0x000000ff04047207 */ /* 0x000fe20004000000 */
[----:B------:R-:W-:-:S03]  /*e420*/  IMAD.WIDE R16, R9, 0x4, R16 ;  /* 0x0000000409107825 */ /* 0x000fc600078e0210 */
[----:B------:R-:W-:Y:S01]  /*e430*/  ISETP.NE.U32.AND P5, PT, R4, RZ, PT ;  /* 0x000000ff0400720c */ /* 0x000fe20003fa5070 */
[----:B------:R-:W-:Y:S01]  /*e440*/  STL.64 [R1+0x368], R20 ;  /* 0x0003681401007387 */ /* 0x000fe20000100a00 */
[----:B----4-:R-:W-:-:S03]  /*e450*/  IMAD.MOV.U32 R4, RZ, RZ, R8 ;  /* 0x000000ffff047224 */ /* 0x010fc600078e0008 */
[----:B------:R1:W-:Y:S04]  /*e460*/  STL.64 [R1+0x358], R16 ;  /* 0x0003581001007387 */ /* 0x0003e80000100a00 */
[----:B------:R-:W4:Y:S04]  /*e470*/  LDL.LU R8, [R1+0x3a0] ;  /* 0x0003a00001087983 */ /* 0x000f280000300800 */
[----:B------:R-:W4:Y:S01]  /*e480*/  LDL.LU R7, [R1+0x3e0] ;  /* 0x0003e00001077983 */ /* 0x000f220000300800 */
[----:B------:R-:W-:-:S04]  /*e490*/  ISETP.GE.AND P2, PT, R5, UR5, PT ;  /* 0x0000000505007c0c */ /* 0x000fc8000bf46270 */
[----:B------:R-:W-:Y:S01]  /*e4a0*/  SEL R5, RZ, 0x4, P2 ;  /* 0x00000004ff057807 */ /* 0x000fe20001000000 */
[----:B------:R-:W-:Y:S01]  /*e4b0*/  @!PT LDS RZ, [RZ] ;  /* 0x00000000fffff984 */ /* 0x000fe20000000800 */
[----:B------:R-:W-:Y:S01]  /*e4c0*/  @!PT LDS RZ, [RZ] ;  /* 0x00000000fffff984 */ /* 0x000fe20000000800 */
[----:B------:R-:W-:Y:S01]  /*e4d0*/  @!PT LDS RZ, [RZ] ;  /* 0x00000000fffff984 */ /* 0x000fe20000000800 */
[----:B------:R1:W-:Y:S03]  /*e4e0*/  LDGSTS.E [R3+0x10000], [R20.64], P1 ;  /* 0x1000000014037fae */ /* 0x0003e60008921846 */
[----:B------:R-:W-:-:S04]  /*e4f0*/  SEL R5, R5, RZ, !P0 ;  /* 0x000000ff05057207 */ /* 0x000fc80004000000 */
[----:B------:R-:W-:Y:S02]  /*e500*/  ISETP.NE.U32.AND P2, PT, R5, RZ, PT ;  /* 0x000000ff0500720c */ /* 0x000fe40003f45070 */
[----:B------:R-:W-:-:S04]  /*e510*/  SEL R5, RZ, 0x4, P4 ;  /* 0x00000004ff057807 */ /* 0x000fc80002000000 */
[----:B------:R-:W-:-:S04]  /*e520*/  SEL R5, R5, RZ, !P0 ;  /* 0x000000ff05057207 */ /* 0x000fc80004000000 */
[----:B------:R-:W-:Y:S01]  /*e530*/  ISETP.NE.U32.AND P3, PT, R5, RZ, PT ;  /* 0x000000ff0500720c */ /* 0x000fe20003f65070 */
[----:B------:R-:W-:Y:S01]  /*e540*/  IMAD.MOV.U32 R5, RZ, RZ, R24 ;  /* 0x000000ffff057224 */ /* 0x000fe200078e0018 */
[----:B------:R-:W-:Y:S01]  /*e550*/  SHF.R.U32.HI R25, RZ, 0x6, R211 ;  /* 0x00000006ff197819 */ /* 0x000fe200000116d3 */
[----:B------:R1:W-:Y:S02]  /*e560*/  LDGSTS.E [R3+0x10400], [R16.64], P2 ;  /* 0x1040000010037fae */ /* 0x0003e40009121846 */
[----:B------:R-:W-:Y:S01]  /*e570*/  IMAD.WIDE R4, R9, 0x4, R4 ;  /* 0x0000000409047825 */ /* 0x000fe200078e0204 */
[----:B------:R-:W-:Y:S02]  /*e580*/  SGXT.U32 R25, R25, 0x1 ;  /* 0x000000011919781a */ /* 0x000fe40000000000 */
[----:B------:R-:W-:Y:S02]  /*e590*/  SHF.R.U32.HI R14, RZ, 0x6, R211 ;  /* 0x00000006ff0e7819 */ /* 0x000fe400000116d3 */
[----:B------:R-:W-:Y:S01]  /*e5a0*/  STL [R1+0x3f4], R4 ;  /* 0x0003f40401007387 */ /* 0x000fe20000100800 */
[----:B------:R-:W-:-:S03]  /*e5b0*/  LOP3.LUT R25, R25, 0x10, RZ, 0xfc, !PT ;  /* 0x0000001019197812 */ /* 0x000fc600078efcff */
[----:B------:R3:W-:Y:S01]  /*e5c0*/  LDGSTS.E [R3+0x10800], [R4.64], P5 ;  /* 0x1080000004037fae */ /* 0x0007e2000a921846 */
[----:B------:R-:W-:-:S03]  /*e5d0*/  SGXT.U32 R14, R14, 0x1 ;  /* 0x000000010e0e781a */ /* 0x000fc60000000000 */
[----:B------:R3:W-:Y:S04]  /*e5e0*/  STL [R1+0x3b8], R5 ;  /* 0x0003b80501007387 */ /* 0x0007e80000100800 */
[----:B-1----:R-:W4:Y:S04]  /*e5f0*/  LDL.LU R17, [R1+0x398] ;  /* 0x0003980001117983 */ /* 0x002f280000300800 */
[----:B------:R-:W4:Y:S01]  /*e600*/  LDL.LU R16, [R1+0x448] ;  /* 0x0004480001107983 */ /* 0x000f220000300800 */
[----:B------:R-:W-:Y:S02]  /*e610*/  ISETP.GE.AND P4, PT, R25, UR5, PT ;  /* 0x0000000519007c0c */ /* 0x000fe4000bf86270 */
[----:B------:R-:W-:-:S02]  /*e620*/  LOP3.LUT R14, R14, 0x14, RZ, 0xfc, !PT ;  /* 0x000000140e0e7812 */ /* 0x000fc400078efcff */
[----:B------:R-:W-:Y:S02]  /*e630*/  SEL R6, RZ, 0x4, P4 ;  /* 0x00000004ff067807 */ /* 0x000fe40002000000 */
[----:B------:R-:W-:Y:S02]  /*e640*/  ISETP.GE.AND P1, PT, R14, UR5, PT ;  /* 0x000000050e007c0c */ /* 0x000fe4000bf26270 */
[----:B------:R-:W-:-:S04]  /*e650*/  SEL R6, R6, RZ, !P0 ;  /* 0x000000ff06067207 */ /* 0x000fc80004000000 */
[----:B------:R-:W-:Y:S02]  /*e660*/  ISETP.NE.U32.AND P2, PT, R6, RZ, PT ;  /* 0x000000ff0600720c */ /* 0x000fe40003f45070 */
[----:B------:R-:W-:-:S04]  /*e670*/  SEL R6, RZ, 0x4, P1 ;  /* 0x00000004ff067807 */ /* 0x000fc80000800000 */
[----:B------:R-:W-:Y:S01]  /*e680*/  SEL R6, R6, RZ, !P0 ;  /* 0x000000ff06067207 */ /* 0x000fe20004000000 */
[----:B---3--:R-:W-:Y:S02]  /*e690*/  IMAD.MOV.U32 R5, RZ, RZ, R13 ;  /* 0x000000ffff057224 */ /* 0x008fe400078e000d */
[----:B------:R-:W-:-:S04]  /*e6a0*/  IMAD.MOV.U32 R4, RZ, RZ, R12 ;  /* 0x000000ffff047224 */ /* 0x000fc800078e000c */
[----:B------:R-:W-:-:S05]  /*e6b0*/  IMAD.WIDE R4, R9, 0x4, R4 ;  /* 0x0000000409047825 */ /* 0x000fca00078e0204 */
[----:B------:R2:W-:Y:S04]  /*e6c0*/  STL [R1+0x3ec], R4 ;  /* 0x0003ec0401007387 */ /* 0x0005e80000100800 */
[----:B------:R1:W-:Y:S04]  /*e6d0*/  STL [R1+0x3b0], R5 ;  /* 0x0003b00501007387 */ /* 0x0003e80000100800 */
[----:B------:R-:W3:Y:S04]  /*e6e0*/  LDL.LU R15, [R1+0x3c8] ;  /* 0x0003c800010f7983 */ /* 0x000ee80000300800 */
[----:B------:R-:W3:Y:S01]  /*e6f0*/  LDL.LU R14, [R1+0x440] ;  /* 0x00044000010e7983 */ /* 0x000ee20000300800 */
[----:B------:R-:W-:-:S03]  /*e700*/  SHF.R.U32.HI R12, RZ, 0x6, R211 ;  /* 0x00000006ff0c7819 */ /* 0x000fc600000116d3 */
[----:B------:R2:W-:Y:S01]  /*e710*/  LDGSTS.E [R3+0x10c00], [R4.64], P3 ;  /* 0x10c0000004037fae */ /* 0x0005e20009921846 */
[----:B------:R-:W-:-:S04]  /*e720*/  SGXT.U32 R12, R12, 0x1 ;  /* 0x000000010c0c781a */ /* 0x000fc80000000000 */
[----:B------:R-:W-:Y:S01]  /*e730*/  LOP3.LUT R12, R12, 0x18, RZ, 0xfc, !PT ;  /* 0x000000180c0c7812 */ /* 0x000fe200078efcff */
[----:B--2---:R-:W-:Y:S02]  /*e740*/  IMAD.MOV.U32 R4, RZ, RZ, R10 ;  /* 0x000000ffff047224 */ /* 0x004fe400078e000a */
[----:B-1----:R-:W-:-:S04]  /*e750*/  IMAD.MOV.U32 R5, RZ, RZ, R11 ;  /* 0x000000ffff057224 */ /* 0x002fc800078e000b */
[----:B------:R-:W-:Y:S01]  /*e760*/  IMAD.WIDE R4, R9, 0x4, R4 ;  /* 0x0000000409047825 */ /* 0x000fe200078e0204 */
[----:B------:R-:W-:Y:S02]  /*e770*/  SHF.R.U32.HI R10, RZ, 0x6, R211 ;  /* 0x00000006ff0a7819 */ /* 0x000fe400000116d3 */
[----:B------:R-:W-:Y:S02]  /*e780*/  ISETP.GE.AND P1, PT, R12, UR5, PT ;  /* 0x000000050c007c0c */ /* 0x000fe4000bf26270 */
[----:B------:R4:W-:Y:S01]  /*e790*/  STL [R1+0x3e4], R4 ;  /* 0x0003e40401007387 */ /* 0x0009e20000100800 */
[----:B------:R-:W-:-:S03]  /*e7a0*/  SGXT.U32 R10, R10, 0x1 ;  /* 0x000000010a0a781a */ /* 0x000fc60000000000 */
[----:B------:R4:W-:Y:S04]  /*e7b0*/  LDGSTS.E [R3+0x11000], [R4.64], P2 ;  /* 0x1100000004037fae */ /* 0x0009e80009121846 */
[----:B------:R1:W-:Y:S04]  /*e7c0*/  STL [R1+0x3a8], R5 ;  /* 0x0003a80501007387 */ /* 0x0003e80000100800 */
[----:B------:R-:W2:Y:S01]  /*e7d0*/  LDL.LU R13, [R1+0x410] ;  /* 0x00041000010d7983 */ /* 0x000ea20000300800 */
[----:B----4-:R-:W-:-:S03]  /*e7e0*/  IMAD.MOV.U32 R4, RZ, RZ, R7 ;  /* 0x000000ffff047224 */ /* 0x010fc600078e0007 */
[----:B------:R-:W4:Y:S01]  /*e7f0*/  LDL.LU R12, [R1+0x43c] ;  /* 0x00043c00010c7983 */ /* 0x000f220000300800 */
[----:B-1----:R-:W-:Y:S01]  /*e800*/  IMAD.MOV.U32 R5, RZ, RZ, R8 ;  /* 0x000000ffff057224 */ /* 0x002fe200078e0008 */
[----:B------:R-:W-:Y:S02]  /*e810*/  SHF.R.U32.HI R7, RZ, 0x6, R211 ;  /* 0x00000006ff077819 */ /* 0x000fe400000116d3 */
[----:B------:R-:W-:Y:S01]  /*e820*/  ISETP.NE.U32.AND P3, PT, R6, RZ, PT ;  /* 0x000000ff0600720c */ /* 0x000fe20003f65070 */
[----:B------:R-:W-:Y:S01]  /*e830*/  IMAD.WIDE R4, R9, 0x4, R4 ;  /* 0x0000000409047825 */ /* 0x000fe200078e0204 */
[----:B------:R-:W-:Y:S02]  /*e840*/  SEL R6, RZ, 0x4, P1 ;  /* 0x00000004ff067807 */ /* 0x000fe40000800000 */
[----:B------:R-:W-:Y:S02]  /*e850*/  LOP3.LUT R10, R10, 0x1c, RZ, 0xfc, !PT ;  /* 0x0000001c0a0a7812 */ /* 0x000fe400078efcff */
[----:B------:R-:W-:Y:S01]  /*e860*/  SGXT.U32 R7, R7, 0x1 ;  /* 0x000000010707781a */ /* 0x000fe20000000000 */
[----:B------:R1:W-:Y:S01]  /*e870*/  STL [R1+0x3e0], R4 ;  /* 0x0003e00401007387 */ /* 0x0003e20000100800 */
[----:B------:R-:W-:-:S02]  /*e880*/  SEL R6, R6, RZ, !P0 ;  /* 0x000000ff06067207 */ /* 0x000fc40004000000 */
[----:B------:R-:W-:Y:S01]  /*e890*/  ISETP.GE.AND P1, PT, R10, UR5, PT ;  /* 0x000000050a007c0c */ /* 0x000fe2000bf26270 */
[----:B------:R1:W-:Y:S01]  /*e8a0*/  STL [R1+0x3a0], R5 ;  /* 0x0003a00501007387 */ /* 0x0003e20000100800 */
[----:B------:R-:W-:-:S03]  /*e8b0*/  LOP3.LUT R7, R7, 0x20, RZ, 0xfc, !PT ;  /* 0x0000002007077812 */ /* 0x000fc600078efcff */
[----:B------:R-:W4:Y:S01]  /*e8c0*/  LDL.LU R11, [R1+0x3c0] ;  /* 0x0003c000010b7983 */ /* 0x000f220000300800 */
[----:B------:R-:W-:-:S03]  /*e8d0*/  ISETP.NE.U32.AND P2, PT, R6, RZ, PT ;  /* 0x000000ff0600720c */ /* 0x000fc60003f45070 */
[----:B------:R-:W4:Y:S01]  /*e8e0*/  LDL.LU R8, [R1+0x408] ;  /* 0x0004080001087983 */ /* 0x000f220000300800 */
[----:B------:R-:W-:Y:S02]  /*e8f0*/  SEL R6, RZ, 0x4, P1 ;  /* 0x00000004ff067807 */ /* 0x000fe40000800000 */
[----:B------:R-:W-:Y:S01]  /*e900*/  ISETP.GE.AND P1, PT, R7, UR5, PT ;  /* 0x0000000507007c0c */ /* 0x000fe2000bf26270 */
[----:B------:R-:W4:Y:S04]  /*e910*/  LDL.LU R10, [R1+0x404] ;  /* 0x00040400010a7983 */ /* 0x000f280000300800 */
[----:B------:R-:W4:Y:S04]  /*e920*/  LDL.LU R7, [R1+0x434] ;  /* 0x0004340001077983 */ /* 0x000f280000300800 */
[----:B------:R1:W-:Y:S02]  /*e930*/  LDGSTS.E [R3+0x11400], [R4.64], P3 ;  /* 0x1140000004037fae */ /* 0x0003e40009921846 */
[----:B-1----:R-:W-:-:S02]  /*e940*/  IMAD.MOV.U32 R4, RZ, RZ, R16 ;  /* 0x000000ffff047224 */ /* 0x002fc400078e0010 */
[----:B------:R-:W-:-:S04]  /*e950*/  IMAD.MOV.U32 R5, RZ, RZ, R17 ;  /* 0x000000ffff057224 */ /* 0x000fc800078e0011 */
[----:B------:R-:W-:Y:S01]  /*e960*/  IMAD.WIDE R4, R9, 0x4, R4 ;  /* 0x0000000409047825 */ /* 0x000fe200078e0204 */
[----:B------:R-:W-:-:S04]  /*e970*/  SHF.R.U32.HI R16, RZ, 0x6, R211 ;  /* 0x00000006ff107819 */ /* 0x000fc800000116d3 */
[----:B------:R-:W-:Y:S04]  /*e980*/  STL [R1+0x448], R4 ;  /* 0x0004480401007387 */ /* 0x000fe80000100800 */
[----:B------:R3:W-:Y:S04]  /*e990*/  LDGSTS.E [R3+0x11800], [R4.64], P2 ;  /* 0x1180000004037fae */ /* 0x0007e80009121846 */
[----:B------:R3:W-:Y:S01]  /*e9a0*/  STL [R1+0x398], R5 ;  /* 0x0003980501007387 */ /* 0x0007e20000100800 */
[----:B------:R-:W-:Y:S02]  /*e9b0*/  SEL R6, R6, RZ, !P0 ;  /* 0x000000ff06067207 */ /* 0x000fe40004000000 */
[----:B------:R-:W-:-:S02]  /*e9c0*/  SGXT.U32 R16, R16, 0x1 ;  /* 0x000000011010781a */ /* 0x000fc40000000000 */
[----:B------:R-:W-:Y:S02]  /*e9d0*/  ISETP.NE.U32.AND P3, PT, R6, RZ, PT ;  /* 0x000000ff0600720c */ /* 0x000fe40003f65070 */
[----:B------:R-:W-:Y:S02]  /*e9e0*/  SEL R6, RZ, 0x4, P1 ;  /* 0x00000004ff067807 */ /* 0x000fe40000800000 */
[----:B------:R-:W-:Y:S02]  /*e9f0*/  LOP3.LUT R16, R16, 0x24, RZ, 0xfc, !PT ;  /* 0x0000002410107812 */ /* 0x000fe400078efcff */
[----:B------:R-:W-:Y:S02]  /*ea00*/  SEL R6, R6, RZ, !P0 ;  /* 0x000000ff06067207 */ /* 0x000fe40004000000 */
[----:B------:R-:W-:Y:S02]  /*ea10*/  ISETP.GE.AND P1, PT, R16, UR5, PT ;  /* 0x0000000510007c0c */ /* 0x000fe4000bf26270 */
[----:B------:R-:W-:-:S02]  /*ea20*/  ISETP.NE.U32.AND P2, PT, R6, RZ, PT ;  /* 0x000000ff0600720c */ /* 0x000fc40003f45070 */
[----:B------:R-:W-:-:S04]  /*ea30*/  SEL R6, RZ, 0x4, P1 ;  /* 0x00000004ff067807 */ /* 0x000fc80000800000 */
[----:B------:R-:W-:Y:S01]  /*ea40*/  SEL R6, R6, RZ, !P0 ;  /* 0x000000ff06067207 */ /* 0x000fe20004000000 */
[----:B---3--:R-:W-:Y:S02]  /*ea50*/  IMAD.MOV.U32 R5, RZ, RZ, R15 ;  /* 0x000000ffff057224 */ /* 0x008fe400078e000f */
[----:B------:R-:W-:-:S04]  /*ea60*/  IMAD.MOV.U32 R4, RZ, RZ, R14 ;  /* 0x000000ffff047224 */ /* 0x000fc800078e000e */
[----:B------:R-:W-:Y:S01]  /*ea70*/  IMAD.WIDE R4, R9, 0x4, R4 ;  /* 0x0000000409047825 */ /* 0x000fe200078e0204 */
[----:B------:R-:W-:-:S04]  /*ea80*/  SHF.R.U32.HI R14, RZ, 0x6, R211 ;  /* 0x00000006ff0e7819 */ /* 0x000fc800000116d3 */
[----:B------:R-:W-:Y:S04]  /*ea90*/  STL [R1+0x440], R4 ;  /* 0x0004400401007387 */ /* 0x000fe80000100800 */
[----:B------:R2:W-:Y:S04]  /*eaa0*/  STL [R1+0x3c8], R5 ;  /* 0x0003c80501007387 */ /* 0x0005e80000100800 */
[----:B------:R-:W3:Y:S01]  /*eab0*/  LDL.LU R19, [R1+0x400] ;  /* 0x0004000001137983 */ /* 0x000ee20000300800 */
[----:B------:R-:W-:-:S03]  /*eac0*/  SGXT.U32 R14, R14, 0x1 ;  /* 0x000000010e0e781a */ /* 0x000fc60000000000 */
[----:B------:R-:W3:Y:S01]  /*ead0*/  LDL.LU R18, [R1+0x430] ;  /* 0x0004300001127983 */ /* 0x000ee20000300800 */
[----:B------:R-:W-:-:S03]  /*eae0*/  LOP3.LUT R14, R14, 0x28, RZ, 0xfc, !PT ;  /* 0x000000280e0e7812 */ /* 0x000fc600078efcff */
[----:B------:R2:W-:Y:S01]  /*eaf0*/  LDGSTS.E [R3+0x11c00], [R4.64], P3 ;  /* 0x11c0000004037fae */ /* 0x0005e20009921846 */
[----:B------:R-:W-:Y:S02]  /*eb00*/  ISETP.GE.AND P1, PT, R14, UR5, PT ;  /* 0x000000050e007c0c */ /* 0x000fe4000bf26270 */
[----:B------:R-:W-:Y:S02]  /*eb10*/  ISETP.NE.U32.AND P3, PT, R6, RZ, PT ;  /* 0x000000ff0600720c */ /* 0x000fe40003f65070 */
[----:B------:R-:W-:Y:S01]  /*eb20*/  SEL R6, RZ, 0x4, P1 ;  /* 0x00000004ff067807 */ /* 0x000fe20000800000 */
[----:B--2---:R-:W-:Y:S02]  /*eb30*/  IMAD.MOV.U32 R5, RZ, RZ, R13 ;  /* 0x000000ffff057224 */ /* 0x004fe400078e000d */
[----:B----4-:R-:W-:-:S04]  /*eb40*/  IMAD.MOV.U32 R4, RZ, RZ, R12 ;  /* 0x000000ffff047224 */ /* 0x010fc800078e000c */
[----:B------:R-:W-:Y:S01]  /*eb50*/  IMAD.WIDE R4, R9, 0x4, R4 ;  /* 0x0000000409047825 */ /* 0x000fe200078e0204 */
[----:B------:R-:W-:-:S04]  /*eb60*/  SEL R6, R6, RZ, !P0 ;  /* 0x000000ff06067207 */ /* 0x000fc80004000000 */
[----:B------:R1:W-:Y:S04]  /*eb70*/  STL [R1+0x43c], R4 ;  /* 0x00043c0401007387 */ /* 0x0003e80000100800 */
[----:B------:R1:W-:Y:S04]  /*eb80*/  LDGSTS.E [R3+0x12000], [R4.64], P2 ;  /* 0x1200000004037fae */ /* 0x0003e80009121846 */
[----:B------:R2:W-:Y:S01]  /*eb90*/  STL [R1+0x410], R5 ;  /* 0x0004100501007387 */ /* 0x0005e20000100800 */
[----:B------:R-:W-:Y:S02]  /*eba0*/  SHF.R.U32.HI R12, RZ, 0x6, R211 ;  /* 0x00000006ff0c7819 */ /* 0x000fe400000116d3 */
[----:B------:R-:W-:Y:S01]  /*ebb0*/  ISETP.NE.U32.AND P2, PT, R6, RZ, PT ;  /* 0x000000ff0600720c */ /* 0x000fe20003f45070 */
[----:B------:R-:W4:Y:S01]  /*ebc0*/  LDL.LU R17, [R1+0x3bc] ;  /* 0x0003bc0001117983 */ /* 0x000f220000300800 */
[----:B-1----:R-:W-:-:S03]  /*ebd0*/  IMAD.MOV.U32 R4, RZ, RZ, R8 ;  /* 0x000000ffff047224 */ /* 0x002fc600078e0008 */
[----:B------:R-:W4:Y:S01]  /*ebe0*/  LDL.LU R16, [R1+0x3fc] ;  /* 0x0003fc0001107983 */ /* 0x000f220000300800 */
[----:B--2---:R-:W-:Y:S01]  /*ebf0*/  IMAD.MOV.U32 R5, RZ, RZ, R11 ;  /* 0x000000ffff057224 */ /* 0x004fe200078e000b */
[----:B------:R-:W-:-:S03]  /*ec00*/  SGXT.U32 R12, R12, 0x1 ;  /* 0x000000010c0c781a */ /* 0x000fc60000000000 */
[----:B------:R-:W-:-:S04]  /*ec10*/  IMAD.WIDE R4, R9, 0x4, R4 ;  /* 0x0000000409047825 */ /* 0x000fc800078e0204 */
[----:B------:R-:W-:Y:S01]  /*ec20*/  IMAD.MOV.U32 R6, RZ, RZ, R7 ;  /* 0x000000ffff067224 */ /* 0x000fe200078e0007 */
[----:B------:R-:W-:Y:S01]  /*ec30*/  STL [R1+0x408], R4 ;  /* 0x0004080401007387 */ /* 0x000fe20000100800 */
[----:B------:R-:W-:Y:S01]  /*ec40*/  IMAD.MOV.U32 R7, RZ, RZ, R10 ;  /* 0x000000ffff077224 */ /* 0x000fe200078e000a */
[----:B------:R-:W-:Y:S02]  /*ec50*/  SHF.R.U32.HI R10, RZ, 0x6, R211 ;  /* 0x00000006ff0a7819 */ /* 0x000fe400000116d3 */
[----:B------:R-:W2:Y:S01]  /*ec60*/  LDL.LU R15, [R1+0x3f8] ;  /* 0x0003f800010f7983 */ /* 0x000ea20000300800 */
[----:B------:R-:W-:Y:S01]  /*ec70*/  IMAD.WIDE R6, R9, 0x4, R6 ;  /* 0x0000000409067825 */ /* 0x000fe200078e0206 */
[----:B------:R-:W-:Y:S02]  /*ec80*/  LOP3.LUT R12, R12, 0x2c, RZ, 0xfc, !PT ;  /* 0x0000002c0c0c7812 */ /* 0x000fe400078efcff */
[----:B------:R-:W2:Y:S01]  /*ec90*/  LDL.LU R14, [R1+0x42c] ;  /* 0x00042c00010e7983 */ /* 0x000ea20000300800 */
[----:B------:R-:W-:-:S03]  /*eca0*/  SGXT.U32 R10, R10, 0x1 ;  /* 0x000000010a0a781a */ /* 0x000fc60000000000 */
[----:B------:R-:W-:Y:S01]  /*ecb0*/  STL [R1+0x3c0], R5 ;  /* 0x0003c00501007387 */ /* 0x000fe20000100800 */
[----:B------:R-:W-:-:S03]  /*ecc0*/  ISETP.GE.AND P1, PT, R12, UR5, PT ;  /* 0x000000050c007c0c */ /* 0x000fc6000bf26270 */
[----:B------:R1:W-:Y:S01]  /*ecd0*/  STL [R1+0x434], R6 ;  /* 0x0004340601007387 */ /* 0x0003e20000100800 */
[----:B------:R-:W-:-:S03]  /*ece0*/  LOP3.LUT R10, R10, 0x30, RZ, 0xfc, !PT ;  /* 0x000000300a0a7812 */ /* 0x000fc600078efcff */
[----:B------:R-:W-:Y:S04]  /*ecf0*/  STL [R1+0x404], R7 ;  /* 0x0004040701007387 */ /* 0x000fe80000100800 */
[----:B------:R-:W2:Y:S04]  /*ed00*/  LDL.LU R13, [R1+0x3d0] ;  /* 0x0003d000010d7983 */ /* 0x000ea80000300800 */
[----:B------:R-:W2:Y:S01]  /*ed10*/  LDL.LU R12, [R1+0x41c] ;  /* 0x00041c00010c7983 */ /* 0x000ea20000300800 */
[----:B------:R-:W-:Y:S02]  /*ed20*/  SEL R8, RZ, 0x4, P1 ;  /* 0x00000004ff087807 */ /* 0x000fe40000800000 */
[----:B------:R-:W-:Y:S01]  /*ed30*/  ISETP.GE.AND P1, PT, R10, UR5, PT ;  /* 0x000000050a007c0c */ /* 0x000fe2000bf26270 */
[----:B------:R-:W2:Y:S04]  /*ed40*/  LDL.LU R11, [R1+0x418] ;  /* 0x00041800010b7983 */ /* 0x000ea80000300800 */
[----:B------:R-:W2:Y:S01]  /*ed50*/  LDL.LU R10, [R1+0x44c] ;  /* 0x00044c00010a7983 */ /* 0x000ea20000300800 */
[----:B------:R-:W-:-:S03]  /*ed60*/  SEL R8, R8, RZ, !P0 ;  /* 0x000000ff08087207 */ /* 0x000fc60004000000 */
[----:B------:R3:W-:Y:S01]  /*ed70*/  LDGSTS.E [R3+0x12400], [R4.64], P3 ;  /* 0x1240000004037fae */ /* 0x0007e20009921846 */
[----:B------:R-:W-:-:S03]  /*ed80*/  ISETP.NE.U32.AND P3, PT, R8, RZ, PT ;  /* 0x000000ff0800720c */ /* 0x000fc60003f65070 */
[----:B------:R1:W-:Y:S02]  /*ed90*/  LDGSTS.E [R3+0x12800], [R6.64], P2 ;  /* 0x1280000006037fae */ /* 0x0003e40009121846 */
[----:B-1----:R-:W-:-:S04]  /*eda0*/  SEL R6, RZ, 0x4, P1 ;  /* 0x00000004ff067807 */ /* 0x002fc80000800000 */
[----:B------:R-:W-:Y:S01]  /*edb0*/  SEL R6, R6, RZ, !P0 ;  /* 0x000000ff06067207 */ /* 0x000fe20004000000 */
[----:B---3--:R-:W-:Y:S01]  /*edc0*/  IMAD.MOV.U32 R5, RZ, RZ, R19 ;  /* 0x000000ffff057224 */ /* 0x008fe200078e0013 */
[--C-:B------:R-:W-:Y:S01]  /*edd0*/  SHF.R.U32.HI R19, RZ, 0x6, R211.reuse ;  /* 0x00000006ff137819 */ /* 0x100fe200000116d3 */
[----:B------:R-:W-:Y:S01]  /*ede0*/  IMAD.MOV.U32 R4, RZ, RZ, R18 ;  /* 0x000000ffff047224 */ /* 0x000fe200078e0012 */
[----:B------:R-:W-:Y:S02]  /*edf0*/  SHF.R.U32.HI R18, RZ, 0x6, R211 ;  /* 0x00000006ff127819 */ /* 0x000fe400000116d3 */
[----:B------:R-:W-:Y:S02]  /*ee00*/  SGXT.U32 R19, R19, 0x1 ;  /* 0x000000011313781a */ /* 0x000fe40000000000 */
[----:B------:R-:W-:Y:S01]  /*ee10*/  SGXT.U32 R18, R18, 0x1 ;  /* 0x000000011212781a */ /* 0x000fe20000000000 */
[----:B------:R-:W-:Y:S01]  /*ee20*/  IMAD.WIDE R4, R9, 0x4, R4 ;  /* 0x0000000409047825 */ /* 0x000fe200078e0204 */
[----:B------:R-:W-:-:S02]  /*ee30*/  LOP3.LUT R19, R19, 0x34, RZ, 0xfc, !PT ;  /* 0x0000003413137812 */ /* 0x000fc400078efcff */
[----:B------:R-:W-:Y:S02]  /*ee40*/  LOP3.LUT R18, R18, 0x38, RZ, 0xfc, !PT ;  /* 0x0000003812127812 */ /* 0x000fe400078efcff */
[----:B------:R-:W-:Y:S01]  /*ee50*/  ISETP.GE.AND P1, PT, R19, UR5, PT ;  /* 0x0000000513007c0c */ /* 0x000fe2000bf26270 */
[----:B------:R1:W-:Y:S01]  /*ee60*/  STL [R1+0x430], R4 ;  /* 0x0004300401007387 */ /* 0x0003e20000100800 */
[----:B------:R-:W-:-:S03]  /*ee70*/  ISETP.GE.AND P2, PT, R18, UR5, PT ;  /* 0x0000000512007c0c */ /* 0x000fc6000bf46270 */
[----:B------:R1:W-:Y:S01]  /*ee80*/  LDGSTS.E [R3+0x12c00], [R4.64], P3 ;  /* 0x12c0000004037fae */ /* 0x0003e20009921846 */
[----:B------:R-:W-:-:S03]  /*ee90*/  SHF.R.U32.HI R18, RZ, 0x6, R211 ;  /* 0x00000006ff127819 */ /* 0x000fc600000116d3 */
[----:B------:R3:W-:Y:S01]  /*eea0*/  STL [R1+0x400], R5 ;  /* 0x0004000501007387 */ /* 0x0007e20000100800 */
[----:B------:R-:W-:Y:S02]  /*eeb0*/  SGXT.U32 R18, R18, 0x1 ;  /* 0x000000011212781a */ /* 0x000fe40000000000 */
[----:B-1----:R-:W-:Y:S02]  /*eec0*/  SEL R4, RZ, 0x4, P1 ;  /* 0x00000004ff047807 */ /* 0x002fe40000800000 */
[----:B---3--:R-:W-:Y:S02]  /*eed0*/  SEL R5, RZ, 0x4, P2 ;  /* 0x00000004ff057807 */ /* 0x008fe40001000000 */
[----:B------:R-:W-:Y:S02]  /*eee0*/  SEL R4, R4, RZ, !P0 ;  /* 0x000000ff04047207 */ /* 0x000fe40004000000 */
[----:B------:R-:W-:Y:S02]  /*eef0*/  SEL R5, R5, RZ, !P0 ;  /* 0x000000ff05057207 */ /* 0x000fe40004000000 */
[----:B------:R-:W-:-:S02]  /*ef00*/  ISETP.NE.U32.AND P3, PT, R6, RZ, PT ;  /* 0x000000ff0600720c */ /* 0x000fc40003f65070 */
[----:B------:R-:W-:Y:S02]  /*ef10*/  ISETP.NE.U32.AND P2, PT, R4, RZ, PT ;  /* 0x000000ff0400720c */ /* 0x000fe40003f45070 */
[----:B------:R-:W-:Y:S02]  /*ef20*/  ISETP.NE.U32.AND P4, PT, R5, RZ, PT ;  /* 0x000000ff0500720c */ /* 0x000fe40003f85070 */
[----:B------:R-:W-:Y:S01]  /*ef30*/  LOP3.LUT R18, R18, 0x3c, RZ, 0xfc, !PT ;  /* 0x0000003c12127812 */ /* 0x000fe200078efcff */
[----:B----4-:R-:W-:Y:S02]  /*ef40*/  IMAD.MOV.U32 R5, RZ, RZ, R17 ;  /* 0x000000ffff057224 */ /* 0x010fe400078e0011 */
[----:B------:R-:W-:Y:S01]  /*ef50*/  IMAD.MOV.U32 R4, RZ, RZ, R16 ;  /* 0x000000ffff047224 */ /* 0x000fe200078e0010 */
[----:B------:R-:W-:-:S03]  /*ef60*/  ISETP.GE.AND P1, PT, R18, UR5, PT ;  /* 0x0000000512007c0c */ /* 0x000fc6000bf26270 */
[----:B------:R-:W-:Y:S01]  /*ef70*/  IMAD.WIDE R4, R9, 0x4, R4 ;  /* 0x0000000409047825 */ /* 0x000fe200078e0204 */
[----:B------:R-:W-:-:S04]  /*ef80*/  SEL R8, RZ, 0x4, P1 ;  /* 0x00000004ff087807 */ /* 0x000fc80000800000 */
[----:B------:R-:W-:Y:S01]  /*ef90*/  STL [R1+0x3fc], R4 ;  /* 0x0003fc0401007387 */ /* 0x000fe20000100800 */
[----:B--2---:R-:W-:-:S03]  /*efa0*/  IMAD.MOV.U32 R7, RZ, RZ, R15 ;  /* 0x000000ffff077224 */ /* 0x004fc600078e000f */
[----:B------:R1:W-:Y:S01]  /*efb0*/  LDGSTS.E [R3+0x13000], [R4.64], P3 ;  /* 0x1300000004037fae */ /* 0x0003e20009921846 */
[----:B------:R-:W-:-:S03]  /*efc0*/  IMAD.MOV.U32 R6, RZ, RZ, R14 ;  /* 0x000000ffff067224 */ /* 0x000fc600078e000e */
[----:B------:R1:W-:Y:S01]  /*efd0*/  STL [R1+0x3bc], R5 ;  /* 0x0003bc0501007387 */ /* 0x0003e20000100800 */
[----:B------:R-:W-:Y:S01]  /*efe0*/  IMAD.WIDE R6, R9, 0x4, R6 ;  /* 0x0000000409067825 */ /* 0x000fe200078e0206 */
[----:B------:R-:W-:-:S04]  /*eff0*/  SEL R8, R8, RZ, !P0 ;  /* 0x000000ff08087207 */ /* 0x000fc80004000000 */
[----:B------:R2:W-:Y:S01]  /*f000*/  STL [R1+0x42c], R6 ;  /* 0x00042c0601007387 */ /* 0x0005e20000100800 */
[----:B------:R-:W-:-:S03]  /*f010*/  ISETP.NE.U32.AND P1, PT, R8, RZ, PT ;  /* 0x000000ff0800720c */ /* 0x000fc60003f25070 */
[----:B------:R2:W-:Y:S01]  /*f020*/  LDGSTS.E [R3+0x13400], [R6.64], P2 ;  /* 0x1340000006037fae */ /* 0x0005e20009121846 */
[----:B-1----:R-:W-:Y:S02]  /*f030*/  IMAD.MOV.U32 R5, RZ, RZ, R13 ;  /* 0x000000ffff057224 */ /* 0x002fe400078e000d */
[----:B------:R-:W-:Y:S01]  /*f040*/  IMAD.MOV.U32 R4, RZ, RZ, R12 ;  /* 0x000000ffff047224 */ /* 0x000fe200078e000c */
[----:B------:R1:W-:Y:S03]  /*f050*/  STL [R1+0x3f8], R7 ;  /* 0x0003f80701007387 */ /* 0x0003e60000100800 */
[----:B------:R-:W-:-:S04]  /*f060*/  IMAD.WIDE R4, R9, 0x4, R4 ;  /* 0x0000000409047825 */ /* 0x000fc800078e0204 */
[----:B--2---:R-:W-:Y:S01]  /*f070*/  IMAD.MOV.U32 R6, RZ, RZ, R10 ;  /* 0x000000ffff067224 */ /* 0x004fe200078e000a */
[----:B------:R-:W-:Y:S01]  /*f080*/  SHF.R.U32.HI R10, RZ, 0x6, R211 ;  /* 0x00000006ff0a7819 */ /* 0x000fe200000116d3 */
[----:B-1----:R-:W-:Y:S01]  /*f090*/  IMAD.MOV.U32 R7, RZ, RZ, R11 ;  /* 0x000000ffff077224 */ /* 0x002fe200078e000b */
[----:B------:R-:W-:Y:S01]  /*f0a0*/  SHF.R.U32.HI R11, RZ, 0x6, R211 ;  /* 0x00000006ff0b7819 */ /* 0x000fe200000116d3 */
[----:B------:R-:W-:Y:S01]  /*f0b0*/  STL [R1+0x41c], R4 ;  /* 0x00041c0401007387 */ /* 0x000fe20000100800 */
[----:B------:R-:W-:Y:S02]  /*f0c0*/  SGXT.U32 R10, R10, 0x1 ;  /* 0x000000010a0a781a */ /* 0x000fe40000000000 */
[----:B------:R-:W-:Y:S01]  /*f0d0*/  SGXT.U32 R11, R11, 0x1 ;  /* 0x000000010b0b781a */ /* 0x000fe20000000000 */
[----:B------:R-:W-:Y:S01]  /*f0e0*/  STL [R1+0x3d0], R5 ;  /* 0x0003d00501007387 */ /* 0x000fe20000100800 */
[----:B------:R-:W-:-:S03]  /*f0f0*/  IMAD.WIDE R6, R9, 0x4, R6 ;  /* 0x0000000409067825 */ /* 0x000fc600078e0206 */
[----:B------:R-:W2:Y:S01]  /*f100*/  LDL.LU R17, [R1+0x3b4] ;  /* 0x0003b40001117983 */ /* 0x000ea20000300800 */
[----:B------:R-:W-:-:S03]  /*f110*/  LOP3.LUT R11, R11, 0x2, RZ, 0xfc, !PT ;  /* 0x000000020b0b7812 */ /* 0x000fc600078efcff */
[----:B------:R-:W3:Y:S01]  /*f120*/  LDL.LU R16, [R1+0x3f0] ;  /* 0x0003f00001107983 */ /* 0x000ee20000300800 */
[----:B------:R-:W-:-:S03]  /*f130*/  LOP3.LUT R10, R10, 0x6, RZ, 0xfc, !PT ;  /* 0x000000060a0a7812 */ /* 0x000fc600078efcff */
[----:B------:R-:W4:Y:S04]  /*f140*/  LDL.LU.64 R14, [R1+0x360] ;  /* 0x00036000010e7983 */ /* 0x000f280000300a00 */
[----:B------:R-:W4:Y:S01]  /*f150*/  LDL.LU.64 R12, [R1+0x350] ;  /* 0x00035000010c7983 */ /* 0x000f220000300a00 */
[----:B------:R-:W-:-:S03]  /*f160*/  ISETP.GE.AND P2, PT, R10, UR5, PT ;  /* 0x000000050a007c0c */ /* 0x000fc6000bf46270 */
[----:B------:R1:W-:Y:S04]  /*f170*/  LDGSTS.E [R3+0x13800], [R4.64], P4 ;  /* 0x1380000004037fae */ /* 0x0003e8000a121846 */
[----:B------:R-:W-:Y:S04]  /*f180*/  STL.64 [R1+0x900], R2 ;  /* 0x0009000201007387 */ /* 0x000fe80000100a00 */
[----:B------:R1:W-:Y:S01]  /*f190*/  LDGSTS.E [R3+0x13c00], [R6.64], P1 ;  /* 0x13c0000006037fae */ /* 0x0003e20008921846 */
[----:B------:R-:W-:-:S03]  /*f1a0*/  ISETP.GE.AND P1, PT, R11, UR5, PT ;  /* 0x000000050b007c0c */ /* 0x000fc6000bf26270 */
[----:B------:R-:W-:Y:S04]  /*f1b0*/  STL [R1+0x44c], R6 ;  /* 0x00044c0601007387 */ /* 0x000fe80000100800 */
[----:B------:R1:W-:Y:S04]  /*f1c0*/  STL [R1+0x418], R7 ;  /* 0x0004180701007387 */ /* 0x0003e80000100800 */
[----:B------:R-:W4:Y:S04]  /*f1d0*/  LDL.LU R11, [R1+0x3ac] ;  /* 0x0003ac00010b7983 */ /* 0x000f280000300800 */
[----:B------:R-:W4:Y:S04]  /*f1e0*/  LDL.LU R10, [R1+0x3e8] ;  /* 0x0003e800010a7983 */ /* 0x000f280000300800 */
[----:B------:R-:W4:Y:S01]  /*f1f0*/  LDL R252, [R1+0x458] ;  /* 0x0004580001fc7983 */ /* 0x000f220000100800 */
[----:B------:R-:W-:-:S04]  /*f200*/  SHF.R.U32.HI R8, RZ, 0x6, R211 ;  /* 0x00000006ff087819 */ /* 0x000fc800000116d3 */
[----:B------:R-:W-:-:S04]  /*f210*/  SGXT.U32 R8, R8, 0x1 ;  /* 0x000000010808781a */ /* 0x000fc80000000000 */
[----:B------:R-:W-:-:S04]  /*f220*/  LOP3.LUT R8, R8, 0xa, RZ, 0xfc, !PT ;  /* 0x0000000a08087812 */ /* 0x000fc800078efcff */
[----:B------:R-:W-:Y:S02]  /*f230*/  ISETP.GE.AND P3, PT, R8, UR5, PT ;  /* 0x0000000508007c0c */ /* 0x000fe4000bf66270 */
[----:B------:R-:W4:Y:S04]  /*f240*/  LDL.LU R8, [R1+0x390] ;  /* 0x0003900001087983 */ /* 0x000f280000300800 */
[----:B-1----:R-:W4:Y:S04]  /*f250*/  LDL.LU R7, [R1+0x3a4] ;  /* 0x0003a40001077983 */ /* 0x002f280000300800 */
[----:B------:R-:W4:Y:S04]  /*f260*/  LDL.LU R3, [R1+0x39c] ;  /* 0x00039c0001037983 */ /* 0x000f280000300800 */
[----:B------:R-:W4:Y:S01]  /*f270*/  LDL.LU R2, [R1+0x3dc] ;  /* 0x0003dc0001027983 */ /* 0x000f220000300800 */
[----:B------:R-:W-:-:S04]  /*f280*/  SHF.R.U32.HI R18, RZ, 0x6, R211 ;  /* 0x00000006ff127819 */ /* 0x000fc800000116d3 */
[----:B------:R-:W-:Y:S02]  /*f290*/  SGXT.U32 R18, R18, 0x1 ;  /* 0x000000011212781a */ /* 0x000fe40000000000 */
[----:B------:R-:W-:Y:S02]  /*f2a0*/  SEL R4, RZ, 0x4, P1 ;  /* 0x00000004ff047807 */ /* 0x000fe40000800000 */
[----:B------:R-:W-:Y:S02]  /*f2b0*/  SEL R5, RZ, 0x4, P2 ;  /* 0x00000004ff057807 */ /* 0x000fe40001000000 */
[----:B------:R-:W-:Y:S02]  /*f2c0*/  LOP3.LUT R18, R18, 0xe, RZ, 0xfc, !PT ;  /* 0x0000000e12127812 */ /* 0x000fe400078efcff */
[----:B------:R-:W-:Y:S02]  /*f2d0*/  SEL R4, R4, RZ, !P0 ;  /* 0x000000ff04047207 */ /* 0x000fe40004000000 */
[----:B------:R-:W-:-:S02]  /*f2e0*/  SEL R5, R5, RZ, !P0 ;  /* 0x000000ff05057207 */ /* 0x000fc40004000000 */
[----:B------:R-:W-:Y:S02]  /*f2f0*/  ISETP.GE.AND P4, PT, R18, UR5, PT ;  /* 0x0000000512007c0c */ /* 0x000fe4000bf86270 */
[----:B------:R-:W-:Y:S02]  /*f300*/  ISETP.NE.U32.AND P1, PT, R4, RZ, PT ;  /* 0x000000ff0400720c */ /* 0x000fe40003f25070 */
[----:B------:R-:W-:Y:S02]  /*f310*/  ISETP.NE.U32.AND P2, PT, R5, RZ, PT ;  /* 0x000000ff0500720c */ /* 0x000fe40003f45070 */
[----:B------:R-:W-:Y:S02]  /*f320*/  SEL R4, RZ, 0x4, P3 ;  /* 0x00000004ff047807 */ /* 0x000fe40001800000 */
[----:B------:R-:W-:Y:S02]  /*f330*/  SEL R5, RZ, 0x4, P4 ;  /* 0x00000004ff057807 */ /* 0x000fe40002000000 */
[----:B------:R-:W-:-:S02]  /*f340*/  SEL R4, R4, RZ, !P0 ;  /* 0x000000ff04047207 */ /* 0x000fc40004000000 */
[----:B------:R-:W-:Y:S02]  /*f350*/  SEL R5, R5, RZ, !P0 ;  /* 0x000000ff05057207 */ /* 0x000fe40004000000 */
[----:B------:R-:W-:Y:S02]  /*f360*/  ISETP.NE.U32.AND P5, PT, R4, RZ, PT ;  /* 0x000000ff0400720c */ /* 0x000fe40003fa5070 */
[----:B------:R-:W-:Y:S02]  /*f370*/  ISETP.NE.U32.AND P3, PT, R5, RZ, PT ;  /* 0x000000ff0500720c */ /* 0x000fe40003f65070 */
[----:B------:R-:W-:-:S04]  /*f380*/  SHF.R.U32.HI R18, RZ, 0x6, R211 ;  /* 0x00000006ff127819 */ /* 0x000fc800000116d3 */
[----:B------:R-:W-:-:S04]  /*f390*/  SGXT.U32 R18, R18, 0x1 ;  /* 0x000000011212781a */ /* 0x000fc80000000000 */
[----:B------:R-:W-:-:S04]  /*f3a0*/  LOP3.LUT R18, R18, 0x12, RZ, 0xfc, !PT ;  /* 0x0000001212127812 */ /* 0x000fc800078efcff */
[----:B------:R-:W-:-:S04]  /*f3b0*/  ISETP.GE.AND P4, PT, R18, UR5, PT ;  /* 0x0000000512007c0c */ /* 0x000fc8000bf86270 */
[----:B------:R-:W-:-:S04]  /*f3c0*/  SEL R6, RZ, 0x4, P4 ;  /* 0x00000004ff067807 */ /* 0x000fc80002000000 */
[----:B------:R-:W-:Y:S01]  /*f3d0*/  SEL R6, R6, RZ, !P0 ;  /* 0x000000ff06067207 */ /* 0x000fe20004000000 */
[----:B--2---:R-:W-:Y:S02]  /*f3e0*/  IMAD.MOV.U32 R5, RZ, RZ, R17 ;  /* 0x000000ffff057224 */ /* 0x004fe400078e0011 */
[----:B---3--:R-:W-:Y:S02]  /*f3f0*/  IMAD.MOV.U32 R4, RZ, RZ, R16 ;  /* 0x000000ffff047224 */ /* 0x008fe400078e0010 */
[----:B----4-:R-:W-:-:S04]  /*f400*/  IMAD.WIDE R14, R9, 0x4, R14 ;  /* 0x00000004090e7825 */ /* 0x010fc800078e020e */
[C---:B------:R-:W-:Y:S01]  /*f410*/  IMAD.WIDE R12, R9.reuse, 0x4, R12 ;  /* 0x00000004090c7825 */ /* 0x040fe200078e020c */
[----:B------:R-:W-:Y:S03]  /*f420*/  STL.64 [R1+0x360], R14 ;  /* 0x0003600e01007387 */ /* 0x000fe60000100a00 */
[----:B------:R-:W-:Y:S01]  /*f430*/  IMAD.WIDE R4, R9, 0x4, R4 ;  /* 0x0000000409047825 */ /* 0x000fe200078e0204 */
[----:B------:R1:W-:Y:S04]  /*f440*/  STL.64 [R1+0x350], R12 ;  /* 0x0003500c01007387 */ /* 0x0003e80000100a00 */
[----:B------:R2:W-:Y:S04]  /*f450*/  STL [R1+0x3f0], R4 ;  /* 0x0003f00401007387 */ /* 0x0005e80000100800 */
[----:B------:R3:W-:Y:S04]  /*f460*/  STL [R1+0x3b4], R5 ;  /* 0x0003b40501007387 */ /* 0x0007e80000100800 */
[----:B------:R-:W4:Y:S04]  /*f470*/  LDL.LU R17, [R1+0x3cc] ;  /* 0x0003cc0001117983 */ /* 0x000f280000300800 */
[----:B------:R-:W4:Y:S04]  /*f480*/  LDL.LU R16, [R1+0x444] ;  /* 0x0004440001107983 */ /* 0x000f280000300800 */
[----:B------:R1:W-:Y:S04]  /*f490*/  LDGSTS.E [R252+0x10200], [R14.64], P1 ;  /* 0x102000000efc7fae */ /* 0x0003e80008921846 */
[----:B------:R1:W-:Y:S04]  /*f4a0*/  LDGSTS.E [R252+0x10600], [R12.64], P2 ;  /* 0x106000000cfc7fae */ /* 0x0003e80009121846 */
[----:B------:R2:W-:Y:S01]  /*f4b0*/  LDGSTS.E [R252+0x10a00], [R4.64], P5 ;  /* 0x10a0000004fc7fae */ /* 0x0005e2000a921846 */
[----:B-1----:R-:W-:-:S04]  /*f4c0*/  SHF.R.U32.HI R12, RZ, 0x6, R211 ;  /* 0x00000006ff0c7819 */ /* 0x002fc800000116d3 */
[----:B------:R-:W-:Y:S01]  /*f4d0*/  SGXT.U32 R12, R12, 0x1 ;  /* 0x000000010c0c781a */ /* 0x000fe20000000000 */
[----:B--2---:R-:W-:-:S03]  /*f4e0*/  IMAD.MOV.U32 R4, RZ, RZ, R10 ;  /* 0x000000ffff047224 */ /* 0x004fc600078e000a */
[----:B------:R-:W-:Y:S01]  /*f4f0*/  LOP3.LUT R12, R12, 0x16, RZ, 0xfc, !PT ;  /* 0x000000160c0c7812 */ /* 0x000fe200078efcff */
[----:B---3--:R-:W-:-:S03]  /*f500*/  IMAD.MOV.U32 R5, RZ, RZ, R11 ;  /* 0x000000ffff057224 */ /* 0x008fc600078e000b */
[----:B------:R-:W-:Y:S01]  /*f510*/  ISETP.GE.AND P1, PT, R12, UR5, PT ;  /* 0x000000050c007c0c */ /* 0x000fe2000bf26270 */
[----:B------:R-:W-:Y:S01]  /*f520*/  IMAD.WIDE R4, R9, 0x4, R4 ;  /* 0x0000000409047825 */ /* 0x000fe200078e0204 */
[----:B------:R-:W-:Y:S02]  /*f530*/  ISETP.NE.U32.AND P2, PT, R6, RZ, PT ;  /* 0x000000ff0600720c */ /* 0x000fe40003f45070 */
[----:B------:R-:W-:Y:S02]  /*f540*/  SEL R6, RZ, 0x4, P1 ;  /* 0x00000004ff067807 */ /* 0x000fe40000800000 */
[----:B------:R1:W-:Y:S02]  /*f550*/  STL [R1+0x3e8], R4 ;  /* 0x0003e80401007387 */ /* 0x0003e40000100800 */
[----:B------:R-:W-:Y:S02]  /*f560*/  SEL R6, R6, RZ, !P0 ;  /* 0x000000ff06067207 */ /* 0x000fe40004000000 */
[----:B------:R1:W-:Y:S01]  /*f570*/  LDGSTS.E [R252+0x10e00], [R4.64], P3 ;  /* 0x10e0000004fc7fae */ /* 0x0003e20009921846 */
[----:B------:R-:W-:-:S03]  /*f580*/  SHF.R.U32.HI R10, RZ, 0x6, R211 ;  /* 0x00000006ff0a7819 */ /* 0x000fc600000116d3 */
[----:B------:R2:W-:Y:S01]  /*f590*/  STL [R1+0x3ac], R5 ;  /* 0x0003ac0501007387 */ /* 0x0005e20000100800 */
[----:B------:R-:W-:Y:S01]  /*f5a0*/  ISETP.NE.U32.AND P3, PT, R6, RZ, PT ;  /* 0x000000ff0600720c */ /* 0x000fe20003f65070 */
[----:B------:R-:W-:Y:S02]  /*f5b0*/  IMAD.MOV.U32 R6, RZ, RZ, R2 ;  /* 0x000000ffff067224 */ /* 0x000fe400078e0002 */
[----:B------:R-:W3:Y:S01]  /*f5c0*/  LDL.LU R15, [R1+0x3c4] ;  /* 0x0003c400010f7983 */ /* 0x000ee20000300800 */
[----:B-1----:R-:W-:-:S03]  /*f5d0*/  IMAD.MOV.U32 R4, RZ, RZ, R7 ;  /* 0x000000ffff047224 */ /* 0x002fc600078e0007 */
[----:B------:R-:W3:Y:S01]  /*f5e0*/  LDL.LU R14, [R1+0x414] ;  /* 0x00041400010e7983 */ /* 0x000ee20000300800 */
[----:B--2---:R-:W-:Y:S02]  /*f5f0*/  IMAD.MOV.U32 R5, RZ, RZ, R8 ;  /* 0x000000ffff057224 */ /* 0x004fe400078e0008 */
[----:B------:R-:W-:Y:S02]  /*f600*/  IMAD.MOV.U32 R7, RZ, RZ, R3 ;  /* 0x000000ffff077224 */ /* 0x000fe400078e0003 */
[----:B------:R-:W-:Y:S01]  /*f610*/  IMAD.WIDE R4, R9, 0x4, R4 ;  /* 0x0000000409047825 */ /* 0x000fe200078e0204 */
[----:B------:R-:W-:-:S03]  /*f620*/  SGXT.U32 R10, R10, 0x1 ;  /* 0x000000010a0a781a */ /* 0x000fc60000000000 */
[----:B------:R-:W-:Y:S01]  /*f630*/  IMAD.WIDE R6, R9, 0x4, R6 ;  /* 0x0000000409067825 */ /* 0x000fe200078e0206 */
[----:B------:R-:W-:Y:S01]  /*f640*/  STL [R1+0x3a4], R4 ;  /* 0x0003a40401007387 */ /* 0x000fe20000100800 */
[----:B------:R-:W-:-:S03]  /*f650*/  LOP3.LUT R10, R10, 0x1a, RZ, 0xfc, !PT ;  /* 0x0000001a0a0a7812 */ /* 0x000fc600078efcff */
[----:B------:R-:W2:Y:S01]  /*f660*/  LDL.LU R13, [R1+0x40c] ;  /* 0x00040c00010d7983 */ /* 0x000ea20000300800 */
[----:B------:R-:W-:-:S03]  /*f670*/  SHF.R.U32.HI R2, RZ, 0x6, R211 ;  /* 0x00000006ff027819 */ /* 0x000fc600000116d3 */
[----:B------:R-:W2:Y:S01]  /*f680*/  LDL.LU R12, [R1+0x438] ;  /* 0x00043800010c7983 */ /* 0x000ea20000300800 */
[----:B------:R-:W-:-:S03]  /*f690*/  ISETP.GE.AND P1, PT, R10, UR5, PT ;  /* 0x000000050a007c0c */ /* 0x000fc6000bf26270 */
[----:B------:R-:W-:Y:S04]  /*f6a0*/  STL [R1+0x390], R5 ;  /* 0x0003900501007387 */ /* 0x000fe80000100800 */
[----:B------:R1:W-:Y:S04]  /*f6b0*/  STL [R1+0x3dc], R6 ;  /* 0x0003dc0601007387 */ /* 0x0003e80000100800 */
[----:B------:R-:W-:Y:S01]  /*f6c0*/  STL [R1+0x39c], R7 ;  /* 0x00039c0701007387 */ /* 0x000fe20000100800 */
[----:B------:R-:W-:-:S03]  /*f6d0*/  SGXT.U32 R2, R2, 0x1 ;  /* 0x000000010202781a */ /* 0x000fc60000000000 */
[----:B------:R-:W2:Y:S04]  /*f6e0*/  LDL.LU R11, [R1+0x3d8] ;  /* 0x0003d800010b7983 */ /* 0x000ea80000300800 */
[----:B------:R-:W2:Y:S01]  /*f6f0*/  LDL.LU R10, [R1+0x428] ;  /* 0x00042800010a7983 */ /* 0x000ea20000300800 */
[----:B------:R-:W-:Y:S02]  /*f700*/  LOP3.LUT R2, R2, 0x1e, RZ, 0xfc, !PT ;  /* 0x0000001e02027812 */ /* 0x000fe400078efcff */
[----:B------:R-:W-:Y:S01]  /*f710*/  SEL R8, RZ, 0x4, P1 ;  /* 0x00000004ff087807 */ /* 0x000fe20000800000 */
[----:B------:R-:W2:Y:S01]  /*f720*/  LDL.LU R3, [R1+0x424] ;  /* 0x0004240001037983 */ /* 0x000ea20000300800 */
[----:B------:R-:W-:-:S03]  /*f730*/  ISETP.GE.AND P1, PT, R2, UR5, PT ;  /* 0x0000000502007c0c */ /* 0x000fc6000bf26270 */
[----:B------:R-:W2:Y:S01]  /*f740*/  LDL.LU R2, [R1+0x454] ;  /* 0x0004540001027983 */ /* 0x000ea20000300800 */
[----:B------:R-:W-:-:S03]  /*f750*/  SEL R8, R8, RZ, !P0 ;  /* 0x000000ff08087207 */ /* 0x000fc60004000000 */
[----:B------:R4:W-:Y:S01]  /*f760*/  LDGSTS.E [R252+0x11200], [R4.64], P2 ;  /* 0x1120000004fc7fae */ /* 0x0009e20009121846 */
[----:B------:R-:W-:-:S03]  /*f770*/  ISETP.NE.U32.AND P2, PT, R8, RZ, PT ;  /* 0x000000ff0800720c */ /* 0x000fc60003f45070 */
[----:B------:R1:W-:Y:S02]  /*f780*/  LDGSTS.E [R252+0x11600], [R6.64], P3 ;  /* 0x1160000006fc7fae */ /* 0x0003e40009921846 */
[----:B-1----:R-:W-:-:S04]  /*f790*/  SEL R6, RZ, 0x4, P1 ;  /* 0x00000004ff067807 */ /* 0x002fc80000800000 */
[----:B------:R-:W-:-:S04]  /*f7a0*/  SEL R6, R6, RZ, !P0 ;  /* 0x000000ff06067207 */ /* 0x000fc80004000000 */
[----:B------:R-:W-:Y:S01]  /*f7b0*/  ISETP.NE.U32.AND P3, PT, R6, RZ, PT ;  /* 0x000000ff0600720c */ /* 0x000fe20003f65070 */
[----:B----4-:R-:W-:Y:S01]  /*f7c0*/  IMAD.MOV.U32 R5, RZ, RZ, R17 ;  /* 0x000000ffff057224 */ /* 0x010fe200078e0011 */
        /* <DEDUP_REMOVED lines=8> */
[----:B------:R1:W-:Y:S01]  /*f850*/  LDGSTS.E [R252+0x11a00], [R4.64], P2 ;  /* 0x11a0000004fc7fae */ /* 0x0003e20009121846 */
[----:B------:R-:W-:Y:S02]  /*f860*/  ISETP.GE.AND P1, PT, R17, UR5, PT ;  /* 0x0000000511007c0c */ /* 0x000fe4000bf26270 */
[----:B------:R-:W-:Y:S01]  /*f870*/  ISETP.GE.AND P2, PT, R16, UR5, PT ;  /* 0x0000000510007c0c */ /* 0x000fe2000bf46270 */
[----:B------:R1:W-:Y:S04]  /*f880*/  STL [R1+0x444], R4 ;  /* 0x0004440401007387 */ /* 0x0003e80000100800 */
[----:B------:R4:W-:Y:S01]  /*f890*/  STL [R1+0x3cc], R5 ;  /* 0x0003cc0501007387 */ /* 0x0009e20000100800 */
[----:B-1----:R-:W-:-:S02]  /*f8a0*/  SEL R4, RZ, 0x4, P1 ;  /* 0x00000004ff047807 */ /* 0x002fc40000800000 */
[----:B----4-:R-:W-:Y:S02]  /*f8b0*/  SEL R5, RZ, 0x4, P2 ;  /* 0x00000004ff057807 */ /* 0x010fe40001000000 */
[----:B------:R-:W-:Y:S02]  /*f8c0*/  SEL R4, R4, RZ, !P0 ;  /* 0x000000ff04047207 */ /* 0x000fe40004000000 */
[----:B------:R-:W-:Y:S02]  /*f8d0*/  SEL R5, R5, RZ, !P0 ;  /* 0x000000ff05057207 */ /* 0x000fe40004000000 */
[----:B------:R-:W-:Y:S02]  /*f8e0*/  ISETP.NE.U32.AND P2, PT, R4, RZ, PT ;  /* 0x000000ff0400720c */ /* 0x000fe40003f45070 */
[----:B------:R-:W-:Y:S02]  /*f8f0*/  ISETP.NE.U32.AND P4, PT, R5, RZ, PT ;  /* 0x000000ff0500720c */ /* 0x000fe40003f85070 */
[----:B------:R-:W-:-:S04]  /*f900*/  SHF.R.U32.HI R16, RZ, 0x6, R211 ;  /* 0x00000006ff107819 */ /* 0x000fc800000116d3 */
[----:B------:R-:W-:Y:S01]  /*f910*/  SGXT.U32 R16, R16, 0x1 ;  /* 0x000000011010781a */ /* 0x000fe20000000000 */
[----:B---3--:R-:W-:Y:S02]  /*f920*/  IMAD.MOV.U32 R5, RZ, RZ, R15 ;  /* 0x000000ffff057224 */ /* 0x008fe400078e000f */
[----:B------:R-:W-:-:S04]  /*f930*/  IMAD.MOV.U32 R4, RZ, RZ, R14 ;  /* 0x000000ffff047224 */ /* 0x000fc800078e000e */
[----:B------:R-:W-:Y:S01]  /*f940*/  IMAD.WIDE R4, R9, 0x4, R4 ;  /* 0x0000000409047825 */ /* 0x000fe200078e0204 */
[----:B------:R-:W-:-:S04]  /*f950*/  LOP3.LUT R16, R16, 0x2a, RZ, 0xfc, !PT ;  /* 0x0000002a10107812 */ /* 0x000fc800078efcff */
[----:B------:R-:W-:Y:S04]  /*f960*/  STL [R1+0x414], R4 ;  /* 0x0004140401007387 */ /* 0x000fe80000100800 */
[----:B------:R1:W-:Y:S01]  /*f970*/  LDGSTS.E [R252+0x11e00], [R4.64], P3 ;  /* 0x11e0000004fc7fae */ /* 0x0003e20009921846 */
[----:B--2---:R-:W-:-:S03]  /*f980*/  IMAD.MOV.U32 R7, RZ, RZ, R13 ;  /* 0x000000ffff077224 */ /* 0x004fc600078e000d */
[----:B------:R1:W-:Y:S01]  /*f990*/  STL [R1+0x3c4], R5 ;  /* 0x0003c40501007387 */ /* 0x0003e20000100800 */
[----:B------:R-:W-:Y:S01]  /*f9a0*/  IMAD.MOV.U32 R6, RZ, RZ, R12 ;  /* 0x000000ffff067224 */ /* 0x000fe200078e000c */
[----:B------:R-:W-:-:S03]  /*f9b0*/  ISETP.GE.AND P1, PT, R16, UR5, PT ;  /* 0x0000000510007c0c */ /* 0x000fc6000bf26270 */
[----:B------:R-:W-:Y:S01]  /*f9c0*/  IMAD.WIDE R6, R9, 0x4, R6 ;  /* 0x0000000409067825 */ /* 0x000fe200078e0206 */
[----:B------:R-:W-:-:S04]  /*f9d0*/  SEL R8, RZ, 0x4, P1 ;  /* 0x00000004ff087807 */ /* 0x000fc80000800000 */
[----:B------:R2:W-:Y:S01]  /*f9e0*/  STL [R1+0x438], R6 ;  /* 0x0004380601007387 */ /* 0x0005e20000100800 */
[----:B-1----:R-:W-:Y:S02]  /*f9f0*/  IMAD.MOV.U32 R5, RZ, RZ, R11 ;  /* 0x000000ffff057224 */ /* 0x002fe400078e000b */
[----:B------:R-:W-:Y:S01]  /*fa00*/  IMAD.MOV.U32 R4, RZ, RZ, R10 ;  /* 0x000000ffff047224 */ /* 0x000fe200078e000a */
[----:B------:R2:W-:Y:S03]  /*fa10*/  LDGSTS.E [R252+0x12200], [R6.64], P2 ;  /* 0x1220000006fc7fae */ /* 0x0005e60009121846 */
[----:B------:R-:W-:Y:S01]  /*fa20*/  IMAD.WIDE R4, R9, 0x4, R4 ;  /* 0x0000000409047825 */ /* 0x000fe200078e0204 */
[----:B------:R1:W-:Y:S01]  /*fa30*/  STL [R1+0x40c], R7 ;  /* 0x00040c0701007387 */ /* 0x0003e20000100800 */
[----:B------:R-:W-:-:S03]  /*fa40*/  SEL R8, R8, RZ, !P0 ;  /* 0x000000ff08087207 */ /* 0x000fc60004000000 */
[----:B------:R3:W-:Y:S04]  /*fa50*/  STL [R1+0x428], R4 ;  /* 0x0004280401007387 */ /* 0x0007e80000100800 */
[----:B------:R4:W-:Y:S01]  /*fa60*/  STL [R1+0x3d8], R5 ;  /* 0x0003d80501007387 */ /* 0x0009e20000100800 */
[----:B--2---:R-:W-:Y:S02]  /*fa70*/  IMAD.MOV.U32 R6, RZ, RZ, R2 ;  /* 0x000000ffff067224 */ /* 0x004fe400078e0002 */
[----:B-1----:R-:W-:Y:S01]  /*fa80*/  IMAD.MOV.U32 R7, RZ, RZ, R3 ;  /* 0x000000ffff077224 */ /* 0x002fe200078e0003 */
[----:B------:R-:W2:Y:S04]  /*fa90*/  LDL.LU R15, [R1+0x378] ;  /* 0x00037800010f7983 */ /* 0x000ea80000300800 */
[----:B------:R-:W2:Y:S01]  /*faa0*/  LDL.LU R14, [R1+0x37c] ;  /* 0x00037c00010e7983 */ /* 0x000ea20000300800 */
[----:B------:R-:W-:-:S03]  /*fab0*/  IMAD.WIDE R6, R9, 0x4, R6 ;  /* 0x0000000409067825 */ /* 0x000fc600078e0206 */
[----:B------:R-:W2:Y:S01]  /*fac0*/  LDL.LU R11, [R1+0x380] ;  /* 0x00038000010b7983 */ /* 0x000ea20000300800 */
[----:B------:R-:W-:-:S03]  /*fad0*/  ISETP.NE.U32.AND P1, PT, R8, RZ, PT ;  /* 0x000000ff0800720c */ /* 0x000fc60003f25070 */
[----:B------:R-:W2:Y:S04]  /*fae0*/  LDL.LU R10, [R1+0x384] ;  /* 0x00038400010a7983 */ /* 0x000ea80000300800 */
[----:B------:R-:W2:Y:S04]  /*faf0*/  LDL.LU R13, [R1+0x388] ;  /* 0x00038800010d7983 */ /* 0x000ea80000300800 */
[----:B------:R-:W2:Y:S04]  /*fb00*/  LDL.LU R12, [R1+0x38c] ;  /* 0x00038c00010c7983 */ /* 0x000ea80000300800 */
[----:B------:R-:W2:Y:S04]  /*fb10*/  LDL.LU R9, [R1+0x394] ;  /* 0x0003940001097983 */ /* 0x000ea80000300800 */
[----:B------:R-:W2:Y:S04]  /*fb20*/  LDL.LU R8, [R1+0x3d4] ;  /* 0x0003d40001087983 */ /* 0x000ea80000300800 */
[----:B------:R-:W2:Y:S04]  /*fb30*/  LDL.LU R3, [R1+0x420] ;  /* 0x0004200001037983 */ /* 0x000ea80000300800 */
[----:B------:R-:W2:Y:S04]  /*fb40*/  LDL.LU R2, [R1+0x450] ;  /* 0x0004500001027983 */ /* 0x000ea80000300800 */
[----:B------:R-:W-:Y:S04]  /*fb50*/  STL [R1+0x454], R6 ;  /* 0x0004540601007387 */ /* 0x000fe80000100800 */
[----:B------:R1:W-:Y:S04]  /*fb60*/  STL [R1+0x424], R7 ;  /* 0x0004240701007387 */ /* 0x0003e80000100800 */
[----:B------:R-:W2:Y:S01]  /*fb70*/  LDL.LU.64 R208, [R1+0x348] ;  /* 0x0003480001d07983 */ /* 0x000ea20000300a00 */
[----:B------:R-:W-:-:S02]  /*fb80*/  SHF.R.U32.HI R17, RZ, 0x6, R211 ;  /* 0x00000006ff117819 */ /* 0x000fc400000116d3 */
[----:B------:R-:W-:Y:S01]  /*fb90*/  SHF.R.U32.HI R16, RZ, 0x6, R211 ;  /* 0x00000006ff107819 */ /* 0x000fe200000116d3 */
[----:B------:R3:W-:Y:S01]  /*fba0*/  LDGSTS.E [R252+0x12600], [R4.64], P4 ;  /* 0x1260000004fc7fae */ /* 0x0007e2000a121846 */
[----:B------:R-:W-:Y:S02]  /*fbb0*/  SGXT.U32 R17, R17, 0x1 ;  /* 0x000000011111781a */ /* 0x000fe40000000000 */
[----:B------:R-:W-:Y:S01]  /*fbc0*/  SGXT.U32 R16, R16, 0x1 ;  /* 0x000000011010781a */ /* 0x000fe20000000000 */
[----:B------:R1:W-:Y:S01]  /*fbd0*/  LDGSTS.E [R252+0x12a00], [R6.64], P1 ;  /* 0x12a0000006fc7fae */ /* 0x0003e20008921846 */
[----:B------:R-:W-:Y:S02]  /*fbe0*/  LOP3.LUT R17, R17, 0x2e, RZ, 0xfc, !PT ;  /* 0x0000002e11117812 */ /* 0x000fe400078efcff */
[----:B------:R-:W-:Y:S02]  /*fbf0*/  LOP3.LUT R16, R16, 0x32, RZ, 0xfc, !PT ;  /* 0x0000003210107812 */ /* 0x000fe400078efcff */
[----:B------:R-:W-:-:S02]  /*fc00*/  ISETP.GE.AND P1, PT, R17, UR5, PT ;  /* 0x0000000511007c0c */ /* 0x000fc4000bf26270 */
[--C-:B------:R-:W-:Y:S02]  /*fc10*/  SHF.R.U32.HI R17, RZ, 0x6, R211.reuse ;  /* 0x00000006ff117819 */ /* 0x100fe400000116d3 */
[----:B------:R-:W-:Y:S02]  /*fc20*/  ISETP.GE.AND P2, PT, R16, UR5, PT ;  /* 0x0000000510007c0c */ /* 0x000fe4000bf46270 */
[----:B------:R-:W-:Y:S02]  /*fc30*/  SHF.R.U32.HI R16, RZ, 0x6, R211 ;  /* 0x00000006ff107819 */ /* 0x000fe400000116d3 */
[----:B------:R-:W-:Y:S02]  /*fc40*/  SGXT.U32 R17, R17, 0x1 ;  /* 0x000000011111781a */ /* 0x000fe40000000000 */
[----:B------:R-:W-:Y:S02]  /*fc50*/  SGXT.U32 R16, R16, 0x1 ;  /* 0x000000011010781a */ /* 0x000fe40000000000 */
[----:B------:R-:W-:-:S02]  /*fc60*/  LOP3.LUT R17, R17, 0x36, RZ, 0xfc, !PT ;  /* 0x0000003611117812 */ /* 0x000fc400078efcff */
[----:B---3--:R-:W-:Y:S02]  /*fc70*/  SEL R4, RZ, 0x4, P1 ;  /* 0x00000004ff047807 */ /* 0x008fe40000800000 */
[----:B----4-:R-:W-:Y:S02]  /*fc80*/  SEL R5, RZ, 0x4, P2 ;  /* 0x00000004ff057807 */ /* 0x010fe40001000000 */
[----:B------:R-:W-:Y:S02]  /*fc90*/  LOP3.LUT R16, R16, 0x3a, RZ, 0xfc, !PT ;  /* 0x0000003a10107812 */ /* 0x000fe400078efcff */
[----:B------:R-:W-:Y:S02]  /*fca0*/  ISETP.GE.AND P3, PT, R17, UR5, PT ;  /* 0x0000000511007c0c */ /* 0x000fe4000bf66270 */
[----:B------:R-:W-:Y:S02]  /*fcb0*/  SHF.R.U32.HI R17, RZ, 0x6, R211 ;  /* 0x00000006ff117819 */ /* 0x000fe400000116d3 */
[----:B------:R-:W-:-:S02]  /*fcc0*/  SEL R4, R4, RZ, !P0 ;  /* 0x000000ff04047207 */ /* 0x000fc40004000000 */
[----:B------:R-:W-:Y:S02]  /*fcd0*/  SEL R5, R5, RZ, !P0 ;  /* 0x000000ff05057207 */ /* 0x000fe40004000000 */
[----:B------:R-:W-:Y:S02]  /*fce0*/  ISETP.GE.AND P4, PT, R16, UR5, PT ;  /* 0x0000000510007c0c */ /* 0x000fe4000bf86270 */
[----:B------:R-:W-:Y:S02]  /*fcf0*/  SGXT.U32 R17, R17, 0x1 ;  /* 0x000000011111781a */ /* 0x000fe40000000000 */
[----:B------:R-:W-:Y:S02]  /*fd00*/  ISETP.NE.U32.AND P1, PT, R4, RZ, PT ;  /* 0x000000ff0400720c */ /* 0x000fe40003f25070 */
[----:B------:R-:W-:Y:S02]  /*fd10*/  ISETP.NE.U32.AND P2, PT, R5, RZ, PT ;  /* 0x000000ff0500720c */ /* 0x000fe40003f45070 */
[----:B------:R-:W-:-:S02]  /*fd20*/  SEL R4, RZ, 0x4, P3 ;  /* 0x00000004ff047807 */ /* 0x000fc40001800000 */
[----:B------:R-:W-:Y:S02]  /*fd30*/  SEL R5, RZ, 0x4, P4 ;  /* 0x00000004ff057807 */ /* 0x000fe40002000000 */
[----:B------:R-:W-:Y:S02]  /*fd40*/  LOP3.LUT R16, R211, 0x3f, RZ, 0xc0, !PT ;  /* 0x0000003fd3107812 */ /* 0x000fe400078ec0ff */
[----:B------:R-:W-:Y:S01]  /*fd50*/  LOP3.LUT R17, R17, 0x3e, RZ, 0xfc, !PT ;  /* 0x0000003e11117812 */ /* 0x000fe200078efcff */
[----:B------:R-:W3:Y:S01]  /*fd60*/  LDL.LU.64 R210, [R1+0x328] ;  /* 0x0003280001d27983 */ /* 0x000ee20000300a00 */
[----:B------:R-:W-:Y:S02]  /*fd70*/  SEL R4, R4, RZ, !P0 ;  /* 0x000000ff04047207 */ /* 0x000fe40004000000 */
[----:B------:R-:W-:Y:S02]  /*fd80*/  SEL R5, R5, RZ, !P0 ;  /* 0x000000ff05057207 */ /* 0x000fe40004000000 */
[----:B------:R-:W-:-:S02]  /*fd90*/  ISETP.GE.AND P5, PT, R17, UR5, PT ;  /* 0x0000000511007c0c */ /* 0x000fc4000bfa6270 */
        /* <DEDUP_REMOVED lines=8> */
[----:B------:R-:W-:Y:S01]  /*fe20*/  ISETP.NE.U32.AND P5, PT, R5, RZ, PT ;  /* 0x000000ff0500720c */ /* 0x000fe20003fa5070 */
[----:B--2---:R-:W-:Y:S02]  /*fe30*/  IMAD.MOV.U32 R5, RZ, RZ, R15 ;  /* 0x000000ffff057224 */ /* 0x004fe400078e000f */
[----:B------:R-:W-:Y:S02]  /*fe40*/  IMAD.MOV.U32 R4, RZ, RZ, R14 ;  /* 0x000000ffff047224 */ /* 0x000fe400078e000e */
[----:B-1----:R-:W-:Y:S02]  /*fe50*/  IMAD.MOV.U32 R7, RZ, RZ, R9 ;  /* 0x000000ffff077224 */ /* 0x002fe400078e0009 */
[----:B------:R-:W-:-:S02]  /*fe60*/  IMAD.MOV.U32 R6, RZ, RZ, R8 ;  /* 0x000000ffff067224 */ /* 0x000fc400078e0008 */
[----:B------:R-:W-:Y:S02]  /*fe70*/  IMAD.MOV.U32 R9, RZ, RZ, R3 ;  /* 0x000000ffff097224 */ /* 0x000fe400078e0003 */
[----:B------:R-:W-:Y:S02]  /*fe80*/  IMAD.MOV.U32 R8, RZ, RZ, R2 ;  /* 0x000000ffff087224 */ /* 0x000fe400078e0002 */
[----:B------:R-:W2:Y:S04]  /*fe90*/  LDL.LU.64 R2, [R1+0x228] ;  /* 0x0002280001027983 */ /* 0x000ea80000300a00 */
[----:B------:R-:W4:Y:S04]  /*fea0*/  LDL.LU.64 R160, [R1+0x208] ;  /* 0x0002080001a07983 */ /* 0x000f280000300a00 */
[----:B------:R-:W2:Y:S04]  /*feb0*/  LDL.LU.64 R162, [R1+0x1e8] ;  /* 0x0001e80001a27983 */ /* 0x000ea80000300a00 */
        /* <DEDUP_REMOVED lines=24> */
[----:B------:R-:W4:Y:S04]  /*10040*/  LDL.LU.64 R114, [R1+0x220] ;  /* 0x0002200001727983 */ /* 0x000f280000300a00 */
        /* <DEDUP_REMOVED lines=16> */
[----:B------:R-:W4:Y:S04]  /*10150*/  LDL.LU.64 R76, [R1] ;  /* 0x00000000014c7983 */ /* 0x000f280000300a00 */
        /* <DEDUP_REMOVED lines=43> */
[----:B------:R-:W4:Y:S01]  /*10410*/  LDL.LU.64 R32, [R1+0x110] ;  /* 0x0001100001207983 */ /* 0x000f220000300a00 */
[----:B------:R-:W-:-:S03]  /*10420*/  IMAD.WIDE R208, R202, 0x4, R208 ;  /* 0x00000004cad07825 */ /* 0x000fc600078e02d0 */
        /* <DEDUP_REMOVED lines=8> */
[----:B------:R1:W-:Y:S04]  /*104b0*/  STL.64 [R1+0x348], R208 ;  /* 0x000348d001007387 */ /* 0x0003e80000100a00 */
[----:B-1----:R-:W4:Y:S01]  /*104c0*/  LDL.LU.64 R208, [R1+0x308] ;  /* 0x0003080001d07983 */ /* 0x002f220000300a00 */
[----:B---3--:R-:W-:-:S04]  /*104d0*/  IMAD.WIDE R210, R202, 0x4, R210 ;  /* 0x00000004cad27825 */ /* 0x008fc800078e02d2 */
[C---:B--2---:R-:W-:Y:S01]  /*104e0*/  IMAD.WIDE R128, R202.reuse, 0x4, R128 ;  /* 0x00000004ca807825 */ /* 0x044fe200078e0280 */
[----:B------:R1:W-:Y:S03]  /*104f0*/  STL.64 [R1+0x328], R210 ;  /* 0x000328d201007387 */ /* 0x0003e60000100a00 */
[C---:B------:R-:W-:Y:S01]  /*10500*/  IMAD.WIDE R130, R202.reuse, 0x4, R130 ;  /* 0x00000004ca827825 */ /* 0x040fe200078e0282 */
[----:B-1----:R-:W2:Y:S04]  /*10510*/  LDL.LU.64 R210, [R1+0x958] ;  /* 0x0009580001d27983 */ /* 0x002ea80000300a00 */
[----:B------:R-:W-:Y:S04]  /*10520*/  STL.64 [R1+0x340], R128 ;  /* 0x0003408001007387 */ /* 0x000fe80000100a00 */
[----:B------:R1:W-:Y:S04]  /*10530*/  STL.64 [R1+0x908], R128 ;  /* 0x0009088001007387 */ /* 0x0003e80000100a00 */
[----:B-1----:R-:W3:Y:S01]  /*10540*/  LDL.LU.64 R128, [R1+0x248] ;  /* 0x0002480001807983 */ /* 0x002ee20000300a00 */
[----:B------:R-:W-:-:S04]  /*10550*/  IMAD.WIDE R124, R202, 0x4, R124 ;  /* 0x00000004ca7c7825 */ /* 0x000fc800078e027c */
[----:B----4-:R-:W-:-:S05]  /*10560*/  IMAD.WIDE R78, R202, 0x4, R78 ;  /* 0x00000004ca4e7825 */ /* 0x010fca00078e024e */
[----:B------:R-:W-:Y:S04]  /*10570*/  STL.64 [R1+0x338], R78 ;  /* 0x0003384e01007387 */ /* 0x000fe80000100a00 */
[----:B------:R1:W-:Y:S01]  /*10580*/  STL.64 [R1+0x910], R78 ;  /* 0x0009104e01007387 */ /* 0x0003e20000100a00 */
[----:B------:R-:W-:-:S03]  /*10590*/  IMAD.WIDE R72, R202, 0x4, R72 ;  /* 0x00000004ca487825 */ /* 0x000fc600078e0248 */
[----:B-1----:R-:W4:Y:S01]  /*105a0*/  LDL.LU.64 R78, [R1+0x268] ;  /* 0x00026800014e7983 */ /* 0x002f220000300a00 */
[----:B------:R-:W-:-:S05]  /*105b0*/  IMAD.WIDE R194, R202, 0x4, R194 ;  /* 0x00000004cac27825 */ /* 0x000fca00078e02c2 */
[----:B------:R-:W-:Y:S04]  /*105c0*/  STL.64 [R1+0x330], R194 ;  /* 0x000330c201007387 */ /* 0x000fe80000100a00 */
[----:B------:R1:W-:Y:S01]  /*105d0*/  STL.64 [R1+0x918], R194 ;  /* 0x000918c201007387 */ /* 0x0003e20000100a00 */
[----:B------:R-:W-:-:S03]  /*105e0*/  IMAD.WIDE R192, R202, 0x4, R192 ;  /* 0x00000004cac07825 */ /* 0x000fc600078e02c0 */
[----:B-1----:R-:W2:Y:S04]  /*105f0*/  LDL.LU.64 R194, [R1+0x288] ;  /* 0x0002880001c27983 */ /* 0x002ea80000300a00 */
[----:B------:R-:W-:Y:S04]  /*10600*/  STL.64 [R1+0x320], R130 ;  /* 0x0003208201007387 */ /* 0x000fe80000100a00 */
[----:B------:R1:W-:Y:S04]  /*10610*/  STL.64 [R1+0x920], R130 ;  /* 0x0009208201007387 */ /* 0x0003e80000100a00 */
[----:B-1----:R-:W2:Y:S01]  /*10620*/  LDL.LU.64 R130, [R1+0x2a8] ;  /* 0x0002a80001827983 */ /* 0x002ea20000300a00 */
[----:B------:R-:W-:-:S05]  /*10630*/  IMAD.WIDE R208, R202, 0x4, R208 ;  /* 0x00000004cad07825 */ /* 0x000fca00078e02d0 */
[----:B------:R1:W-:Y:S04]  /*10640*/  STL.64 [R1+0x308], R208 ;  /* 0x000308d001007387 */ /* 0x0003e80000100a00 */
[----:B-1----:R-:W2:Y:S04]  /*10650*/  LDL.LU.64 R208, [R1+0x950] ;  /* 0x0009500001d07983 */ /* 0x002ea80000300a00 */
[----:B------:R-:W-:Y:S04]  /*10660*/  STL.64 [R1+0x318], R72 ;  /* 0x0003184801007387 */ /* 0x000fe80000100a00 */
[----:B------:R1:W-:Y:S04]  /*10670*/  STL.64 [R1+0x928], R72 ;  /* 0x0009284801007387 */ /* 0x0003e80000100a00 */
[----:B-1----:R-:W2:Y:S04]  /*10680*/  LDL.LU.64 R72, [R1+0x2c8] ;  /* 0x0002c80001487983 */ /* 0x002ea80000300a00 */
[----:B------:R-:W-:Y:S04]  /*10690*/  STL.64 [R1+0x310], R192 ;  /* 0x000310c001007387 */ /* 0x000fe80000100a00 */
[----:B------:R1:W-:Y:S04]  /*106a0*/  STL.64 [R1+0x930], R192 ;  /* 0x000930c001007387 */ /* 0x0003e80000100a00 */
[----:B-1----:R-:W2:Y:S04]  /*106b0*/  LDL.LU.64 R192, [R1+0x2e8] ;  /* 0x0002e80001c07983 */ /* 0x002ea80000300a00 */
[----:B------:R-:W-:Y:S04]  /*106c0*/  STL.64 [R1+0x300], R124 ;  /* 0x0003007c01007387 */ /* 0x000fe80000100a00 */
[----:B------:R1:W-:Y:S04]  /*106d0*/  STL.64 [R1+0x938], R124 ;  /* 0x0009387c01007387 */ /* 0x0003e80000100a00 */
[----:B-1----:R-:W2:Y:S04]  /*106e0*/  LDL.64 R124, [R1+0x308] ;  /* 0x00030800017c7983 */ /* 0x002ea80000100a00 */
[----:B--2---:R1:W-:Y:S04]  /*106f0*/  STL.64 [R1+0x940], R124 ;  /* 0x0009407c01007387 */ /* 0x0043e80000100a00 */
[----:B-1----:R-:W2:Y:S01]  /*10700*/  LDL.64 R124, [R1+0x328] ;  /* 0x00032800017c7983 */ /* 0x002ea20000100a00 */
[----:B------:R-:W-:-:S04]  /*10710*/  IMAD.WIDE R74, R202, 0x4, R74 ;  /* 0x00000004ca4a7825 */ /* 0x000fc800078e024a */
        /* <DEDUP_REMOVED lines=16> */
[----:B----4-:R-:W-:-:S04]  /*10820*/  IMAD.WIDE R78, R202, 0x4, R78 ;  /* 0x00000004ca4e7825 */ /* 0x010fc800078e024e */
[----:B------:R-:W-:-:S04]  /*10830*/  IMAD.WIDE R170, R202, 0x4, R170 ;  /* 0x00000004caaa7825 */ /* 0x000fc800078e02aa */
[C---:B------:R-:W-:Y:S01]  /*10840*/  IMAD.WIDE R118, R202.reuse, 0x4, R118 ;  /* 0x00000004ca767825 */ /* 0x040fe200078e0276 */
[----:B--2---:R1:W-:Y:S04]  /*10850*/  STL.64 [R1+0x948], R124 ;  /* 0x0009487c01007387 */ /* 0x0043e80000100a00 */
[----:B-1----:R-:W2:Y:S04]  /*10860*/  LDL.64 R124, [R1+0x348] ;  /* 0x00034800017c7983 */ /* 0x002ea80000100a00 */
[----:B------:R-:W-:Y:S04]  /*10870*/  STL.64 [R1+0x2f8], R74 ;  /* 0x0002f84a01007387 */ /* 0x000fe80000100a00 */
[----:B------:R1:W-:Y:S04]  /*10880*/  STL.64 [R1+0x2e8], R192 ;  /* 0x0002e8c001007387 */ /* 0x0003e80000100a00 */
[----:B------:R-:W-:Y:S04]  /*10890*/  STL.64 [R1+0x2f0], R190 ;  /* 0x0002f0be01007387 */ /* 0x000fe80000100a00 */
[----:B------:R-:W-:Y:S04]  /*108a0*/  STL.64 [R1+0x2e0], R126 ;  /* 0x0002e07e01007387 */ /* 0x000fe80000100a00 */
[----:B------:R-:W-:Y:S04]  /*108b0*/  STL.64 [R1+0x2d8], R68 ;  /* 0x0002d84401007387 */ /* 0x000fe80000100a00 */
[----:B------:R4:W-:Y:S04]  /*108c0*/  STL.64 [R1+0x2c8], R72 ;  /* 0x0002c84801007387 */ /* 0x0009e80000100a00 */
[----:B------:R-:W-:Y:S04]  /*108d0*/  STL.64 [R1+0x2d0], R188 ;  /* 0x0002d0bc01007387 */ /* 0x000fe80000100a00 */
[----:B------:R-:W-:Y:S04]  /*108e0*/  STL.64 [R1+0x2c0], R120 ;  /* 0x0002c07801007387 */ /* 0x000fe80000100a00 */
[----:B------:R-:W-:Y:S04]  /*108f0*/  STL.64 [R1+0x2b8], R70 ;  /* 0x0002b84601007387 */ /* 0x000fe80000100a00 */
[----:B------:R1:W-:Y:S04]  /*10900*/  STL.64 [R1+0x2a8], R130 ;  /* 0x0002a88201007387 */ /* 0x0003e80000100a00 */
[----:B------:R-:W-:Y:S04]  /*10910*/  STL.64 [R1+0x2b0], R186 ;  /* 0x0002b0ba01007387 */ /* 0x000fe80000100a00 */
[----:B------:R-:W-:Y:S01]  /*10920*/  STL.64 [R1+0x2a0], R122 ;  /* 0x0002a07a01007387 */ /* 0x000fe20000100a00 */
[----:B------:R-:W-:-:S03]  /*10930*/  IMAD.WIDE R60, R202, 0x4, R60 ;  /* 0x00000004ca3c7825 */ /* 0x000fc600078e023c */
[----:B------:R-:W-:Y:S01]  /*10940*/  STL.64 [R1+0x298], R64 ;  /* 0x0002984001007387 */ /* 0x000fe20000100a00 */
[----:B---3--:R-:W-:-:S03]  /*10950*/  IMAD.WIDE R128, R202, 0x4, R128 ;  /* 0x00000004ca807825 */ /* 0x008fc600078e0280 */
[----:B------:R3:W-:Y:S01]  /*10960*/  STL.64 [R1+0x288], R194 ;  /* 0x000288c201007387 */ /* 0x0007e20000100a00 */
[----:B------:R-:W-:-:S03]  /*10970*/  IMAD.WIDE R168, R202, 0x4, R168 ;  /* 0x00000004caa87825 */ /* 0x000fc600078e02a8 */
[----:B------:R-:W-:Y:S01]  /*10980*/  STL.64 [R1+0x290], R184 ;  /* 0x000290b801007387 */ /* 0x000fe20000100a00 */
[----:B------:R-:W-:-:S03]  /*10990*/  IMAD.WIDE R112, R202, 0x4, R112 ;  /* 0x00000004ca707825 */ /* 0x000fc600078e0270 */
[----:B------:R-:W-:Y:S01]  /*109a0*/  STL.64 [R1+0x280], R116 ;  /* 0x0002807401007387 */ /* 0x000fe20000100a00 */
[----:B------:R-:W-:-:S03]  /*109b0*/  IMAD.WIDE R62, R202, 0x4, R62 ;  /* 0x00000004ca3e7825 */ /* 0x000fc600078e023e */
[----:B------:R-:W-:Y:S01]  /*109c0*/  STL.64 [R1+0x278], R66 ;  /* 0x0002784201007387 */ /* 0x000fe20000100a00 */
[----:B------:R-:W-:-:S03]  /*109d0*/  IMAD.WIDE R2, R202, 0x4, R2 ;  /* 0x00000004ca027825 */ /* 0x000fc600078e0202 */
        /* <DEDUP_REMOVED lines=119> */
[----:B------:R-:W-:-:S04]  /*11150*/  IMAD.WIDE R20, R202, 0x4, R20 ;  /* 0x00000004ca147825 */ /* 0x000fc800078e0214 */
[C---:B------:R-:W-:Y:S01]  /*11160*/  IMAD.WIDE R132, R202.reuse, 0x4, R132 ;  /* 0x00000004ca847825 */ /* 0x040fe200078e0284 */
[----:B------:R-:W-:Y:S03]  /*11170*/  STL.64 [R1+0x88], R136 ;  /* 0x0000888801007387 */ /* 0x000fe60000100a00 */
[C---:B------:R-:W-:Y:S01]  /*11180*/  IMAD.WIDE R80, R202.reuse, 0x4, R80 ;  /* 0x00000004ca507825 */ /* 0x040fe200078e0250 */
[----:B------:R-:W-:Y:S03]  /*11190*/  STL.64 [R1+0x90], R24 ;  /* 0x0000901801007387 */ /* 0x000fe60000100a00 */
        /* <DEDUP_REMOVED lines=29> */
[----:B------:R-:W-:Y:S01]  /*11370*/  IMAD.WIDE R208, R202, 0x4, R208 ;  /* 0x00000004cad07825 */ /* 0x000fe200078e02d0 */
[----:B------:R-:W-:Y:S03]  /*11380*/  STL.64 [R1+0x80], R84 ;  /* 0x0000805401007387 */ /* 0x000fe60000100a00 */
[----:B------:R-:W-:Y:S01]  /*11390*/  IMAD.MOV.U32 R202, RZ, RZ, c[0x0][0x188] ;  /* 0x00006200ffca7624 */ /* 0x000fe200078e00ff */
[----:B------:R-:W-:Y:S03]  /*113a0*/  STL.64 [R1+0x78], R206 ;  /* 0x000078ce01007387 */ /* 0x000fe60000100a00 */
[----:B------:R-:W-:Y:S01]  /*113b0*/  IMAD.SHL.U32 R202, R202, 0x40, RZ ;  /* 0x00000040caca7824 */ /* 0x000fe200078e00ff */
[----:B------:R-:W-:Y:S04]  /*113c0*/  STL.64 [R1+0x68], R138 ;  /* 0x0000688a01007387 */ /* 0x000fe80000100a00 */
        /* <DEDUP_REMOVED lines=10> */
[----:B------:R-:W-:Y:S04]  /*11470*/  STL.64 [R1+0x40], R80 ;  /* 0x0000405001007387 */ /* 0x000fe80000100a00 */
[----:B------:R-:W-:Y:S04]  /*11480*/  STL.64 [R1+0x38], R198 ;  /* 0x000038c601007387 */ /* 0x000fe80000100a00 */
[----:B------:R-:W-:Y:S04]  /*11490*/  STL.64 [R1+0x28], R134 ;  /* 0x0000288601007387 */ /* 0x000fe80000100a00 */
[----:B------:R1:W-:Y:S04]  /*114a0*/  LDGSTS.E [R252+0x12e00], [R8.64], P1 ;  /* 0x12e0000008fc7fae */ /* 0x0003e80008921846 */
[----:B------:R-:W-:Y:S04]  /*114b0*/  STL.64 [R1+0x30], R18 ;  /* 0x0000301201007387 */ /* 0x000fe80000100a00 */
[----:B------:R1:W-:Y:S04]  /*114c0*/  LDGSTS.E [R252+0x13200], [R6.64], P2 ;  /* 0x1320000006fc7fae */ /* 0x0003e80009121846 */
[----:B------:R-:W-:Y:S04]  /*114d0*/  STL.64 [R1+0x20], R82 ;  /* 0x0000205201007387 */ /* 0x000fe80000100a00 */
[----:B------:R1:W-:Y:S04]  /*114e0*/  LDGSTS.E [R252+0x13600], [R12.64], P4 ;  /* 0x136000000cfc7fae */ /* 0x0003e8000a121846 */
[----:B------:R-:W-:Y:S04]  /*114f0*/  STL.64 [R1+0x18], R196 ;  /* 0x000018c401007387 */ /* 0x000fe80000100a00 */
[----:B------:R1:W-:Y:S04]  /*11500*/  LDGSTS.E [R252+0x13a00], [R10.64], P3 ;  /* 0x13a000000afc7fae */ /* 0x0003e80009921846 */
[----:B------:R1:W-:Y:S04]  /*11510*/  STL.64 [R1+0x8], R14 ;  /* 0x0000080e01007387 */ /* 0x0003e80000100a00 */
[----:B------:R1:W-:Y:S04]  /*11520*/  LDGSTS.E [R252+0x13e00], [R4.64], P0 ;  /* 0x13e0000004fc7fae */ /* 0x0003e80008121846 */
[----:B------:R-:W-:Y:S04]  /*11530*/  STL.64 [R1+0x10], R16 ;  /* 0x0000101001007387 */ /* 0x000fe80000100a00 */
[----:B------:R-:W0:Y:S04]  /*11540*/  LDGDEPBAR ;  /* 0x00000000000079af */ /* 0x000e280000000000 */
[----:B------:R1:W-:Y:S04]  /*11550*/  STL.64 [R1], R76 ;  /* 0x0000004c01007387 */ /* 0x0003e80000100a00 */
[----:B--2---:R2:W-:Y:S04]  /*11560*/  LDGSTS.E [R0], [R124.64], P5 ;  /* 0x000000007c007fae */ /* 0x0045e8000a921846 */
[----:B--2---:R-:W2:Y:S04]  /*11570*/  LDL.LU.64 R124, [R1+0x948] ;  /* 0x00094800017c7983 */ /* 0x004ea80000300a00 */
[----:B--2---:R2:W-:Y:S04]  /*11580*/  LDGSTS.E [R0+0x800], [R124.64], P5 ;  /* 0x008000007c007fae */ /* 0x0045e8000a921846 */
[----:B--2---:R-:W2:Y:S04]  /*11590*/  LDL.LU.64 R124, [R1+0x940] ;  /* 0x00094000017c7983 */ /* 0x004ea80000300a00 */
[----:B--2---:R2:W-:Y:S04]  /*115a0*/  LDGSTS.E [R0+0x1000], [R124.64], P5 ;  /* 0x010000007c007fae */ /* 0x0045e8000a921846 */
[----:B------:R1:W-:Y:S04]  /*115b0*/  LDGSTS.E [R0+0x1800], [R192.64], P5 ;  /* 0x01800000c0007fae */ /* 0x0003e8000a921846 */
[----:B------:R4:W-:Y:S04]  /*115c0*/  LDGSTS.E [R0+0x2000], [R72.64], P5 ;  /* 0x0200000048007fae */ /* 0x0009e8000a921846 */
[----:B--2---:R-:W2:Y:S04]  /*115d0*/  LDL.LU.64 R124, [R1+0x938] ;  /* 0x00093800017c7983 */ /* 0x004ea80000300a00 */
[----:B-1----:R-:W2:Y:S04]  /*115e0*/  LDL.LU.64 R192, [R1+0x930] ;  /* 0x0009300001c07983 */ /* 0x002ea80000300a00 */
[----:B----4-:R-:W4:Y:S04]  /*115f0*/  LDL.LU.64 R72, [R1+0x928] ;  /* 0x0009280001487983 */ /* 0x010f280000300a00 */
[----:B------:R1:W-:Y:S04]  /*11600*/  LDGSTS.E [R0+0x2800], [R130.64], P5 ;  /* 0x0280000082007fae */ /* 0x0003e8000a921846 */
[----:B------:R3:W-:Y:S04]  /*11610*/  LDGSTS.E [R0+0x3000], [R194.64], P5 ;  /* 0x03000000c2007fae */ /* 0x0007e8000a921846 */
[----:B------:R3:W-:Y:S04]  /*11620*/  LDGSTS.E [R0+0x3800], [R78.64], P5 ;  /* 0x038000004e007fae */ /* 0x0007e8000a921846 */
[----:B-1----:R-:W2:Y:S04]  /*11630*/  LDL.LU.64 R130, [R1+0x920] ;  /* 0x0009200001827983 */ /* 0x002ea80000300a00 */
[----:B---3--:R-:W3:Y:S04]  /*11640*/  LDL.LU.64 R194, [R1+0x918] ;  /* 0x0009180001c27983 */ /* 0x008ee80000300a00 */
[----:B------:R-:W2:Y:S04]  /*11650*/  LDL.LU.64 R78, [R1+0x910] ;  /* 0x00091000014e7983 */ /* 0x000ea80000300a00 */
[----:B------:R1:W-:Y:S04]  /*11660*/  LDGSTS.E [R0+0x4000], [R128.64], P5 ;  /* 0x0400000080007fae */ /* 0x0003e8000a921846 */
[----:B------:R1:W-:Y:S04]  /*11670*/  LDGSTS.E [R0+0x4800], [R2.64], P5 ;  /* 0x0480000002007fae */ /* 0x0003e8000a921846 */
[----:B------:R1:W-:Y:S04]  /*11680*/  LDGSTS.E [R0+0x5000], [R160.64], P5 ;  /* 0x05000000a0007fae */ /* 0x0003e8000a921846 */
[----:B-1----:R-:W2:Y:S04]  /*11690*/  LDL.LU.64 R128, [R1+0x908] ;  /* 0x0009080001807983 */ /* 0x002ea80000300a00 */
        /* <DEDUP_REMOVED lines=18> */
[----:B-1----:R-:W-:-:S03]  /*117c0*/  LOP3.LUT R15, R0, 0x20, RZ, 0x3c, !PT ;  /* 0x00000020000f7812 */ /* 0x002fc600078e3cff */
[----:B------:R1:W-:Y:S04]  /*117d0*/  LDGSTS.E [R0+0xe800], [R230.64], P5 ;  /* 0x0e800000e6007fae */ /* 0x0003e8000a921846 */
[----:B------:R1:W5:Y:S04]  /*117e0*/  LDL.LU.64 R2, [R1+0x900] ;  /* 0x0009000001027983 */ /* 0x0003680000300a00 */
[----:B------:R1:W-:Y:S04]  /*117f0*/  LDGSTS.E [R0+0xf000], [R222.64], P5 ;  /* 0x0f000000de007fae */ /* 0x0003e8000a921846 */
[----:B------:R1:W5:Y:S04]  /*11800*/  LDL.LU.64 R160, [R1+0x8f8] ;  /* 0x0008f80001a07983 */ /* 0x0003680000300a00 */
[----:B------:R1:W-:Y:S04]  /*11810*/  LDGSTS.E [R0+0xf800], [R214.64], P5 ;  /* 0x0f800000d6007fae */ /* 0x0003e8000a921846 */
[----:B------:R1:W5:Y:S04]  /*11820*/  LDL.LU.64 R162, [R1+0x8f0] ;  /* 0x0008f00001a27983 */ /* 0x0003680000300a00 */
        /* <DEDUP_REMOVED lines=13> */
[----:B------:R1:W5:Y:S01]  /*11900*/  LDL.LU.64 R134, [R1+0x880] ;  /* 0x0008800001867983 */ /* 0x0003620000300a00 */
[----:B------:R-:W-:-:S03]  /*11910*/  LOP3.LUT R14, R0, 0x40, RZ, 0x3c, !PT ;  /* 0x00000040000e7812 */ /* 0x000fc600078e3cff */
[----:B--2---:R2:W-:Y:S04]  /*11920*/  LDGSTS.E [R15+0x200], [R128.64], P5 ;  /* 0x00200000800f7fae */ /* 0x0045e8000a921846 */
        /* <DEDUP_REMOVED lines=51> */
[----:B----4-:R4:W-:Y:S04]  /*11c60*/  LDGSTS.E [R14+0xc00], [R72.64], P5 ;  /* 0x00c00000480e7fae */ /* 0x0109e8000a921846 */
        /* <DEDUP_REMOVED lines=16> */
[----:B-1----:R1:W5:Y:S04]  /*11d70*/  LDL.LU.64 R78, [R1+0x7a0] ;  /* 0x0007a000014e7983 */ /* 0x0023680000300a00 */
[----:B------:R1:W-:Y:S04]  /*11d80*/  LDGSTS.E [R14+0x5400], [R58.64], P5 ;  /* 0x054000003a0e7fae */ /* 0x0003e8000a921846 */
[----:B----4-:R4:W5:Y:S04]  /*11d90*/  LDL.LU.64 R72, [R1+0x798] ;  /* 0x0007980001487983 */ /* 0x0109680000300a00 */
        /* <DEDUP_REMOVED lines=41> */
[----:B--2---:R-:W2:Y:S01]  /*12030*/  LDL R14, [R1+0x45c] ;  /* 0x00045c00010e7983 */ /* 0x004ea20000100800 */
[----:B------:R-:W-:-:S05]  /*12040*/  LOP3.LUT R15, R0, 0x60, RZ, 0x3c, !PT ;  /* 0x00000060000f7812 */ /* 0x000fca00078e3cff */
[----:B---3--:R4:W-:Y:S04]  /*12050*/  LDGSTS.E [R15+0x600], [R194.64], P5 ;  /* 0x00600000c20f7fae */ /* 0x0089e8000a921846 */
[----:B------:R4:W-:Y:S04]  /*12060*/  LDGSTS.E [R15+0xe00], [R192.64], P5 ;  /* 0x00e00000c00f7fae */ /* 0x0009e8000a921846 */
[----:B------:R4:W-:Y:S04]  /*12070*/  LDGSTS.E [R15+0x1600], [R190.64], P5 ;  /* 0x01600000be0f7fae */ /* 0x0009e8000a921846 */
[----:B------:R4:W-:Y:S04]  /*12080*/  LDGSTS.E [R15+0x1e00], [R188.64], P5 ;  /* 0x01e00000bc0f7fae */ /* 0x0009e8000a921846 */
[----:B------:R4:W-:Y:S04]  /*12090*/  LDGSTS.E [R15+0x2600], [R186.64], P5 ;  /* 0x02600000ba0f7fae */ /* 0x0009e8000a921846 */
[----:B------:R4:W-:Y:S04]  /*120a0*/  LDGSTS.E [R15+0x2e00], [R184.64], P5 ;  /* 0x02e00000b80f7fae */ /* 0x0009e8000a921846 */
[----:B------:R4:W-:Y:S04]  /*120b0*/  LDGSTS.E [R15+0x3600], [R170.64], P5 ;  /* 0x03600000aa0f7fae */ /* 0x0009e8000a921846 */
[----:B------:R4:W-:Y:S04]  /*120c0*/  STL [R1+0x450], R8 ;  /* 0x0004500801007387 */ /* 0x0009e80000100800 */
[----:B------:R-:W1:Y:S04]  /*120d0*/  S2R R252, SR_TID.X ;  /* 0x0000000000fc7919 */ /* 0x000e680000002100 */
[----:B------:R4:W-:Y:S04]  /*120e0*/  LDGSTS.E [R15+0x3e00], [R168.64], P5 ;  /* 0x03e00000a80f7fae */ /* 0x0009e8000a921846 */
[----:B------:R4:W-:Y:S04]  /*120f0*/  STL [R1+0x420], R9 ;  /* 0x0004200901007387 */ /* 0x0009e80000100800 */
[----:B------:R4:W-:Y:S04]  /*12100*/  LDGSTS.E [R15+0x4600], [R166.64], P5 ;  /* 0x04600000a60f7fae */ /* 0x0009e8000a921846 */
[----:B------:R4:W-:Y:S04]  /*12110*/  STL [R1+0x3d4], R6 ;  /* 0x0003d40601007387 */ /* 0x0009e80000100800 */
[----:B------:R4:W-:Y:S04]  /*12120*/  LDGSTS.E [R15+0x4e00], [R164.64], P5 ;  /* 0x04e00000a40f7fae */ /* 0x0009e8000a921846 */
[----:B------:R4:W-:Y:S04]  /*12130*/  STL [R1+0x394], R7 ;  /* 0x0003940701007387 */ /* 0x0009e80000100800 */
[----:B------:R4:W-:Y:S04]  /*12140*/  LDGSTS.E [R15+0x5600], [R46.64], P5 ;  /* 0x056000002e0f7fae */ /* 0x0009e8000a921846 */
[----:B------:R4:W-:Y:S01]  /*12150*/  STL [R1+0x38c], R12 ;  /* 0x00038c0c01007387 */ /* 0x0009e20000100800 */
[----:B------:R-:W-:-:S03]  /*12160*/  UIADD3 UR4, UR4, 0x1, URZ ;  /* 0x0000000104047890 */ /* 0x000fc6000fffe03f */
[----:B------:R4:W-:Y:S04]  /*12170*/  LDGSTS.E [R15+0x5e00], [R44.64], P5 ;  /* 0x05e000002c0f7fae */ /* 0x0009e8000a921846 */
[----:B------:R4:W-:Y:S04]  /*12180*/  STL [R1+0x388], R13 ;  /* 0x0003880d01007387 */ /* 0x0009e80000100800 */
        /* <DEDUP_REMOVED lines=20> */
[----:B------:R-:W-:-:S03]  /*122d0*/  IMAD.MOV.U32 R202, RZ, RZ, c[0x0][0x18c] ;  /* 0x00006300ffca7624 */ /* 0x000fc600078e00ff */
[----:B------:R4:W-:Y:S01]  /*122e0*/  LDGSTS.E [R15+0xe600], [R232.64], P5 ;  /* 0x0e600000e80f7fae */ /* 0x0009e2000a921846 */
[----:B-1----:R-:W-:-:S03]  /*122f0*/  SHF.R.U32.HI R252, RZ, 0x6, R252 ;  /* 0x00000006fffc7819 */ /* 0x002fc600000116fc */
[----:B------:R4:W-:Y:S01]  /*12300*/  LDGSTS.E [R15+0xee00], [R224.64], P5 ;  /* 0x0ee00000e00f7fae */ /* 0x0009e2000a921846 */
[----:B------:R-:W-:-:S03]  /*12310*/  UIADD3 UR5, UR5, -0x40, URZ ;  /* 0xffffffc005057890 */ /* 0x000fc6000fffe03f */
[----:B------:R4:W-:Y:S04]  /*12320*/  LDGSTS.E [R15+0xf600], [R216.64], P5 ;  /* 0x0f600000d80f7fae */ /* 0x0009e8000a921846 */
[----:B------:R4:W-:Y:S01]  /*12330*/  LDGSTS.E [R15+0xfe00], [R208.64], P5 ;  /* 0x0fe00000d00f7fae */ /* 0x0009e2000a921846 */
[----:B------:R-:W-:-:S03]  /*12340*/  IMAD.SHL.U32 R202, R202, 0x40, RZ ;  /* 0x00000040caca7824 */ /* 0x000fc600078e00ff */
[----:B------:R-:W0:Y:S01]  /*12350*/  LDGDEPBAR ;  /* 0x00000000000079af */ /* 0x000e220000000000 */
[----:B------:R-:W-:Y:S02]  /*12360*/  SGXT.U32 R252, R252, 0x1 ;  /* 0x00000001fcfc781a */ /* 0x000fe40000000000 */
[----:B--2---:R-:W-:-:S13]  /*12370*/  ISETP.NE.U32.AND P0, PT, R14, UR4, PT ;  /* 0x000000040e007c0c */ /* 0x004fda000bf05070 */
[----:B----4-:R-:W-:Y:S01]  /*12380*/  @!P0 CALL.REL.NOINC `(.L_x_1) ;  /* 0x0000001000008944 */ /* 0x010fe20003c00000 */
[----:B------:R-:W-:Y:S05]  /*12390*/  BRA `(.L_x_2) ;  /* 0xffffa02000007947 */ /* 0x000fea000383ffff */
.L_x_1:
[----:B-1----:R-:W2:Y:S01]  /*123a0*/  LDL.LU R4, [R1+0x4f8] ;  /* 0x0004f80001047983 */ /* 0x002ea20000300800 */
[----:B------:R-:W-:-:S04]  /*123b0*/  DEPBAR.LE SB0, 0x0 ;  /* 0x000080000000791a */ /* 0x000fc80000000000 */
[----:B------:R-:W1:Y:S01]  /*123c0*/  S2R R16, SR_TID.X ;  /* 0x0000000000107919 */ /* 0x000e620000002100 */
[----:B-----5:R-:W-:Y:S02]  /*123d0*/  IMAD.MOV.U32 R5, RZ, RZ, R176 ;  /* 0x000000ffff057224 */ /* 0x020fe400078e00b0 */
[----:B------:R-:W-:Y:S01]  /*123e0*/  IMAD.MOV.U32 R6, RZ, RZ, R172 ;  /* 0x000000ffff067224 */ /* 0x000fe200078e00ac */
[----:B------:R-:W3:Y:S01]  /*123f0*/  LDL.LU R165, [R1+0x4fc] ;  /* 0x0004fc0001a57983 */ /* 0x000ee20000300800 */
[----:B------:R-:W-:Y:S02]  /*12400*/  IMAD.MOV.U32 R7, RZ, RZ, R48 ;  /* 0x000000ffff077224 */ /* 0x000fe400078e0030 */
[----:B------:R-:W-:Y:S01]  /*12410*/  IMAD.MOV.U32 R8, RZ, RZ, R182 ;  /* 0x000000ffff087224 */ /* 0x000fe200078e00b6 */
[----:B------:R-:W4:Y:S01]  /*12420*/  LDL.LU R164, [R1+0x4f4] ;  /* 0x0004f40001a47983 */ /* 0x000f220000300800 */
[----:B------:R-:W-:Y:S02]  /*12430*/  IMAD.MOV.U32 R9, RZ, RZ, R178 ;  /* 0x000000ffff097224 */ /* 0x000fe400078e00b2 */
[----:B------:R-:W-:-:S02]  /*12440*/  IMAD.MOV.U32 R10, RZ, RZ, R174 ;  /* 0x000000ffff0a7224 */ /* 0x000fc400078e00ae */
[----:B------:R-:W-:Y:S02]  /*12450*/  IMAD.MOV.U32 R11, RZ, RZ, R50 ;  /* 0x000000ffff0b7224 */ /* 0x000fe400078e0032 */
[----:B------:R-:W-:Y:S02]  /*12460*/  IMAD.MOV.U32 R12, RZ, RZ, R68 ;  /* 0x000000ffff0c7224 */ /* 0x000fe400078e0044 */
[----:B------:R-:W-:Y:S02]  /*12470*/  IMAD.MOV.U32 R13, RZ, RZ, R72 ;  /* 0x000000ffff0d7224 */ /* 0x000fe400078e0048 */
[----:B------:R-:W-:Y:S02]  /*12480*/  IMAD.MOV.U32 R14, RZ, RZ, R76 ;  /* 0x000000ffff0e7224 */ /* 0x000fe400078e004c */
[----:B------:R-:W-:Y:S02]  /*12490*/  IMAD.MOV.U32 R15, RZ, RZ, R80 ;  /* 0x000000ffff0f7224 */ /* 0x000fe400078e0050 */
[----:B------:R-:W-:-:S02]  /*124a0*/  IMAD.MOV.U32 R19, RZ, RZ, R114 ;  /* 0x000000ffff137224 */ /* 0x000fc400078e0072 */
[C---:B-1----:R-:W-:Y:S02]  /*124b0*/  IMAD.SHL.U32 R0, R16.reuse, 0x20, RZ ;  /* 0x0000002010007824 */ /* 0x042fe400078e00ff */
[C---:B------:R-:W-:Y:S02]  /*124c0*/  IMAD.SHL.U32 R2, R16.reuse, 0x4, RZ ;  /* 0x0000000410027824 */ /* 0x040fe400078e00ff */
[----:B------:R-:W-:Y:S01]  /*124d0*/  IMAD.SHL.U32 R3, R16, 0x10, RZ ;  /* 0x0000001010037824 */ /* 0x000fe200078e00ff */
[----:B------:R-:W-:Y:S01]  /*124e0*/  LOP3.LUT R0, R0, 0x60, RZ, 0xc0, !PT ;  /* 0x0000006000007812 */ /* 0x000fe200078ec0ff */
[----:B------:R-:W-:Y:S02]  /*124f0*/  IMAD.MOV.U32 R48, RZ, RZ, R183 ;  /* 0x000000ffff307224 */ /* 0x000fe400078e00b7 */
[----:B------:R-:W-:Y:S01]  /*12500*/  IMAD.MOV.U32 R50, RZ, RZ, R175 ;  /* 0x000000ffff327224 */ /* 0x000fe200078e00af */
[----:B------:R-:W-:Y:S01]  /*12510*/  LOP3.LUT R0, R0, 0x70, R2, 0x78, !PT ;  /* 0x0000007000007812 */ /* 0x000fe200078e7802 */
[----:B------:R-:W-:-:S05]  /*12520*/  IMAD.SHL.U32 R2, R16, 0x400, RZ ;  /* 0x0000040010027824 */ /* 0x000fca00078e00ff */
[----:B------:R-:W-:Y:S01]  /*12530*/  LOP3.LUT R2, R2, 0x6000, RZ, 0xc0, !PT ;  /* 0x0000600002027812 */ /* 0x000fe200078ec0ff */
[----:B------:R-:W-:Y:S02]  /*12540*/  IMAD.MOV.U32 R80, RZ, RZ, R71 ;  /* 0x000000ffff507224 */ /* 0x000fe400078e0047 */
[----:B------:R-:W-:Y:S02]  /*12550*/  IMAD.MOV.U32 R17, RZ, RZ, R106 ;  /* 0x000000ffff117224 */ /* 0x000fe400078e006a */
[----:B------:R-:W-:Y:S02]  /*12560*/  IMAD.MOV.U32 R18, RZ, RZ, R110 ;  /* 0x000000ffff127224 */ /* 0x000fe400078e006e */
[----:B------:R-:W-:Y:S01]  /*12570*/  IMAD.MOV.U32 R114, RZ, RZ, R111 ;  /* 0x000000ffff727224 */ /* 0x000fe200078e006f */
[----:B------:R-:W-:Y:S01]  /*12580*/  LOP3.LUT R3, R3, 0x7f0, RZ, 0xc0, !PT ;  /* 0x000007f003037812 */ /* 0x000fe200078ec0ff */
[----:B------:R-:W-:Y:S01]  /*12590*/  BAR.SYNC.DEFER_BLOCKING 0x0 ;  /* 0x0000000000007b1d */ /* 0x000fe20000010000 */
[----:B--2---:R-:W-:Y:S01]  /*125a0*/  IADD3 R0, R0, R2, R4 ;  /* 0x0000000200007210 */ /* 0x004fe20007ffe004 */
[----:B------:R-:W-:-:S02]  /*125b0*/  IMAD.MOV.U32 R4, RZ, RZ, R180 ;  /* 0x000000ffff047224 */ /* 0x000fc400078e00b4 */
[----:B------:R-:W-:Y:S02]  /*125c0*/  IMAD.SHL.U32 R2, R16, 0x1000, RZ ;  /* 0x0000100010027824 */ /* 0x000fe400078e00ff */
[----:B------:R-:W-:Y:S04]  /*125d0*/  STS.128 [R0+0x80], R8 ;  /* 0x0000800800007388 */ /* 0x000fe80000000c00 */
[----:B------:R1:W-:Y:S04]  /*125e0*/  STS.128 [R0], R4 ;  /* 0x0000000400007388 */ /* 0x0003e80000000c00 */
[----:B------:R2:W-:Y:S01]  /*125f0*/  STS.128 [R0+0x100], R12 ;  /* 0x0001000c00007388 */ /* 0x0005e20000000c00 */
[----:B-1----:R-:W-:-:S02]  /*12600*/  IMAD.MOV.U32 R4, RZ, RZ, R181 ;  /* 0x000000ffff047224 */ /* 0x002fc400078e00b5 */
[----:B------:R-:W-:Y:S02]  /*12610*/  IMAD.MOV.U32 R5, RZ, RZ, R177 ;  /* 0x000000ffff057224 */ /* 0x000fe400078e00b1 */
[----:B------:R-:W-:Y:S02]  /*12620*/  IMAD.MOV.U32 R6, RZ, RZ, R173 ;  /* 0x000000ffff067224 */ /* 0x000fe400078e00ad */
[----:B------:R-:W-:Y:S02]  /*12630*/  IMAD.MOV.U32 R7, RZ, RZ, R49 ;  /* 0x000000ffff077224 */ /* 0x000fe400078e0031 */
[----:B------:R-:W-:Y:S02]  /*12640*/  IMAD.MOV.U32 R8, RZ, RZ, R100 ;  /* 0x000000ffff087224 */ /* 0x000fe400078e0064 */
[----:B------:R-:W-:Y:S01]  /*12650*/  IMAD.MOV.U32 R9, RZ, RZ, R104 ;  /* 0x000000ffff097224 */ /* 0x000fe200078e0068 */
[----:B------:R1:W-:Y:S01]  /*12660*/  STS.128 [R0+0x400], R4 ;  /* 0x0004000400007388 */ /* 0x0003e20000000c00 */
[----:B------:R-:W-:-:S02]  /*12670*/  IMAD.MOV.U32 R10, RZ, RZ, R108 ;  /* 0x000000ffff0a7224 */ /* 0x000fc400078e006c */
[----:B------:R-:W-:Y:S02]  /*12680*/  IMAD.MOV.U32 R11, RZ, RZ, R112 ;  /* 0x000000ffff0b7224 */ /* 0x000fe400078e0070 */
[----:B--2---:R-:W-:Y:S02]  /*12690*/  IMAD.MOV.U32 R12, RZ, RZ, R101 ;  /* 0x000000ffff0c7224 */ /* 0x004fe400078e0065 */
[----:B------:R-:W-:Y:S02]  /*126a0*/  IMAD.MOV.U32 R13, RZ, RZ, R105 ;  /* 0x000000ffff0d7224 */ /* 0x000fe400078e0069 */
[----:B------:R-:W-:Y:S02]  /*126b0*/  IMAD.MOV.U32 R14, RZ, RZ, R109 ;  /* 0x000000ffff0e7224 */ /* 0x000fe400078e006d */
[----:B------:R-:W-:Y:S02]  /*126c0*/  IMAD.MOV.U32 R15, RZ, RZ, R113 ;  /* 0x000000ffff0f7224 */ /* 0x000fe400078e0071 */
[----:B------:R-:W-:-:S02]  /*126d0*/  IMAD.MOV.U32 R49, RZ, RZ, R179 ;  /* 0x000000ffff317224 */ /* 0x000fc400078e00b3 */
[----:B-1----:R-:W-:Y:S02]  /*126e0*/  IMAD.MOV.U32 R4, RZ, RZ, R69 ;  /* 0x000000ffff047224 */ /* 0x002fe400078e0045 */
[----:B------:R-:W-:Y:S02]  /*126f0*/  IMAD.MOV.U32 R5, RZ, RZ, R73 ;  /* 0x000000ffff057224 */ /* 0x000fe400078e0049 */
[----:B------:R-:W-:Y:S02]  /*12700*/  IMAD.MOV.U32 R6, RZ, RZ, R77 ;  /* 0x000000ffff067224 */ /* 0x000fe400078e004d */
[----:B------:R-:W-:Y:S01]  /*12710*/  IMAD.MOV.U32 R7, RZ, RZ, R81 ;  /* 0x000000ffff077224 */ /* 0x000fe200078e0051 */
[----:B------:R-:W-:Y:S04]  /*12720*/  STS.128 [R0+0x200], R8 ;  /* 0x0002000800007388 */ /* 0x000fe80000000c00 */
[----:B------:R1:W-:Y:S01]  /*12730*/  STS.128 [R0+0x500], R4 ;  /* 0x0005000400007388 */ /* 0x0003e20000000c00 */
[----:B------:R-:W-:-:S03]  /*12740*/  IMAD.MOV.U32 R81, RZ, RZ, R75 ;  /* 0x000000ffff517224 */ /* 0x000fc600078e004b */
[----:B------:R2:W-:Y:S01]  /*12750*/  STS.128 [R0+0x600], R12 ;  /* 0x0006000c00007388 */ /* 0x0005e20000000c00 */
[----:B------:R-:W-:Y:S02]  /*12760*/  IMAD.MOV.U32 R16, RZ, RZ, R102 ;  /* 0x000000ffff107224 */ /* 0x000fe400078e0066 */
[----:B------:R-:W-:Y:S01]  /*12770*/  IMAD.MOV.U32 R112, RZ, RZ, R103 ;  /* 0x000000ffff707224 */ /* 0x000fe200078e0067 */
[----:B------:R-:W-:Y:S01]  /*12780*/  STS.128 [R0+0x480], R48 ;  /* 0x0004803000007388 */ /* 0x000fe20000000c00 */
[----:B------:R-:W-:Y:S02]  /*12790*/  IMAD.MOV.U32 R113, RZ, RZ, R107 ;  /* 0x000000ffff717224 */ /* 0x000fe400078e006b */
[----:B-1----:R-:W-:Y:S02]  /*127a0*/  IMAD.MOV.U32 R4, RZ, RZ, R70 ;  /* 0x000000ffff047224 */ /* 0x002fe400078e0046 */
[----:B------:R-:W-:Y:S02]  /*127b0*/  IMAD.MOV.U32 R5, RZ, RZ, R74 ;  /* 0x000000ffff057224 */ /* 0x000fe400078e004a */
[----:B------:R-:W-:-:S02]  /*127c0*/  IMAD.MOV.U32 R6, RZ, RZ, R78 ;  /* 0x000000ffff067224 */ /* 0x000fc400078e004e */
[----:B------:R-:W-:Y:S02]  /*127d0*/  IMAD.MOV.U32 R7, RZ, RZ, R82 ;  /* 0x000000ffff077224 */ /* 0x000fe400078e0052 */
[----:B------:R-:W-:Y:S02]  /*127e0*/  IMAD.MOV.U32 R11, RZ, RZ, R145 ;  /* 0x000000ffff0b7224 */ /* 0x000fe400078e0091 */
[----:B--2---:R-:W-:Y:S01]  /*127f0*/  IMAD.MOV.U32 R15, RZ, RZ, R146 ;  /* 0x000000ffff0f7224 */ /* 0x004fe200078e0092 */
[----:B------:R1:W-:Y:S01]  /*12800*/  STS.128 [R0+0x180], R4 ;  /* 0x0001800400007388 */ /* 0x0003e20000000c00 */
[----:B------:R-:W-:Y:S02]  /*12810*/  IMAD.MOV.U32 R82, RZ, RZ, R79 ;  /* 0x000000ffff527224 */ /* 0x000fe400078e004f */
[----:B------:R-:W-:Y:S02]  /*12820*/  IMAD.MOV.U32 R8, RZ, RZ, R133 ;  /* 0x000000ffff087224 */ /* 0x000fe400078e0085 */
[----:B------:R-:W-:-:S02]  /*12830*/  IMAD.MOV.U32 R9, RZ, RZ, R137 ;  /* 0x000000ffff097224 */ /* 0x000fc400078e0089 */
[----:B------:R-:W-:Y:S02]  /*12840*/  IMAD.MOV.U32 R10, RZ, RZ, R141 ;  /* 0x000000ffff0a7224 */ /* 0x000fe400078e008d */
[----:B------:R-:W-:Y:S02]  /*12850*/  IMAD.MOV.U32 R12, RZ, RZ, R134 ;  /* 0x000000ffff0c7224 */ /* 0x000fe400078e0086 */
[----:B------:R-:W-:Y:S02]  /*12860*/  IMAD.MOV.U32 R13, RZ, RZ, R138 ;  /* 0x000000ffff0d7224 */ /* 0x000fe400078e008a */
[----:B------:R-:W-:Y:S02]  /*12870*/  IMAD.MOV.U32 R14, RZ, RZ, R142 ;  /* 0x000000ffff0e7224 */ /* 0x000fe400078e008e */
[----:B------:R-:W-:Y:S02]  /*12880*/  IMAD.MOV.U32 R145, RZ, RZ, R139 ;  /* 0x000000ffff917224 */ /* 0x000fe400078e008b */
[----:B-1----:R-:W-:-:S02]  /*12890*/  IMAD.MOV.U32 R7, RZ, RZ, R144 ;  /* 0x000000ffff077224 */ /* 0x002fc400078e0090 */
[----:B------:R-:W-:Y:S02]  /*128a0*/  IMAD.MOV.U32 R4, RZ, RZ, R132 ;  /* 0x000000ffff047224 */ /* 0x000fe400078e0084 */
[----:B------:R-:W-:Y:S02]  /*128b0*/  IMAD.MOV.U32 R5, RZ, RZ, R136 ;  /* 0x000000ffff057224 */ /* 0x000fe400078e0088 */
[----:B------:R-:W-:Y:S02]  /*128c0*/  IMAD.MOV.U32 R6, RZ, RZ, R140 ;  /* 0x000000ffff067224 */ /* 0x000fe400078e008c */
[----:B------:R-:W-:Y:S02]  /*128d0*/  IMAD.MOV.U32 R144, RZ, RZ, R135 ;  /* 0x000000ffff907224 */ /* 0x000fe400078e0087 */
[----:B------:R-:W-:Y:S01]  /*128e0*/  IMAD.MOV.U32 R146, RZ, RZ, R143 ;  /* 0x000000ffff927224 */ /* 0x000fe200078e008f */
[----:B------:R-:W-:Y:S04]  /*128f0*/  STS.128 [R0+0x580], R80 ;  /* 0x0005805000007388 */ /* 0x000fe80000000c00 */
[----:B------:R-:W-:Y:S04]  /*12900*/  STS.128 [R0+0x280], R16 ;  /* 0x0002801000007388 */ /* 0x000fe80000000c00 */
[----:B------:R-:W-:Y:S04]  /*12910*/  STS.128 [R0+0x680], R112 ;  /* 0x0006807000007388 */ /* 0x000fe80000000c00 */
[----:B------:R-:W-:Y:S04]  /*12920*/  STS.128 [R0+0x300], R4 ;  /* 0x0003000400007388 */ /* 0x000fe80000000c00 */
[----:B------:R-:W-:Y:S04]  /*12930*/  STS.128 [R0+0x700], R8 ;  /* 0x0007000800007388 */ /* 0x000fe80000000c00 */
[----:B------:R-:W-:Y:S04]  /*12940*/  STS.128 [R0+0x380], R12 ;  /* 0x0003800c00007388 */ /* 0x000fe80000000c00 */
[----:B------:R-:W-:Y:S01]  /*12950*/  STS.128 [R0+0x780], R144 ;  /* 0x0007809000007388 */ /* 0x000fe20000000c00 */
[----:B------:R-:W-:-:S03]  /*12960*/  LOP3.LUT R2, R3, 0x6000, R2, 0xf8, !PT ;  /* 0x0000600003027812 */ /* 0x000fc600078ef802 */
[----:B------:R-:W-:Y:S01]  /*12970*/  BAR.SYNC.DEFER_BLOCKING 0x0 ;  /* 0x0000000000007b1d */ /* 0x000fe20000010000 */
[C---:B------:R-:W-:Y:S02]  /*12980*/  LOP3.LUT R3, R2.reuse, 0x20, RZ, 0x3c, !PT ;  /* 0x0000002002037812 */ /* 0x040fe400078e3cff */
[C---:B------:R-:W-:Y:S02]  /*12990*/  LOP3.LUT R108, R2.reuse, 0x40, RZ, 0x3c, !PT ;  /* 0x00000040026c7812 */ /* 0x040fe400078e3cff */
[----:B------:R-:W-:Y:S01]  /*129a0*/  LOP3.LUT R109, R2, 0x60, RZ, 0x3c, !PT ;  /* 0x00000060026d7812 */ /* 0x000fe200078e3cff */
[----:B------:R-:W1:Y:S04]  /*129b0*/  LDS.128 R80, [R2] ;  /* 0x0000000002507984 */ /* 0x000e680000000c00 */
[----:B------:R-:W-:Y:S04]  /*129c0*/  LDS.128 R48, [R2+0x800] ;  /* 0x0008000002307984 */ /* 0x000fe80000000c00 */
[----:B------:R-:W-:Y:S04]  /*129d0*/  LDS.128 R32, [R2+0x1000] ;  /* 0x0010000002207984 */ /* 0x000fe80000000c00 */
[----:B------:R-:W-:Y:S04]  /*129e0*/  LDS.128 R16, [R2+0x1800] ;  /* 0x0018000002107984 */ /* 0x000fe80000000c00 */
[----:B------:R-:W2:Y:S04]  /*129f0*/  LDS.128 R68, [R3] ;  /* 0x0000000003447984 */ /* 0x000ea80000000c00 */
[----:B------:R-:W-:Y:S04]  /*12a00*/  LDS.128 R36, [R3+0x800] ;  /* 0x0008000003247984 */ /* 0x000fe80000000c00 */
[----:B------:R-:W-:Y:S04]  /*12a10*/  LDS.128 R20, [R3+0x1000] ;  /* 0x0010000003147984 */ /* 0x000fe80000000c00 */
[----:B------:R-:W-:Y:S04]  /*12a20*/  LDS.128 R4, [R3+0x1800] ;  /* 0x0018000003047984 */ /* 0x000fe80000000c00 */
[----:B------:R-:W1:Y:S04]  /*12a30*/  LDS.128 R76, [R108] ;  /* 0x000000006c4c7984 */ /* 0x000e680000000c00 */
[----:B------:R-:W-:Y:S04]  /*12a40*/  LDS.128 R44, [R108+0x800] ;  /* 0x000800006c2c7984 */ /* 0x000fe80000000c00 */
[----:B------:R-:W-:Y:S04]  /*12a50*/  LDS.128 R28, [R108+0x1000] ;  /* 0x001000006c1c7984 */ /* 0x000fe80000000c00 */
[----:B------:R-:W-:Y:S04]  /*12a60*/  LDS.128 R12, [R108+0x1800] ;  /* 0x001800006c0c7984 */ /* 0x000fe80000000c00 */
[----:B------:R-:W1:Y:S04]  /*12a70*/  LDS.128 R72, [R109] ;  /* 0x000000006d487984 */ /* 0x000e680000000c00 */
[----:B------:R-:W1:Y:S04]  /*12a80*/  LDS.128 R40, [R109+0x800] ;  /* 0x000800006d287984 */ /* 0x000e680000000c00 */
[----:B------:R-:W1:Y:S04]  /*12a90*/  LDS.128 R24, [R109+0x1000] ;  /* 0x001000006d187984 */ /* 0x000e680000000c00 */
[----:B------:R-:W1:Y:S01]  /*12aa0*/  LDS.128 R8, [R109+0x1800] ;  /* 0x001800006d087984 */ /* 0x000e620000000c00 */
[----:B------:R-:W-:-:S02]  /*12ab0*/  IMAD.MOV.U32 R100, RZ, RZ, R52 ;  /* 0x000000ffff647224 */ /* 0x000fc400078e0034 */
[----:B------:R-:W-:Y:S02]  /*12ac0*/  IMAD.MOV.U32 R101, RZ, RZ, R56 ;  /* 0x000000ffff657224 */ /* 0x000fe400078e0038 */
[----:B------:R-:W-:Y:S02]  /*12ad0*/  IMAD.MOV.U32 R102, RZ, RZ, R60 ;  /* 0x000000ffff667224 */ /* 0x000fe400078e003c */
[----:B------:R-:W-:Y:S01]  /*12ae0*/  IMAD.MOV.U32 R103, RZ, RZ, R64 ;  /* 0x000000ffff677224 */ /* 0x000fe200078e0040 */
[----:B------:R-:W-:Y:S01]  /*12af0*/  BAR.SYNC.DEFER_BLOCKING 0x0 ;  /* 0x0000000000007b1d */ /* 0x000fe20000010000 */
[----:B------:R-:W-:-:S05]  /*12b00*/  IMAD.MOV.U32 R52, RZ, RZ, R84 ;  /* 0x000000ffff347224 */ /* 0x000fca00078e0054 */
[----:B------:R1:W-:Y:S02]  /*12b10*/  STS.128 [R0], R100 ;  /* 0x0000006400007388 */ /* 0x0003e40000000c00 */
[----:B-1----:R-:W-:Y:S02]  /*12b20*/  IMAD.MOV.U32 R100, RZ, RZ, R53 ;  /* 0x000000ffff647224 */ /* 0x002fe400078e0035 */
[----:B------:R-:W-:Y:S02]  /*12b30*/  IMAD.MOV.U32 R53, RZ, RZ, R88 ;  /* 0x000000ffff357224 */ /* 0x000fe400078e0058 */
[----:B------:R-:W-:Y:S02]  /*12b40*/  IMAD.MOV.U32 R88, RZ, RZ, R85 ;  /* 0x000000ffff587224 */ /* 0x000fe400078e0055 */
[----:B------:R-:W2:Y:S04]  /*12b50*/  LDL.LU R85, [R1+0x4f0] ;  /* 0x0004f00001557983 */ /* 0x000ea80000300800 */
[----:B------:R-:W3:Y:S01]  /*12b60*/  LDL.LU R84, [R1+0x4ec] ;  /* 0x0004ec0001547983 */ /* 0x000ee20000300800 */
[----:B------:R-:W-:-:S02]  /*12b70*/  IMAD.MOV.U32 R104, RZ, RZ, R54 ;  /* 0x000000ffff687224 */ /* 0x000fc400078e0036 */
[----:B------:R-:W-:Y:S02]  /*12b80*/  IMAD.MOV.U32 R64, RZ, RZ, R55 ;  /* 0x000000ffff407224 */ /* 0x000fe400078e0037 */
[----:B------:R-:W-:Y:S02]  /*12b90*/  IMAD.MOV.U32 R54, RZ, RZ, R92 ;  /* 0x000000ffff367224 */ /* 0x000fe400078e005c */
[----:B------:R-:W-:Y:S01]  /*12ba0*/  IMAD.MOV.U32 R55, RZ, RZ, R96 ;  /* 0x000000ffff377224 */ /* 0x000fe200078e0060 */
[----:B------:R-:W3:Y:S01]  /*12bb0*/  LDL.LU R92, [R1+0x4e8] ;  /* 0x0004e800015c7983 */ /* 0x000ee20000300800 */
[----:B------:R-:W-:Y:S02]  /*12bc0*/  IMAD.MOV.U32 R103, RZ, RZ, R65 ;  /* 0x000000ffff677224 */ /* 0x000fe400078e0041 */
[----:B------:R-:W-:Y:S01]  /*12bd0*/  IMAD.MOV.U32 R107, RZ, RZ, R66 ;  /* 0x000000ffff6b7224 */ /* 0x000fe200078e0042 */
[----:B------:R1:W-:Y:S01]  /*12be0*/  STS.128 [R0+0x100], R52 ;  /* 0x0001003400007388 */ /* 0x0003e20000000c00 */
[----:B------:R-:W-:-:S02]  /*12bf0*/  IMAD.MOV.U32 R65, RZ, RZ, R59 ;  /* 0x000000ffff417224 */ /* 0x000fc400078e003b */
[----:B------:R-:W-:Y:S02]  /*12c00*/  IMAD.MOV.U32 R66, RZ, RZ, R63 ;  /* 0x000000ffff427224 */ /* 0x000fe400078e003f */
[----:B------:R-:W-:Y:S02]  /*12c10*/  IMAD.MOV.U32 R101, RZ, RZ, R57 ;  /* 0x000000ffff657224 */ /* 0x000fe400078e0039 */
[----:B------:R-:W-:Y:S02]  /*12c20*/  IMAD.MOV.U32 R105, RZ, RZ, R58 ;  /* 0x000000ffff697224 */ /* 0x000fe400078e003a */
[----:B------:R-:W-:Y:S02]  /*12c30*/  IMAD.MOV.U32 R56, RZ, RZ, R87 ;  /* 0x000000ffff387224 */ /* 0x000fe400078e0057 */
[----:B------:R-:W-:Y:S02]  /*12c40*/  IMAD.MOV.U32 R57, RZ, RZ, R91 ;  /* 0x000000ffff397224 */ /* 0x000fe400078e005b */
[----:B------:R-:W-:-:S02]  /*12c50*/  IMAD.MOV.U32 R58, RZ, RZ, R95 ;  /* 0x000000ffff3a7224 */ /* 0x000fc400078e005f */
[----:B------:R-:W-:Y:S02]  /*12c60*/  IMAD.MOV.U32 R59, RZ, RZ, R99 ;  /* 0x000000ffff3b7224 */ /* 0x000fe400078e0063 */
[----:B-1----:R-:W-:Y:S02]  /*12c70*/  IMAD.MOV.U32 R52, RZ, RZ, R86 ;  /* 0x000000ffff347224 */ /* 0x002fe400078e0056 */
[----:B------:R-:W-:Y:S02]  /*12c80*/  IMAD.MOV.U32 R53, RZ, RZ, R90 ;  /* 0x000000ffff357224 */ /* 0x000fe400078e005a */
[----:B------:R-:W-:Y:S02]  /*12c90*/  IMAD.MOV.U32 R54, RZ, RZ, R94 ;  /* 0x000000ffff367224 */ /* 0x000fe400078e005e */
[----:B------:R-:W-:Y:S01]  /*12ca0*/  IMAD.MOV.U32 R55, RZ, RZ, R98 ;  /* 0x000000ffff377224 */ /* 0x000fe200078e0062 */
[----:B------:R1:W-:Y:S04]  /*12cb0*/  STS.128 [R0+0x480], R64 ;  /* 0x0004804000007388 */ /* 0x0003e80000000c00 */
[----:B------:R4:W-:Y:S04]  /*12cc0*/  STS.128 [R0+0x180], R52 ;  /* 0x0001803400007388 */ /* 0x0009e80000000c00 */
[----:B------:R4:W-:Y:S01]  /*12cd0*/  STS.128 [R0+0x580], R56 ;  /* 0x0005803800007388 */ /* 0x0009e20000000c00 */
[----:B-1----:R-:W-:-:S02]  /*12ce0*/  IMAD.MOV.U32 R64, RZ, RZ, R148 ;  /* 0x000000ffff407224 */ /* 0x002fc400078e0094 */
[----:B------:R-:W-:Y:S02]  /*12cf0*/  IMAD.MOV.U32 R65, RZ, RZ, R152 ;  /* 0x000000ffff417224 */ /* 0x000fe400078e0098 */
[----:B------:R-:W-:Y:S02]  /*12d00*/  IMAD.MOV.U32 R66, RZ, RZ, R156 ;  /* 0x000000ffff427224 */ /* 0x000fe400078e009c */
[----:B------:R-:W-:Y:S02]  /*12d10*/  IMAD.MOV.U32 R67, RZ, RZ, R160 ;  /* 0x000000ffff437224 */ /* 0x000fe400078e00a0 */
[----:B----4-:R-:W-:Y:S02]  /*12d20*/  IMAD.MOV.U32 R52, RZ, RZ, R116 ;  /* 0x000000ffff347224 */ /* 0x010fe400078e0074 */
[----:B------:R-:W-:Y:S02]  /*12d30*/  IMAD.MOV.U32 R53, RZ, RZ, R120 ;  /* 0x000000ffff357224 */ /* 0x000fe400078e0078 */
[----:B------:R-:W-:-:S02]  /*12d40*/  IMAD.MOV.U32 R54, RZ, RZ, R124 ;  /* 0x000000ffff367224 */ /* 0x000fc400078e007c */
[----:B------:R-:W-:Y:S02]  /*12d50*/  IMAD.MOV.U32 R55, RZ, RZ, R128 ;  /* 0x000000ffff377224 */ /* 0x000fe400078e0080 */
[----:B------:R-:W-:Y:S02]  /*12d60*/  IMAD.MOV.U32 R56, RZ, RZ, R117 ;  /* 0x000000ffff387224 */ /* 0x000fe400078e0075 */
[----:B------:R-:W-:Y:S02]  /*12d70*/  IMAD.MOV.U32 R57, RZ, RZ, R121 ;  /* 0x000000ffff397224 */ /* 0x000fe400078e0079 */
[----:B------:R-:W-:Y:S02]  /*12d80*/  IMAD.MOV.U32 R58, RZ, RZ, R125 ;  /* 0x000000ffff3a7224 */ /* 0x000fe400078e007d */
[----:B------:R-:W-:Y:S01]  /*12d90*/  IMAD.MOV.U32 R59, RZ, RZ, R129 ;  /* 0x000000ffff3b7224 */ /* 0x000fe200078e0081 */
[----:B------:R1:W-:Y:S01]  /*12da0*/  STS.128 [R0+0x300], R64 ;  /* 0x0003004000007388 */ /* 0x0003e20000000c00 */
[----:B------:R-:W-:-:S02]  /*12db0*/  IMAD.MOV.U32 R102, RZ, RZ, R61 ;  /* 0x000000ffff667224 */ /* 0x000fc400078e003d */
[----:B------:R-:W-:Y:S01]  /*12dc0*/  IMAD.MOV.U32 R106, RZ, RZ, R62 ;  /* 0x000000ffff6a7224 */ /* 0x000fe200078e003e */
[----:B------:R4:W-:Y:S01]  /*12dd0*/  STS.128 [R0+0x200], R52 ;  /* 0x0002003400007388 */ /* 0x0009e20000000c00 */
[----:B------:R-:W-:-:S03]  /*12de0*/  IMAD.MOV.U32 R63, RZ, RZ, R130 ;  /* 0x000000ffff3f7224 */ /* 0x000fc600078e0082 */
[----:B------:R4:W-:Y:S01]  /*12df0*/  STS.128 [R0+0x600], R56 ;  /* 0x0006003800007388 */ /* 0x0009e20000000c00 */
[----:B------:R-:W-:Y:S02]  /*12e00*/  IMAD.MOV.U32 R90, RZ, RZ, R93 ;  /* 0x000000ffff5a7224 */ /* 0x000fe400078e005d */
[----:B------:R-:W-:Y:S02]  /*12e10*/  IMAD.MOV.U32 R91, RZ, RZ, R97 ;  /* 0x000000ffff5b7224 */ /* 0x000fe400078e0061 */
[----:B------:R-:W-:Y:S01]  /*12e20*/  IMAD.MOV.U32 R60, RZ, RZ, R118 ;  /* 0x000000ffff3c7224 */ /* 0x000fe200078e0076 */
[----:B-1----:R-:W3:Y:S01]  /*12e30*/  LDL.LU R67, [R1+0x4e4] ;  /* 0x0004e40001437983 */ /* 0x002ee20000300800 */
[----:B------:R-:W-:Y:S02]  /*12e40*/  IMAD.MOV.U32 R61, RZ, RZ, R122 ;  /* 0x000000ffff3d7224 */ /* 0x000fe400078e007a */
[----:B------:R-:W-:Y:S02]  /*12e50*/  IMAD.MOV.U32 R62, RZ, RZ, R126 ;  /* 0x000000ffff3e7224 */ /* 0x000fe400078e007e */
[----:B----4-:R-:W-:-:S02]  /*12e60*/  IMAD.MOV.U32 R54, RZ, RZ, R157 ;  /* 0x000000ffff367224 */ /* 0x010fc400078e009d */
[----:B------:R-:W-:Y:S02]  /*12e70*/  IMAD.MOV.U32 R128, RZ, RZ, R119 ;  /* 0x000000ffff807224 */ /* 0x000fe400078e0077 */
[----:B------:R-:W-:Y:S02]  /*12e80*/  IMAD.MOV.U32 R58, RZ, RZ, R159 ;  /* 0x000000ffff3a7224 */ /* 0x000fe400078e009f */
[----:B------:R-:W-:Y:S02]  /*12e90*/  IMAD.MOV.U32 R129, RZ, RZ, R123 ;  /* 0x000000ffff817224 */ /* 0x000fe400078e007b */
[----:B------:R-:W-:Y:S02]  /*12ea0*/  IMAD.MOV.U32 R130, RZ, RZ, R127 ;  /* 0x000000ffff827224 */ /* 0x000fe400078e007f */
[----:B------:R-:W-:Y:S02]  /*12eb0*/  IMAD.MOV.U32 R52, RZ, RZ, R149 ;  /* 0x000000ffff347224 */ /* 0x000fe400078e0095 */
[----:B------:R-:W-:-:S02]  /*12ec0*/  IMAD.MOV.U32 R53, RZ, RZ, R153 ;  /* 0x000000ffff357224 */ /* 0x000fc400078e0099 */
[----:B------:R-:W-:Y:S02]  /*12ed0*/  IMAD.MOV.U32 R156, RZ, RZ, R150 ;  /* 0x000000ffff9c7224 */ /* 0x000fe400078e0096 */
[----:B------:R-:W-:Y:S02]  /*12ee0*/  IMAD.MOV.U32 R56, RZ, RZ, R151 ;  /* 0x000000ffff387224 */ /* 0x000fe400078e0097 */
[----:B------:R-:W-:Y:S02]  /*12ef0*/  IMAD.MOV.U32 R57, RZ, RZ, R155 ;  /* 0x000000ffff397224 */ /* 0x000fe400078e009b */
[----:B------:R-:W-:Y:S02]  /*12f00*/  IMAD.MOV.U32 R55, RZ, RZ, R161 ;  /* 0x000000ffff377224 */ /* 0x000fe400078e00a1 */
[----:B------:R-:W-:Y:S01]  /*12f10*/  IMAD.MOV.U32 R59, RZ, RZ, R163 ;  /* 0x000000ffff3b7224 */ /* 0x000fe200078e00a3 */
[----:B------:R-:W-:Y:S01]  /*12f20*/  STS.128 [R0+0x400], R100 ;  /* 0x0004006400007388 */ /* 0x000fe20000000c00 */
[----:B------:R-:W-:-:S02]  /*12f30*/  IMAD.MOV.U32 R157, RZ, RZ, R154 ;  /* 0x000000ffff9d7224 */ /* 0x000fc400078e009a */
[----:B------:R-:W-:Y:S01]  /*12f40*/  IMAD.MOV.U32 R159, RZ, RZ, R162 ;  /* 0x000000ffff9f7224 */ /* 0x000fe200078e00a2 */
[----:B------:R-:W-:Y:S01]  /*12f50*/  STS.128 [R0+0x80], R104 ;  /* 0x0000806800007388 */ /* 0x000fe20000000c00 */
[----:B------:R-:W-:-:S03]  /*12f60*/  ISETP.GE.AND P0, PT, R164, c[0x0][0x178], PT ;  /* 0x00005e00a4007a0c */ /* 0x000fc60003f06270 */
[----:B------:R-:W-:Y:S04]  /*12f70*/  STS.128 [R0+0x500], R88 ;  /* 0x0005005800007388 */ /* 0x000fe80000000c00 */
[----:B------:R1:W-:Y:S04]  /*12f80*/  STS.128 [R0+0x280], R60 ;  /* 0x0002803c00007388 */ /* 0x0003e80000000c00 */
[----:B------:R-:W-:Y:S04]  /*12f90*/  STS.128 [R0+0x680], R128 ;  /* 0x0006808000007388 */ /* 0x000fe80000000c00 */
[----:B------:R-:W-:Y:S04]  /*12fa0*/  STS.128 [R0+0x700], R52 ;  /* 0x0007003400007388 */ /* 0x000fe80000000c00 */
[----:B------:R-:W-:Y:S04]  /*12fb0*/  STS.128 [R0+0x380], R156 ;  /* 0x0003809c00007388 */ /* 0x000fe80000000c00 */
[----:B------:R-:W-:Y:S01]  /*12fc0*/  STS.128 [R0+0x780], R56 ;  /* 0x0007803800007388 */ /* 0x000fe20000000c00 */
[----:B-1----:R-:W-:Y:S01]  /*12fd0*/  IMAD R63, R164, c[0x0][0x194], RZ ;  /* 0x00006500a43f7a24 */ /* 0x002fe200078e02ff */
[C---:B------:R-:W-:Y:S01]  /*12fe0*/  ISETP.LT.AND P3, PT, R203.reuse, c[0x0][0x17c], !P0 ;  /* 0x00005f00cb007a0c */ /* 0x040fe20004761270 */
[----:B------:R-:W-:Y:S01]  /*12ff0*/  IMAD R203, R203, c[0x0][0x198], RZ ;  /* 0x00006600cbcb7a24 */ /* 0x000fe200078e02ff */
[----:B------:R-:W4:Y:S02]  /*13000*/  LDL.LU R87, [R1+0x4e0] ;  /* 0x0004e00001577983 */ /* 0x000f240000300800 */
[----:B------:R-:W-:-:S02]  /*13010*/  LEA R62, P2, R63, c[0x0][0x170], 0x2 ;  /* 0x00005c003f3e7a11 */ /* 0x000fc400078410ff */
[----:B------:R-:W4:Y:S02]  /*13020*/  LDL.LU R86, [R1+0x4dc] ;  /* 0x0004dc0001567983 */ /* 0x000f240000300800 */
[----:B------:R-:W-:Y:S02]  /*13030*/  LEA.HI.X.SX32 R63, R63, c[0x0][0x174], 0x2, P2 ;  /* 0x00005d003f3f7a11 */ /* 0x000fe400010f16ff */
[----:B------:R-:W-:-:S04]  /*13040*/  LEA R60, P2, R203, R62, 0x2 ;  /* 0x0000003ecb3c7211 */ /* 0x000fc800078410ff */
[----:B------:R-:W-:Y:S01]  /*13050*/  LEA.HI.X.SX32 R61, R203, R63, 0x2, P2 ;  /* 0x0000003fcb3d7211 */ /* 0x000fe200010f16ff */
[----:B------:R-:W-:Y:S06]  /*13060*/  BAR.SYNC.DEFER_BLOCKING 0x0 ;  /* 0x0000000000007b1d */ /* 0x000fec0000010000 */
[----:B------:R1:W-:Y:S01]  /*13070*/  @P3 STG.E [R60.64], R80 ;  /* 0x000000503c003986 */ /* 0x0003e2000c101906 */
[C---:B--2---:R-:W-:Y:S01]  /*13080*/  ISETP.LT.AND P1, PT, R85.reuse, c[0x0][0x17c], !P0 ;  /* 0x00005f0055007a0c */ /* 0x044fe20004721270 */
[----:B------:R-:W-:Y:S02]  /*13090*/  IMAD R64, R85, c[0x0][0x198], RZ ;  /* 0x0000660055407a24 */ /* 0x000fe400078e02ff */
[----:B------:R-:W2:Y:S01]  /*130a0*/  LDL.LU R85, [R1+0x4d8] ;  /* 0x0004d80001557983 */ /* 0x000ea20000300800 */
[C---:B---3--:R-:W-:Y:S01]  /*130b0*/  ISETP.LT.AND P2, PT, R84.reuse, c[0x0][0x17c], !P0 ;  /* 0x00005f0054007a0c */ /* 0x048fe20004741270 */
[----:B------:R-:W-:-:S02]  /*130c0*/  IMAD R65, R84, c[0x0][0x198], RZ ;  /* 0x0000660054417a24 */ /* 0x000fc400078e02ff */
[----:B------:R-:W3:Y:S04]  /*130d0*/  LDL.LU R84, [R1+0x4d4] ;  /* 0x0004d40001547983 */ /* 0x000ee80000300800 */
[----:B-1----:R-:W3:Y:S01]  /*130e0*/  LDL.LU R60, [R1+0x4d0] ;  /* 0x0004d000013c7983 */ /* 0x002ee20000300800 */
[----:B------:R-:W-:-:S04]  /*130f0*/  LEA R52, P4, R64, R62, 0x2 ;  /* 0x0000003e40347211 */ /* 0x000fc800078810ff */
[----:B------:R-:W-:Y:S01]  /*13100*/  LEA.HI.X.SX32 R53, R64, R63, 0x2, P4 ;  /* 0x0000003f40357211 */ /* 0x000fe200020f16ff */
[----:B------:R-:W-:Y:S01]  /*13110*/  IMAD R64, R92, c[0x0][0x198], RZ ;  /* 0x000066005c407a24 */ /* 0x000fe200078e02ff */
[----:B------:R-:W-:-:S03]  /*13120*/  LEA R54, P6, R65, R62, 0x2 ;  /* 0x0000003e41367211 */ /* 0x000fc600078c10ff */
[----:B------:R1:W-:Y:S01]  /*13130*/  @P1 STG.E [R52.64], R68 ;  /* 0x0000004434001986 */ /* 0x0003e2000c101906 */
[----:B------:R-:W-:Y:S02]  /*13140*/  ISETP.LT.AND P3, PT, R92, c[0x0][0x17c], !P0 ;  /* 0x00005f005c007a0c */ /* 0x000fe40004761270 */
[----:B------:R-:W-:Y:S02]  /*13150*/  LEA.HI.X.SX32 R55, R65, R63, 0x2, P6 ;  /* 0x0000003f41377211 */ /* 0x000fe400030f16ff */
[----:B-1----:R-:W-:-:S04]  /*13160*/  LEA R52, P4, R64, R62, 0x2 ;  /* 0x0000003e40347211 */ /* 0x002fc800078810ff */
[----:B------:R-:W-:Y:S01]  /*13170*/  LEA.HI.X.SX32 R53, R64, R63, 0x2, P4 ;  /* 0x0000003f40357211 */ /* 0x000fe200020f16ff */
[----:B------:R-:W-:Y:S04]  /*13180*/  @P2 STG.E [R54.64], R76 ;  /* 0x0000004c36002986 */ /* 0x000fe8000c101906 */
[----:B------:R-:W-:Y:S01]  /*13190*/  @P3 STG.E [R52.64], R72 ;  /* 0x0000004834003986 */ /* 0x000fe2000c101906 */
[C---:B------:R-:W-:Y:S01]  /*131a0*/  IMAD R66, R67.reuse, c[0x0][0x198], RZ ;  /* 0x0000660043427a24 */ /* 0x040fe200078e02ff */
[----:B------:R-:W-:Y:S02]  /*131b0*/  ISETP.LT.AND P1, PT, R67, c[0x0][0x17c], !P0 ;  /* 0x00005f0043007a0c */ /* 0x000fe40004721270 */
[----:B------:R-:W3:Y:S04]  /*131c0*/  LDL.LU R67, [R1+0x4cc] ;  /* 0x0004cc0001437983 */ /* 0x000ee80000300800 */
[----:B------:R-:W3:Y:S01]  /*131d0*/  LDL.LU R65, [R1+0x4c8] ;  /* 0x0004c80001417983 */ /* 0x000ee20000300800 */
[----:B------:R-:W-:-:S03]  /*131e0*/  LEA R56, P6, R66, R62, 0x2 ;  /* 0x0000003e42387211 */ /* 0x000fc600078c10ff */
[----:B------:R-:W3:Y:S01]  /*131f0*/  LDL.LU R64, [R1+0x4c4] ;  /* 0x0004c40001407983 */ /* 0x000ee20000300800 */
[----:B------:R-:W-:-:S05]  /*13200*/  LEA.HI.X.SX32 R57, R66, R63, 0x2, P6 ;  /* 0x0000003f42397211 */ /* 0x000fca00030f16ff */
[----:B------:R1:W-:Y:S04]  /*13210*/  @P1 STG.E [R56.64], R48 ;  /* 0x0000003038001986 */ /* 0x0003e8000c101906 */
[----:B-1----:R-:W3:Y:S04]  /*13220*/  LDL.LU R48, [R1+0x4c0] ;  /* 0x0004c00001307983 */ /* 0x002ee80000300800 */
[----:B------:R-:W3:Y:S01]  /*13230*/  LDL.LU R61, [R1+0x4bc] ;  /* 0x0004bc00013d7983 */ /* 0x000ee20000300800 */
[C---:B----4-:R-:W-:Y:S01]  /*13240*/  IMAD R0, R87.reuse, c[0x0][0x198], RZ ;  /* 0x0000660057007a24 */ /* 0x050fe200078e02ff */
[----:B------:R-:W-:Y:S01]  /*13250*/  ISETP.LT.AND P2, PT, R87, c[0x0][0x17c], !P0 ;  /* 0x00005f0057007a0c */ /* 0x000fe20004741270 */
[----:B------:R-:W-:-:S03]  /*13260*/  IMAD R58, R86, c[0x0][0x198], RZ ;  /* 0x00006600563a7a24 */ /* 0x000fc600078e02ff */
[-C--:B------:R-:W-:Y:S02]  /*13270*/  LEA R54, P4, R0, R62.reuse, 0x2 ;  /* 0x0000003e00367211 */ /* 0x080fe400078810ff */
[----:B------:R-:W-:Y:S02]  /*13280*/  ISETP.LT.AND P3, PT, R86, c[0x0][0x17c], !P0 ;  /* 0x00005f0056007a0c */ /* 0x000fe40004761270 */
[----:B------:R-:W-:Y:S02]  /*13290*/  LEA.HI.X.SX32 R55, R0, R63, 0x2, P4 ;  /* 0x0000003f00377211 */ /* 0x000fe400020f16ff */
[----:B------:R-:W-:-:S03]  /*132a0*/  LEA R52, P6, R58, R62, 0x2 ;  /* 0x0000003e3a347211 */ /* 0x000fc600078c10ff */
[----:B------:R1:W-:Y:S01]  /*132b0*/  @P2 STG.E [R54.64], R36 ;  /* 0x0000002436002986 */ /* 0x0003e2000c101906 */
[----:B------:R-:W-:-:S05]  /*132c0*/  LEA.HI.X.SX32 R53, R58, R63, 0x2, P6 ;  /* 0x0000003f3a357211 */ /* 0x000fca00030f16ff */
[----:B------:R-:W-:Y:S01]  /*132d0*/  @P3 STG.E [R52.64], R44 ;  /* 0x0000002c34003986 */ /* 0x000fe2000c101906 */
[C---:B--2---:R-:W-:Y:S01]  /*132e0*/  IMAD R0, R85.reuse, c[0x0][0x198], RZ ;  /* 0x0000660055007a24 */ /* 0x044fe200078e02ff */
[----:B------:R-:W-:Y:S01]  /*132f0*/  ISETP.LT.AND P1, PT, R85, c[0x0][0x17c], !P0 ;  /* 0x00005f0055007a0c */ /* 0x000fe20004721270 */
[C---:B---3--:R-:W-:Y:S01]  /*13300*/  IMAD R59, R84.reuse, c[0x0][0x198], RZ ;  /* 0x00006600543b7a24 */ /* 0x048fe200078e02ff */
[----:B------:R-:W-:Y:S02]  /*13310*/  ISETP.LT.AND P2, PT, R84, c[0x0][0x17c], !P0 ;  /* 0x00005f0054007a0c */ /* 0x000fe40004741270 */
[-C--:B-1----:R-:W-:Y:S02]  /*13320*/  LEA R54, P4, R0, R62.reuse, 0x2 ;  /* 0x0000003e00367211 */ /* 0x082fe400078810ff */
[----:B------:R-:W-:Y:S01]  /*13330*/  LEA R56, P6, R59, R62, 0x2 ;  /* 0x0000003e3b387211 */ /* 0x000fe200078c10ff */
[C---:B------:R-:W-:Y:S01]  /*13340*/  IMAD R58, R60.reuse, c[0x0][0x198], RZ ;  /* 0x000066003c3a7a24 */ /* 0x040fe200078e02ff */
[----:B------:R-:W-:-:S02]  /*13350*/  ISETP.LT.AND P3, PT, R60, c[0x0][0x17c], !P0 ;  /* 0x00005f003c007a0c */ /* 0x000fc40004761270 */
[----:B------:R-:W2:Y:S01]  /*13360*/  LDL.LU R60, [R1+0x4b8] ;  /* 0x0004b800013c7983 */ /* 0x000ea20000300800 */
[-C--:B------:R-:W-:Y:S02]  /*13370*/  LEA.HI.X.SX32 R57, R59, R63.reuse, 0x2, P6 ;  /* 0x0000003f3b397211 */ /* 0x080fe400030f16ff */
[----:B------:R-:W-:Y:S01]  /*13380*/  LEA.HI.X.SX32 R55, R0, R63, 0x2, P4 ;  /* 0x0000003f00377211 */ /* 0x000fe200020f16ff */
[----:B------:R-:W3:Y:S04]  /*13390*/  LDL.LU R59, [R1+0x4b4] ;  /* 0x0004b400013b7983 */ /* 0x000ee80000300800 */
[----:B------:R-:W-:Y:S04]  /*133a0*/  @P1 STG.E [R54.64], R40 ;  /* 0x0000002836001986 */ /* 0x000fe8000c101906 */
[----:B------:R1:W-:Y:S04]  /*133b0*/  @P2 STG.E [R56.64], R32 ;  /* 0x0000002038002986 */ /* 0x0003e8000c101906 */
[----:B-1----:R-:W4:Y:S01]  /*133c0*/  LDL.LU R32, [R1+0x4b0] ;  /* 0x0004b00001207983 */ /* 0x002f220000300800 */
[----:B------:R-:W-:-:S04]  /*133d0*/  LEA R52, P4, R58, R62, 0x2 ;  /* 0x0000003e3a347211 */ /* 0x000fc800078810ff */
[----:B------:R-:W-:Y:S02]  /*133e0*/  LEA.HI.X.SX32 R53, R58, R63, 0x2, P4 ;  /* 0x0000003f3a357211 */ /* 0x000fe400020f16ff */
[----:B------:R-:W2:Y:S04]  /*133f0*/  LDL.LU R58, [R1+0x4ac] ;  /* 0x0004ac00013a7983 */ /* 0x000ea80000300800 */
[----:B------:R1:W-:Y:S01]  /*13400*/  @P3 STG.E [R52.64], R20 ;  /* 0x0000001434003986 */ /* 0x0003e2000c101906 */
[C---:B------:R-:W-:Y:S01]  /*13410*/  IMAD R0, R67.reuse, c[0x0][0x198], RZ ;  /* 0x0000660043007a24 */ /* 0x040fe200078e02ff */
[----:B------:R-:W-:Y:S01]  /*13420*/  ISETP.LT.AND P1, PT, R67, c[0x0][0x17c], !P0 ;  /* 0x00005f0043007a0c */ /* 0x000fe20004721270 */
[C---:B------:R-:W-:Y:S01]  /*13430*/  IMAD R36, R65.reuse, c[0x0][0x198], RZ ;  /* 0x0000660041247a24 */ /* 0x040fe200078e02ff */
[----:B------:R-:W-:-:S02]  /*13440*/  ISETP.LT.AND P2, PT, R65, c[0x0][0x17c], !P0 ;  /* 0x00005f0041007a0c */ /* 0x000fc40004741270 */
[-C--:B------:R-:W-:Y:S01]  /*13450*/  LEA R54, P6, R0, R62.reuse, 0x2 ;  /* 0x0000003e00367211 */ /* 0x080fe200078c10ff */
[C---:B------:R-:W-:Y:S01]  /*13460*/  IMAD R44, R64.reuse, c[0x0][0x198], RZ ;  /* 0x00006600402c7a24 */ /* 0x040fe200078e02ff */
[----:B------:R-:W-:Y:S02]  /*13470*/  ISETP.LT.AND P3, PT, R64, c[0x0][0x17c], !P0 ;  /* 0x00005f0040007a0c */ /* 0x000fe40004761270 */
[-C--:B-1----:R-:W-:Y:S02]  /*13480*/  LEA R52, P4, R36, R62.reuse, 0x2 ;  /* 0x0000003e24347211 */ /* 0x082fe400078810ff */
[-C--:B------:R-:W-:Y:S02]  /*13490*/  LEA.HI.X.SX32 R55, R0, R63.reuse, 0x2, P6 ;  /* 0x0000003f00377211 */ /* 0x080fe400030f16ff */
[----:B------:R-:W-:Y:S02]  /*134a0*/  LEA R56, P6, R44, R62, 0x2 ;  /* 0x0000003e2c387211 */ /* 0x000fe400078c10ff */
[----:B------:R-:W-:-:S02]  /*134b0*/  LEA.HI.X.SX32 R53, R36, R63, 0x2, P4 ;  /* 0x0000003f24357211 */ /* 0x000fc400020f16ff */
[----:B------:R-:W-:Y:S01]  /*134c0*/  LEA.HI.X.SX32 R57, R44, R63, 0x2, P6 ;  /* 0x0000003f2c397211 */ /* 0x000fe200030f16ff */
[----:B------:R-:W-:Y:S04]  /*134d0*/  @P1 STG.E [R54.64], R28 ;  /* 0x0000001c36001986 */ /* 0x000fe8000c101906 */
[----:B------:R-:W-:Y:S01]  /*134e0*/  @P2 STG.E [R52.64], R24 ;  /* 0x0000001834002986 */ /* 0x000fe2000c101906 */
[C---:B------:R-:W-:Y:S01]  /*134f0*/  IMAD R0, R48.reuse, c[0x0][0x198], RZ ;  /* 0x0000660030007a24 */ /* 0x040fe200078e02ff */
[----:B------:R-:W-:Y:S02]  /*13500*/  ISETP.LT.AND P1, PT, R48, c[0x0][0x17c], !P0 ;  /* 0x00005f0030007a0c */ /* 0x000fe40004721270 */
[----:B------:R1:W-:Y:S04]  /*13510*/  @P3 STG.E [R56.64], R16 ;  /* 0x0000001038003986 */ /* 0x0003e8000c101906 */
[----:B------:R-:W2:Y:S04]  /*13520*/  LDL.LU R48, [R1+0x4a8] ;  /* 0x0004a80001307983 */ /* 0x000ea80000300800 */
[----:B------:R-:W2:Y:S04]  /*13530*/  LDL.LU R40, [R1+0x4a4] ;  /* 0x0004a40001287983 */ /* 0x000ea80000300800 */
[----:B-1----:R-:W2:Y:S01]  /*13540*/  LDL.LU R16, [R1+0x4a0] ;  /* 0x0004a00001107983 */ /* 0x002ea20000300800 */
[C---:B------:R-:W-:Y:S01]  /*13550*/  IMAD R20, R61.reuse, c[0x0][0x198], RZ ;  /* 0x000066003d147a24 */ /* 0x040fe200078e02ff */
[----:B------:R-:W-:-:S02]  /*13560*/  ISETP.LT.AND P2, PT, R61, c[0x0][0x17c], !P0 ;  /* 0x00005f003d007a0c */ /* 0x000fc40004741270 */
[-C--:B------:R-:W-:Y:S01]  /*13570*/  LEA R54, P4, R0, R62.reuse, 0x2 ;  /* 0x0000003e00367211 */ /* 0x080fe200078810ff */
[----:B------:R-:W2:Y:S01]  /*13580*/  LDL.LU R36, [R1+0x49c] ;  /* 0x00049c0001247983 */ /* 0x000ea20000300800 */
[----:B------:R-:W-:Y:S02]  /*13590*/  LEA R52, P6, R20, R62, 0x2 ;  /* 0x0000003e14347211 */ /* 0x000fe400078c10ff */
[-C--:B------:R-:W-:Y:S02]  /*135a0*/  LEA.HI.X.SX32 R55, R0, R63.reuse, 0x2, P4 ;  /* 0x0000003f00377211 */ /* 0x080fe400020f16ff */
[----:B------:R-:W-:-:S03]  /*135b0*/  LEA.HI.X.SX32 R53, R20, R63, 0x2, P6 ;  /* 0x0000003f14357211 */ /* 0x000fc600030f16ff */
[----:B------:R1:W-:Y:S04]  /*135c0*/  @P1 STG.E [R54.64], R4 ;  /* 0x0000000436001986 */ /* 0x0003e8000c101906 */
[----:B------:R1:W-:Y:S01]  /*135d0*/  @P2 STG.E [R52.64], R12 ;  /* 0x0000000c34002986 */ /* 0x0003e2000c101906 */
[----:B---3--:R-:W-:-:S05]  /*135e0*/  IMAD R28, R59, c[0x0][0x198], RZ ;  /* 0x000066003b1c7a24 */ /* 0x008fca00078e02ff */
[----:B------:R-:W-:-:S04]  /*135f0*/  LEA R56, P6, R28, R62, 0x2 ;  /* 0x0000003e1c387211 */ /* 0x000fc800078c10ff */
[----:B------:R-:W-:Y:S01]  /*13600*/  LEA.HI.X.SX32 R57, R28, R63, 0x2, P6 ;  /* 0x0000003f1c397211 */ /* 0x000fe200030f16ff */
[C---:B----4-:R-:W-:Y:S01]  /*13610*/  IMAD R20, R32.reuse, c[0x0][0x198], RZ ;  /* 0x0000660020147a24 */ /* 0x050fe200078e02ff */
[----:B------:R-:W-:Y:S02]  /*13620*/  ISETP.LT.AND P2, PT, R32, c[0x0][0x17c], !P0 ;  /* 0x00005f0020007a0c */ /* 0x000fe40004741270 */
[----:B------:R-:W3:Y:S04]  /*13630*/  LDL.LU R32, [R1+0x498] ;  /* 0x0004980001207983 */ /* 0x000ee80000300800 */
[----:B------:R-:W4:Y:S01]  /*13640*/  LDL.LU R28, [R1+0x494] ;  /* 0x00049400011c7983 */ /* 0x000f220000300800 */
[C---:B--2---:R-:W-:Y:S01]  /*13650*/  IMAD R0, R60.reuse, c[0x0][0x198], RZ ;  /* 0x000066003c007a24 */ /* 0x044fe200078e02ff */
[----:B------:R-:W-:-:S02]  /*13660*/  ISETP.LT.AND P3, PT, R60, c[0x0][0x17c], !P0 ;  /* 0x00005f003c007a0c */ /* 0x000fc40004761270 */
[----:B------:R-:W-:Y:S01]  /*13670*/  ISETP.LT.AND P1, PT, R59, c[0x0][0x17c], !P0 ;  /* 0x00005f003b007a0c */ /* 0x000fe20004721270 */
[----:B------:R-:W2:Y:S01]  /*13680*/  LDL.LU R24, [R1+0x490] ;  /* 0x0004900001187983 */ /* 0x000ea20000300800 */
[----:B-1----:R-:W-:-:S04]  /*13690*/  LEA R54, P4, R0, R62, 0x2 ;  /* 0x0000003e00367211 */ /* 0x002fc800078810ff */
[----:B------:R-:W-:Y:S01]  /*136a0*/  LEA.HI.X.SX32 R55, R0, R63, 0x2, P4 ;  /* 0x0000003f00377211 */ /* 0x000fe200020f16ff */
[----:B------:R-:W-:-:S04]  /*136b0*/  IMAD R0, R58, c[0x0][0x198], RZ ;  /* 0x000066003a007a24 */ /* 0x000fc800078e02ff */
[----:B------:R1:W-:Y:S01]  /*136c0*/  @P3 STG.E [R54.64], R8 ;  /* 0x0000000836003986 */ /* 0x0003e2000c101906 */
[----:B------:R-:W-:Y:S02]  /*136d0*/  ISETP.LT.AND P3, PT, R58, c[0x0][0x17c], !P0 ;  /* 0x00005f003a007a0c */ /* 0x000fe40004761270 */
[----:B------:R-:W-:-:S04]  /*136e0*/  LEA R52, P4, R20, R62, 0x2 ;  /* 0x0000003e14347211 */ /* 0x000fc800078810ff */
[-C--:B------:R-:W-:Y:S02]  /*136f0*/  LEA.HI.X.SX32 R53, R20, R63.reuse, 0x2, P4 ;  /* 0x0000003f14357211 */ /* 0x080fe400020f16ff */
[C---:B-1----:R-:W-:Y:S01]  /*13700*/  LEA R54, P6, R0.reuse, R62, 0x2 ;  /* 0x0000003e00367211 */ /* 0x042fe200078c10ff */
[----:B------:R-:W-:Y:S03]  /*13710*/  @P1 STG.E [R56.64], R81 ;  /* 0x0000005138001986 */ /* 0x000fe6000c101906 */
[----:B------:R-:W-:Y:S01]  /*13720*/  LEA.HI.X.SX32 R55, R0, R63, 0x2, P6 ;  /* 0x0000003f00377211 */ /* 0x000fe200030f16ff */
[----:B------:R1:W-:Y:S04]  /*13730*/  @P2 STG.E [R52.64], R69 ;  /* 0x0000004534002986 */ /* 0x0003e8000c101906 */
[----:B------:R1:W-:Y:S04]  /*13740*/  @P3 STG.E [R54.64], R77 ;  /* 0x0000004d36003986 */ /* 0x0003e8000c101906 */
[----:B------:R-:W2:Y:S01]  /*13750*/  LDL.LU R20, [R1+0x48c] ;  /* 0x00048c0001147983 */ /* 0x000ea20000300800 */
[C---:B------:R-:W-:Y:S01]  /*13760*/  IMAD R4, R48.reuse, c[0x0][0x198], RZ ;  /* 0x0000660030047a24 */ /* 0x040fe200078e02ff */
[----:B------:R-:W-:Y:S01]  /*13770*/  ISETP.LT.AND P1, PT, R48, c[0x0][0x17c], !P0 ;  /* 0x00005f0030007a0c */ /* 0x000fe20004721270 */
[C---:B------:R-:W-:Y:S01]  /*13780*/  IMAD R0, R16.reuse, c[0x0][0x198], RZ ;  /* 0x0000660010007a24 */ /* 0x040fe200078e02ff */
[----:B------:R-:W-:-:S02]  /*13790*/  ISETP.LT.AND P3, PT, R16, c[0x0][0x17c], !P0 ;  /* 0x00005f0010007a0c */ /* 0x000fc40004761270 */
[----:B------:R-:W2:Y:S01]  /*137a0*/  LDL.LU R16, [R1+0x488] ;  /* 0x0004880001107983 */ /* 0x000ea20000300800 */
[-C--:B-1----:R-:W-:Y:S01]  /*137b0*/  LEA R52, P4, R4, R62.reuse, 0x2 ;  /* 0x0000003e04347211 */ /* 0x082fe200078810ff */
[C---:B------:R-:W-:Y:S01]  /*137c0*/  IMAD R12, R40.reuse, c[0x0][0x198], RZ ;  /* 0x00006600280c7a24 */ /* 0x040fe200078e02ff */
[----:B------:R-:W-:Y:S02]  /*137d0*/  ISETP.LT.AND P2, PT, R40, c[0x0][0x17c], !P0 ;  /* 0x00005f0028007a0c */ /* 0x000fe40004741270 */
[----:B------:R-:W-:Y:S02]  /*137e0*/  LEA.HI.X.SX32 R53, R4, R63, 0x2, P4 ;  /* 0x0000003f04357211 */ /* 0x000fe400020f16ff */
[----:B------:R-:W-:-:S03]  /*137f0*/  LEA R56, P6, R12, R62, 0x2 ;  /* 0x0000003e0c387211 */ /* 0x000fc600078c10ff */
[----:B------:R1:W-:Y:S01]  /*13800*/  @P1 STG.E [R52.64], R73 ;  /* 0x0000004934001986 */ /* 0x0003e2000c101906 */
[----:B------:R-:W-:Y:S02]  /*13810*/  LEA.HI.X.SX32 R57, R12, R63, 0x2, P6 ;  /* 0x0000003f0c397211 */ /* 0x000fe400030f16ff */
[----:B------:R-:W-:-:S04]  /*13820*/  LEA R54, P4, R0, R62, 0x2 ;  /* 0x0000003e00367211 */ /* 0x000fc800078810ff */
[----:B------:R-:W-:Y:S01]  /*13830*/  LEA.HI.X.SX32 R55, R0, R63, 0x2, P4 ;  /* 0x0000003f00377211 */ /* 0x000fe200020f16ff */
[----:B-1----:R-:W2:Y:S04]  /*13840*/  LDL.LU R52, [R1+0x484] ;  /* 0x0004840001347983 */ /* 0x002ea80000300800 */
[----:B------:R-:W2:Y:S04]  /*13850*/  LDL.LU R12, [R1+0x480] ;  /* 0x00048000010c7983 */ /* 0x000ea80000300800 */
[----:B------:R-:W-:Y:S04]  /*13860*/  @P2 STG.E [R56.64], R49 ;  /* 0x0000003138002986 */ /* 0x000fe8000c101906 */
[----:B------:R1:W-:Y:S04]  /*13870*/  @P3 STG.E [R54.64], R37 ;  /* 0x0000002536003986 */ /* 0x0003e8000c101906 */
[----:B------:R-:W2:Y:S01]  /*13880*/  LDL.LU R40, [R1+0x640] ;  /* 0x0006400001287983 */ /* 0x000ea20000300800 */
[C---:B----4-:R-:W-:Y:S01]  /*13890*/  IMAD R8, R28.reuse, c[0x0][0x198], RZ ;  /* 0x000066001c087a24 */ /* 0x050fe200078e02ff */
[----:B------:R-:W-:-:S02]  /*138a0*/  ISETP.LT.AND P3, PT, R28, c[0x0][0x17c], !P0 ;  /* 0x00005f001c007a0c */ /* 0x000fc40004761270 */
[----:B------:R-:W4:Y:S01]  /*138b0*/  LDL.LU R28, [R1+0x47c] ;  /* 0x00047c00011c7983 */ /* 0x000f220000300800 */
[C---:B------:R-:W-:Y:S01]  /*138c0*/  IMAD R4, R36.reuse, c[0x0][0x198], RZ ;  /* 0x0000660024047a24 */ /* 0x040fe200078e02ff */
[----:B------:R-:W-:Y:S01]  /*138d0*/  ISETP.LT.AND P1, PT, R36, c[0x0][0x17c], !P0 ;  /* 0x00005f0024007a0c */ /* 0x000fe20004721270 */
[C---:B---3--:R-:W-:Y:S01]  /*138e0*/  IMAD R0, R32.reuse, c[0x0][0x198], RZ ;  /* 0x0000660020007a24 */ /* 0x048fe200078e02ff */
[----:B------:R-:W-:Y:S02]  /*138f0*/  ISETP.LT.AND P2, PT, R32, c[0x0][0x17c], !P0 ;  /* 0x00005f0020007a0c */ /* 0x000fe40004741270 */
[-C--:B------:R-:W-:Y:S02]  /*13900*/  LEA R36, P6, R4, R62.reuse, 0x2 ;  /* 0x0000003e04247211 */ /* 0x080fe400078c10ff */
[-C--:B------:R-:W-:Y:S02]  /*13910*/  LEA R48, P4, R0, R62.reuse, 0x2 ;  /* 0x0000003e00307211 */ /* 0x080fe400078810ff */
[----:B-1----:R-:W-:Y:S01]  /*13920*/  LEA.HI.X.SX32 R37, R4, R63, 0x2, P6 ;  /* 0x0000003f04257211 */ /* 0x002fe200030f16ff */
[----:B--2---:R-:W-:Y:S01]  /*13930*/  IMAD R4, R24, c[0x0][0x198], RZ ;  /* 0x0000660018047a24 */ /* 0x004fe200078e02ff */
[----:B------:R-:W-:-:S02]  /*13940*/  LEA R44, P6, R8, R62, 0x2 ;  /* 0x0000003e082c7211 */ /* 0x000fc400078c10ff */
[----:B------:R-:W-:Y:S01]  /*13950*/  LEA.HI.X.SX32 R49, R0, R63, 0x2, P4 ;  /* 0x0000003f00317211 */ /* 0x000fe200020f16ff */
[----:B------:R1:W-:Y:S01]  /*13960*/  @P1 STG.E [R36.64], R45 ;  /* 0x0000002d24001986 */ /* 0x0003e2000c101906 */
[----:B------:R-:W-:-:S03]  /*13970*/  ISETP.LT.AND P1, PT, R24, c[0x0][0x17c], !P0 ;  /* 0x00005f0018007a0c */ /* 0x000fc60004721270 */
[----:B------:R-:W-:Y:S04]  /*13980*/  @P2 STG.E [R48.64], R41 ;  /* 0x0000002930002986 */ /* 0x000fe8000c101906 */
[----:B------:R-:W2:Y:S01]  /*13990*/  LDL.LU R24, [R1+0x478] ;  /* 0x0004780001187983 */ /* 0x000ea20000300800 */
[----:B-1----:R-:W-:Y:S02]  /*139a0*/  LEA.HI.X.SX32 R45, R8, R63, 0x2, P6 ;  /* 0x0000003f082d7211 */ /* 0x002fe400030f16ff */
[----:B------:R-:W-:-:S03]  /*139b0*/  LEA R36, P4, R4, R62, 0x2 ;  /* 0x0000003e04247211 */ /* 0x000fc600078810ff */
[----:B------:R-:W-:Y:S01]  /*139c0*/  @P3 STG.E [R44.64], R33 ;  /* 0x000000212c003986 */ /* 0x000fe2000c101906 */
[----:B------:R-:W-:Y:S01]  /*139d0*/  LEA.HI.X.SX32 R37, R4, R63, 0x2, P4 ;  /* 0x0000003f04257211 */ /* 0x000fe200020f16ff */
[C---:B------:R-:W-:Y:S01]  /*139e0*/  IMAD R0, R20.reuse, c[0x0][0x198], RZ ;  /* 0x0000660014007a24 */ /* 0x040fe200078e02ff */
[----:B------:R-:W-:-:S03]  /*139f0*/  ISETP.LT.AND P2, PT, R20, c[0x0][0x17c], !P0 ;  /* 0x00005f0014007a0c */ /* 0x000fc60004741270 */
[----:B------:R1:W-:Y:S01]  /*13a00*/  @P1 STG.E [R36.64], R21 ;  /* 0x0000001524001986 */ /* 0x0003e2000c101906 */
[----:B------:R-:W-:-:S04]  /*13a10*/  LEA R20, P6, R0, R62, 0x2 ;  /* 0x0000003e00147211 */ /* 0x000fc800078c10ff */
[----:B-1----:R-:W-:-:S05]  /*13a20*/  LEA.HI.X.SX32 R21, R0, R63, 0x2, P6 ;  /* 0x0000003f00157211 */ /* 0x002fca00030f16ff */
[----:B------:R1:W-:Y:S01]  /*13a30*/  @P2 STG.E [R20.64], R29 ;  /* 0x0000001d14002986 */ /* 0x0003e2000c101906 */
[C---:B------:R-:W-:Y:S01]  /*13a40*/  ISETP.LT.AND P3, PT, R16.reuse, c[0x0][0x17c], !P0 ;  /* 0x00005f0010007a0c */ /* 0x040fe20004761270 */
[----:B------:R-:W-:Y:S02]  /*13a50*/  IMAD R4, R16, c[0x0][0x198], RZ ;  /* 0x0000660010047a24 */ /* 0x000fe400078e02ff */
[----:B------:R-:W3:Y:S03]  /*13a60*/  LDL.LU R16, [R1+0x474] ;  /* 0x0004740001107983 */ /* 0x000ee60000300800 */
[C---:B------:R-:W-:Y:S01]  /*13a70*/  LEA R32, P4, R4.reuse, R62, 0x2 ;  /* 0x0000003e04207211 */ /* 0x040fe200078810ff */
[----:B------:R-:W3:Y:S03]  /*13a80*/  LDL.LU R41, [R1+0x63c] ;  /* 0x00063c0001297983 */ /* 0x000ee60000300800 */
[----:B------:R-:W-:Y:S01]  /*13a90*/  LEA.HI.X.SX32 R33, R4, R63, 0x2, P4 ;  /* 0x0000003f04217211 */ /* 0x000fe200020f16ff */
[C---:B------:R-:W-:Y:S01]  /*13aa0*/  IMAD R0, R52.reuse, c[0x0][0x198], RZ ;  /* 0x0000660034007a24 */ /* 0x040fe200078e02ff */
[----:B------:R-:W-:-:S02]  /*13ab0*/  ISETP.LT.AND P1, PT, R52, c[0x0][0x17c], !P0 ;  /* 0x00005f0034007a0c */ /* 0x000fc40004721270 */
[C---:B------:R-:W-:Y:S01]  /*13ac0*/  ISETP.LT.AND P6, PT, R12.reuse, c[0x0][0x17c], !P0 ;  /* 0x00005f000c007a0c */ /* 0x040fe200047c1270 */
[----:B------:R-:W-:Y:S02]  /*13ad0*/  IMAD R4, R12, c[0x0][0x198], RZ ;  /* 0x000066000c047a24 */ /* 0x000fe400078e02ff */
[----:B------:R-:W3:Y:S01]  /*13ae0*/  LDL.LU R12, [R1+0x638] ;  /* 0x00063800010c7983 */ /* 0x000ee20000300800 */
[----:B-1----:R-:W-:-:S03]  /*13af0*/  LEA R20, P2, R0, R62, 0x2 ;  /* 0x0000003e00147211 */ /* 0x002fc600078410ff */
[----:B------:R-:W3:Y:S01]  /*13b00*/  LDL.LU R8, [R1+0x634] ;  /* 0x0006340001087983 */ /* 0x000ee20000300800 */
[----:B------:R-:W-:-:S03]  /*13b10*/  LEA.HI.X.SX32 R21, R0, R63, 0x2, P2 ;  /* 0x0000003f00157211 */ /* 0x000fc600010f16ff */
[----:B------:R1:W-:Y:S01]  /*13b20*/  @P3 STG.E [R32.64], R25 ;  /* 0x0000001920003986 */ /* 0x0003e2000c101906 */
[----:B------:R-:W-:-:S03]  /*13b30*/  LEA R36, P3, R4, R62, 0x2 ;  /* 0x0000003e04247211 */ /* 0x000fc600078610ff */
[----:B------:R-:W-:Y:S01]  /*13b40*/  @P1 STG.E [R20.64], R17 ;  /* 0x0000001114001986 */ /* 0x000fe2000c101906 */
[----:B------:R-:W-:Y:S02]  /*13b50*/  LEA.HI.X.SX32 R37, R4, R63, 0x2, P3 ;  /* 0x0000003f04257211 */ /* 0x000fe400018f16ff */
[----:B------:R-:W-:Y:S01]  /*13b60*/  ISETP.LT.AND P2, PT, R40, c[0x0][0x17c], !P0 ;  /* 0x00005f0028007a0c */ /* 0x000fe20004741270 */
[----:B-1----:R-:W3:Y:S04]  /*13b70*/  LDL.LU R32, [R1+0x630] ;  /* 0x0006300001207983 */ /* 0x002ee80000300800 */
[----:B------:R-:W3:Y:S04]  /*13b80*/  LDL.LU R40, [R1+0x62c] ;  /* 0x00062c0001287983 */ /* 0x000ee80000300800 */
[----:B------:R1:W-:Y:S04]  /*13b90*/  @P6 STG.E [R36.64], R5 ;  /* 0x0000000524006986 */ /* 0x0003e8000c101906 */
[----:B-1----:R-:W3:Y:S01]  /*13ba0*/  LDL.LU R36, [R1+0x628] ;  /* 0x0006280001247983 */ /* 0x002ee20000300800 */
[C---:B----4-:R-:W-:Y:S01]  /*13bb0*/  IMAD R0, R28.reuse, c[0x0][0x198], RZ ;  /* 0x000066001c007a24 */ /* 0x050fe200078e02ff */
[----:B------:R-:W-:-:S04]  /*13bc0*/  ISETP.LT.AND P4, PT, R28, c[0x0][0x17c], !P0 ;  /* 0x00005f001c007a0c */ /* 0x000fc80004781270 */
[----:B------:R-:W-:-:S04]  /*13bd0*/  LEA R28, P1, R0, R62, 0x2 ;  /* 0x0000003e001c7211 */ /* 0x000fc800078210ff */
[----:B------:R-:W-:-:S05]  /*13be0*/  LEA.HI.X.SX32 R29, R0, R63, 0x2, P1 ;  /* 0x0000003f001d7211 */ /* 0x000fca00008f16ff */
[----:B------:R1:W-:Y:S04]  /*13bf0*/  @P4 STG.E [R28.64], R13 ;  /* 0x0000000d1c004986 */ /* 0x0003e8000c101906 */
[----:B-1----:R-:W4:Y:S04]  /*13c00*/  LDL.LU R29, [R1+0x624] ;  /* 0x00062400011d7983 */ /* 0x002f280000300800 */
[----:B------:R-:W4:Y:S04]  /*13c10*/  LDL.LU R20, [R1+0x620] ;  /* 0x0006200001147983 */ /* 0x000f280000300800 */
[----:B------:R-:W4:Y:S01]  /*13c20*/  LDL.LU R28, [R1+0x61c] ;  /* 0x00061c00011c7983 */ /* 0x000f220000300800 */
[C---:B--2---:R-:W-:Y:S01]  /*13c30*/  IMAD R4, R24.reuse, c[0x0][0x198], RZ ;  /* 0x0000660018047a24 */ /* 0x044fe200078e02ff */
[----:B------:R-:W-:Y:S01]  /*13c40*/  ISETP.LT.AND P3, PT, R24, c[0x0][0x17c], !P0 ;  /* 0x00005f0018007a0c */ /* 0x000fe20004761270 */
[----:B------:R-:W-:-:S03]  /*13c50*/  IMAD.MOV.U32 R0, RZ, RZ, c[0x0][0x198] ;  /* 0x00006600ff007624 */ /* 0x000fc600078e00ff */
[----:B------:R-:W-:-:S04]  /*13c60*/  LEA R24, P6, R4, R62, 0x2 ;  /* 0x0000003e04187211 */ /* 0x000fc800078c10ff */
[----:B------:R-:W-:Y:S02]  /*13c70*/  LEA.HI.X.SX32 R25, R4, R63, 0x2, P6 ;  /* 0x0000003f04197211 */ /* 0x000fe400030f16ff */
[----:B------:R-:W-:-:S03]  /*13c80*/  ISETP.LT.AND P5, PT, R165, c[0x0][0x17c], !P0 ;  /* 0x00005f00a5007a0c */ /* 0x000fc600047a1270 */
[----:B------:R1:W-:Y:S01]  /*13c90*/  @P3 STG.E [R24.64], R9 ;  /* 0x0000000918003986 */ /* 0x0003e2000c101906 */
[C---:B---3--:R-:W-:Y:S01]  /*13ca0*/  IMAD R33, R16.reuse, c[0x0][0x198], RZ ;  /* 0x0000660010217a24 */ /* 0x048fe200078e02ff */
[----:B------:R-:W-:-:S03]  /*13cb0*/  ISETP.LT.AND P1, PT, R16, c[0x0][0x17c], !P0 ;  /* 0x00005f0010007a0c */ /* 0x000fc60004721270 */
[----:B------:R-:W-:Y:S01]  /*13cc0*/  IMAD R21, R0, 0x2, R33 ;  /* 0x0000000200157824 */ /* 0x000fe200078e0221 */
[----:B------:R-:W-:-:S04]  /*13cd0*/  LEA R16, P4, R33, R62, 0x2 ;  /* 0x0000003e21107211 */ /* 0x000fc800078810ff */
[----:B------:R-:W-:Y:S01]  /*13ce0*/  LEA.HI.X.SX32 R17, R33, R63, 0x2, P4 ;  /* 0x0000003f21117211 */ /* 0x000fe200020f16ff */
[----:B------:R-:W-:Y:S01]  /*13cf0*/  IMAD R33, R0, 0x2, R21 ;  /* 0x0000000200217824 */ /* 0x000fe200078e0215 */
[----:B------:R-:W-:-:S04]  /*13d00*/  LEA R4, P6, R21, R62, 0x2 ;  /* 0x0000003e15047211 */ /* 0x000fc800078c10ff */
[----:B------:R-:W-:Y:S01]  /*13d10*/  LEA.HI.X.SX32 R5, R21, R63, 0x2, P6 ;  /* 0x0000003f15057211 */ /* 0x000fe200030f16ff */
[C---:B------:R-:W-:Y:S01]  /*13d20*/  IMAD R21, R0.reuse, 0x2, R33 ;  /* 0x0000000200157824 */ /* 0x040fe200078e0221 */
[----:B------:R2:W-:Y:S03]  /*13d30*/  @P1 STG.E [R16.64], R82 ;  /* 0x0000005210001986 */ /* 0x0005e6000c101906 */
[----:B-1----:R-:W-:Y:S01]  /*13d40*/  IMAD R25, R0, 0x2, R21 ;  /* 0x0000000200197824 */ /* 0x002fe200078e0215 */
[----:B------:R-:W-:Y:S02]  /*13d50*/  ISETP.LT.AND P3, PT, R12, c[0x0][0x17c], !P0 ;  /* 0x00005f000c007a0c */ /* 0x000fe40004761270 */
[----:B------:R-:W-:Y:S02]  /*13d60*/  LEA R12, P6, R33, R62, 0x2 ;  /* 0x0000003e210c7211 */ /* 0x000fe400078c10ff */
[----:B------:R-:W-:-:S02]  /*13d70*/  ISETP.LT.AND P1, PT, R8, c[0x0][0x17c], !P0 ;  /* 0x00005f0008007a0c */ /* 0x000fc40004721270 */
[-C--:B------:R-:W-:Y:S02]  /*13d80*/  LEA.HI.X.SX32 R13, R33, R63.reuse, 0x2, P6 ;  /* 0x0000003f210d7211 */ /* 0x080fe400030f16ff */
[-C--:B------:R-:W-:Y:S02]  /*13d90*/  LEA R8, P6, R21, R62.reuse, 0x2 ;  /* 0x0000003e15087211 */ /* 0x080fe400078c10ff */
[----:B------:R-:W-:Y:S02]  /*13da0*/  ISETP.LT.AND P4, PT, R41, c[0x0][0x17c], !P0 ;  /* 0x00005f0029007a0c */ /* 0x000fe40004781270 */
[-C--:B------:R-:W-:Y:S01]  /*13db0*/  LEA.HI.X.SX32 R9, R21, R63.reuse, 0x2, P6 ;  /* 0x0000003f15097211 */ /* 0x080fe200030f16ff */
[----:B------:R-:W-:Y:S01]  /*13dc0*/  IMAD R21, R0, 0x2, R25 ;  /* 0x0000000200157824 */ /* 0x000fe200078e0219 */
[C---:B--2---:R-:W-:Y:S01]  /*13dd0*/  LEA R16, P6, R25.reuse, R62, 0x2 ;  /* 0x0000003e19107211 */ /* 0x044fe200078c10ff */
[----:B------:R1:W-:Y:S03]  /*13de0*/  @P5 STG.E [R4.64], R70 ;  /* 0x0000004604005986 */ /* 0x0003e6000c101906 */
[----:B------:R-:W-:-:S02]  /*13df0*/  LEA.HI.X.SX32 R17, R25, R63, 0x2, P6 ;  /* 0x0000003f19117211 */ /* 0x000fc400030f16ff */
[----:B------:R-:W-:Y:S02]  /*13e00*/  ISETP.LT.AND P5, PT, R32, c[0x0][0x17c], !P0 ;  /* 0x00005f0020007a0c */ /* 0x000fe400047a1270 */
[----:B------:R-:W2:Y:S04]  /*13e10*/  LDL.LU R32, [R1+0x618] ;  /* 0x0006180001207983 */ /* 0x000ea80000300800 */
[----:B------:R-:W3:Y:S01]  /*13e20*/  LDL.LU R24, [R1+0x614] ;  /* 0x0006140001187983 */ /* 0x000ee20000300800 */
[----:B-1----:R-:W-:-:S03]  /*13e30*/  LEA R4, P6, R21, R62, 0x2 ;  /* 0x0000003e15047211 */ /* 0x002fc600078c10ff */
[----:B------:R1:W-:Y:S01]  /*13e40*/  @P2 STG.E [R12.64], R78 ;  /* 0x0000004e0c002986 */ /* 0x0003e2000c101906 */
[----:B------:R-:W-:-:S03]  /*13e50*/  LEA.HI.X.SX32 R5, R21, R63, 0x2, P6 ;  /* 0x0000003f15057211 */ /* 0x000fc600030f16ff */
[----:B------:R1:W-:Y:S04]  /*13e60*/  @P4 STG.E [R8.64], R74 ;  /* 0x0000004a08004986 */ /* 0x0003e8000c101906 */
[----:B------:R1:W-:Y:S04]  /*13e70*/  @P3 STG.E [R16.64], R50 ;  /* 0x0000003210003986 */ /* 0x0003e8000c101906 */
[----:B------:R-:W3:Y:S04]  /*13e80*/  LDL.LU R33, [R1+0x610] ;  /* 0x0006100001217983 */ /* 0x000ee80000300800 */
[----:B------:R4:W-:Y:S01]  /*13e90*/  @P1 STG.E [R4.64], R38 ;  /* 0x0000002604001986 */ /* 0x0009e2000c101906 */
[----:B------:R-:W-:-:S05]  /*13ea0*/  IMAD R25, R0, 0x2, R21 ;  /* 0x0000000200197824 */ /* 0x000fca00078e0215 */
[----:B-1----:R-:W-:-:S04]  /*13eb0*/  LEA R12, P6, R25, R62, 0x2 ;  /* 0x0000003e190c7211 */ /* 0x002fc800078c10ff */
[----:B------:R-:W-:-:S05]  /*13ec0*/  LEA.HI.X.SX32 R13, R25, R63, 0x2, P6 ;  /* 0x0000003f190d7211 */ /* 0x000fca00030f16ff */
[----:B------:R1:W-:Y:S01]  /*13ed0*/  @P5 STG.E [R12.64], R46 ;  /* 0x0000002e0c005986 */ /* 0x0003e2000c101906 */
[----:B----4-:R-:W-:-:S03]  /*13ee0*/  ISETP.LT.AND P3, PT, R29, c[0x0][0x17c], !P0 ;  /* 0x00005f001d007a0c */ /* 0x010fc60004761270 */
[----:B------:R-:W4:Y:S01]  /*13ef0*/  LDL.LU R29, [R1+0x60c] ;  /* 0x00060c00011d7983 */ /* 0x000f220000300800 */
[----:B------:R-:W-:-:S03]  /*13f00*/  ISETP.LT.AND P1, PT, R20, c[0x0][0x17c], !P0 ;  /* 0x00005f0014007a0c */ /* 0x000fc60004721270 */
[----:B------:R-:W4:Y:S01]  /*13f10*/  LDL.LU R20, [R1+0x608] ;  /* 0x0006080001147983 */ /* 0x000f220000300800 */
[----:B------:R-:W-:-:S03]  /*13f20*/  ISETP.LT.AND P5, PT, R28, c[0x0][0x17c], !P0 ;  /* 0x00005f001c007a0c */ /* 0x000fc600047a1270 */
[----:B------:R-:W4:Y:S01]  /*13f30*/  LDL.LU R28, [R1+0x604] ;  /* 0x00060400011c7983 */ /* 0x000f220000300800 */
[----:B------:R-:W-:-:S04]  /*13f40*/  IMAD R21, R0, 0x2, R25 ;  /* 0x0000000200157824 */ /* 0x000fc800078e0219 */
[----:B------:R-:W-:Y:S01]  /*13f50*/  IMAD R25, R0, 0x2, R21 ;  /* 0x0000000200197824 */ /* 0x000fe200078e0215 */
[CC--:B------:R-:W-:Y:S02]  /*13f60*/  LEA R8, P6, R21.reuse, R62.reuse, 0x2 ;  /* 0x0000003e15087211 */ /* 0x0c0fe400078c10ff */
[----:B------:R-:W-:Y:S02]  /*13f70*/  ISETP.LT.AND P2, PT, R40, c[0x0][0x17c], !P0 ;  /* 0x00005f0028007a0c */ /* 0x000fe40004741270 */
[-C--:B------:R-:W-:Y:S01]  /*13f80*/  LEA.HI.X.SX32 R9, R21, R63.reuse, 0x2, P6 ;  /* 0x0000003f15097211 */ /* 0x080fe200030f16ff */
[----:B------:R-:W-:Y:S01]  /*13f90*/  IMAD R21, R0, 0x2, R25 ;  /* 0x0000000200157824 */ /* 0x000fe200078e0219 */
[CC--:B------:R-:W-:Y:S02]  /*13fa0*/  LEA R16, P6, R25.reuse, R62.reuse, 0x2 ;  /* 0x0000003e19107211 */ /* 0x0c0fe400078c10ff */
[----:B------:R-:W-:Y:S02]  /*13fb0*/  ISETP.LT.AND P4, PT, R36, c[0x0][0x17c], !P0 ;  /* 0x00005f0024007a0c */ /* 0x000fe40004781270 */
[----:B------:R-:W-:Y:S01]  /*13fc0*/  LEA.HI.X.SX32 R17, R25, R63, 0x2, P6 ;  /* 0x0000003f19117211 */ /* 0x000fe200030f16ff */
[----:B------:R-:W-:Y:S01]  /*13fd0*/  IMAD R25, R0, 0x2, R21 ;  /* 0x0000000200197824 */ /* 0x000fe200078e0215 */
[----:B------:R-:W-:-:S04]  /*13fe0*/  LEA R4, P6, R21, R62, 0x2 ;  /* 0x0000003e15047211 */ /* 0x000fc800078c10ff */
[-C--:B------:R-:W-:Y:S01]  /*13ff0*/  LEA.HI.X.SX32 R5, R21, R63.reuse, 0x2, P6 ;  /* 0x0000003f15057211 */ /* 0x080fe200030f16ff */
[----:B------:R-:W-:Y:S01]  /*14000*/  IMAD R21, R0, 0x2, R25 ;  /* 0x0000000200157824 */ /* 0x000fe200078e0219 */
[CC--:B-1----:R-:W-:Y:S01]  /*14010*/  LEA R12, P6, R25.reuse, R62.reuse, 0x2 ;  /* 0x0000003e190c7211 */ /* 0x0c2fe200078c10ff */
[----:B------:R1:W-:Y:S03]  /*14020*/  @P2 STG.E [R8.64], R42 ;  /* 0x0000002a08002986 */ /* 0x0003e6000c101906 */
[-C--:B------:R-:W-:Y:S01]  /*14030*/  LEA.HI.X.SX32 R13, R25, R63.reuse, 0x2, P6 ;  /* 0x0000003f190d7211 */ /* 0x080fe200030f16ff */
[----:B------:R1:W-:Y:S02]  /*14040*/  @P4 STG.E [R16.64], R34 ;  /* 0x0000002210004986 */ /* 0x0003e4000c101906 */
[C---:B-1----:R-:W-:Y:S02]  /*14050*/  LEA R8, P6, R21.reuse, R62, 0x2 ;  /* 0x0000003e15087211 */ /* 0x042fe400078c10ff */
[----:B------:R1:W-:Y:S02]  /*14060*/  @P3 STG.E [R4.64], R22 ;  /* 0x0000001604003986 */ /* 0x0003e4000c101906 */
[----:B------:R-:W-:-:S02]  /*14070*/  LEA.HI.X.SX32 R9, R21, R63, 0x2, P6 ;  /* 0x0000003f15097211 */ /* 0x000fc400030f16ff */
[----:B------:R-:W-:Y:S04]  /*14080*/  @P1 STG.E [R12.64], R30 ;  /* 0x0000001e0c001986 */ /* 0x000fe8000c101906 */
[----:B------:R1:W-:Y:S01]  /*14090*/  @P5 STG.E [R8.64], R26 ;  /* 0x0000001a08005986 */ /* 0x0003e2000c101906 */
[----:B------:R-:W-:-:S05]  /*140a0*/  IMAD R25, R0, 0x2, R21 ;  /* 0x0000000200197824 */ /* 0x000fca00078e0215 */
[----:B------:R-:W-:-:S04]  /*140b0*/  LEA R16, P6, R25, R62, 0x2 ;  /* 0x0000003e19107211 */ /* 0x000fc800078c10ff */
[----:B------:R-:W-:Y:S02]  /*140c0*/  LEA.HI.X.SX32 R17, R25, R63, 0x2, P6 ;  /* 0x0000003f19117211 */ /* 0x000fe400030f16ff */
[----:B--2---:R-:W-:Y:S02]  /*140d0*/  ISETP.LT.AND P2, PT, R32, c[0x0][0x17c], !P0 ;  /* 0x00005f0020007a0c */ /* 0x004fe40004741270 */
[----:B------:R-:W2:Y:S01]  /*140e0*/  LDL.LU R32, [R1+0x600] ;  /* 0x0006000001207983 */ /* 0x000ea20000300800 */
[----:B---3--:R-:W-:-:S03]  /*140f0*/  ISETP.LT.AND P4, PT, R24, c[0x0][0x17c], !P0 ;  /* 0x00005f0018007a0c */ /* 0x008fc60004781270 */
[----:B------:R-:W3:Y:S04]  /*14100*/  LDL.LU R24, [R1+0x5fc] ;  /* 0x0005fc0001187983 */ /* 0x000ee80000300800 */
[----:B-1----:R-:W2:Y:S04]  /*14110*/  LDL.LU R22, [R1+0x5f8] ;  /* 0x0005f80001167983 */ /* 0x002ea80000300800 */
[----:B------:R1:W-:Y:S01]  /*14120*/  @P2 STG.E [R16.64], R18 ;  /* 0x0000001210002986 */ /* 0x0003e2000c101906 */
[----:B----4-:R-:W-:-:S03]  /*14130*/  ISETP.LT.AND P1, PT, R29, c[0x0][0x17c], !P0 ;  /* 0x00005f001d007a0c */ /* 0x010fc60004721270 */
[----:B------:R-:W4:Y:S01]  /*14140*/  LDL.LU R29, [R1+0x5f4] ;  /* 0x0005f400011d7983 */ /* 0x000f220000300800 */
[----:B------:R-:W-:-:S03]  /*14150*/  ISETP.LT.AND P5, PT, R20, c[0x0][0x17c], !P0 ;  /* 0x00005f0014007a0c */ /* 0x000fc600047a1270 */
[----:B------:R-:W4:Y:S01]  /*14160*/  LDL.LU R20, [R1+0x5f0] ;  /* 0x0005f00001147983 */ /* 0x000f220000300800 */
[----:B------:R-:W-:-:S03]  /*14170*/  ISETP.LT.AND P2, PT, R28, c[0x0][0x17c], !P0 ;  /* 0x00005f001c007a0c */ /* 0x000fc60004741270 */
[----:B------:R-:W4:Y:S01]  /*14180*/  LDL.LU R28, [R1+0x5ec] ;  /* 0x0005ec00011c7983 */ /* 0x000f220000300800 */
[C---:B------:R-:W-:Y:S01]  /*14190*/  IMAD R21, R0.reuse, 0x2, R25 ;  /* 0x0000000200157824 */ /* 0x040fe200078e0219 */
[----:B------:R-:W-:Y:S02]  /*141a0*/  ISETP.LT.AND P3, PT, R33, c[0x0][0x17c], !P0 ;  /* 0x00005f0021007a0c */ /* 0x000fe40004761270 */
[----:B------:R-:W4:Y:S01]  /*141b0*/  LDL.LU R26, [R1+0x5e8] ;  /* 0x0005e800011a7983 */ /* 0x000f220000300800 */
[----:B------:R-:W-:Y:S01]  /*141c0*/  IMAD R25, R0, 0x2, R21 ;  /* 0x0000000200197824 */ /* 0x000fe200078e0215 */
[----:B------:R-:W-:-:S04]  /*141d0*/  LEA R4, P6, R21, R62, 0x2 ;  /* 0x0000003e15047211 */ /* 0x000fc800078c10ff */
[----:B------:R-:W-:Y:S01]  /*141e0*/  LEA.HI.X.SX32 R5, R21, R63, 0x2, P6 ;  /* 0x0000003f15057211 */ /* 0x000fe200030f16ff */
[----:B------:R-:W-:Y:S01]  /*141f0*/  IMAD R21, R0, 0x2, R25 ;  /* 0x0000000200157824 */ /* 0x000fe200078e0219 */
[----:B------:R-:W-:-:S04]  /*14200*/  LEA R12, P6, R25, R62, 0x2 ;  /* 0x0000003e190c7211 */ /* 0x000fc800078c10ff */
[----:B------:R-:W-:Y:S01]  /*14210*/  LEA.HI.X.SX32 R13, R25, R63, 0x2, P6 ;  /* 0x0000003f190d7211 */ /* 0x000fe200030f16ff */
[----:B------:R-:W-:Y:S01]  /*14220*/  IMAD R25, R0, 0x2, R21 ;  /* 0x0000000200197824 */ /* 0x000fe200078e0215 */
[----:B------:R-:W-:-:S04]  /*14230*/  LEA R8, P6, R21, R62, 0x2 ;  /* 0x0000003e15087211 */ /* 0x000fc800078c10ff */
[-C--:B------:R-:W-:Y:S01]  /*14240*/  LEA.HI.X.SX32 R9, R21, R63.reuse, 0x2, P6 ;  /* 0x0000003f15097211 */ /* 0x080fe200030f16ff */
[----:B------:R-:W-:Y:S01]  /*14250*/  IMAD R21, R0, 0x2, R25 ;  /* 0x0000000200157824 */ /* 0x000fe200078e0219 */
[CC--:B-1----:R-:W-:Y:S01]  /*14260*/  LEA R16, P6, R25.reuse, R62.reuse, 0x2 ;  /* 0x0000003e19107211 */ /* 0x0c2fe200078c10ff */
[----:B------:R1:W-:Y:S03]  /*14270*/  @P4 STG.E [R4.64], R6 ;  /* 0x0000000604004986 */ /* 0x0003e6000c101906 */
[----:B------:R-:W-:Y:S01]  /*14280*/  LEA.HI.X.SX32 R17, R25, R63, 0x2, P6 ;  /* 0x0000003f19117211 */ /* 0x000fe200030f16ff */
[----:B------:R1:W-:Y:S04]  /*14290*/  @P3 STG.E [R12.64], R14 ;  /* 0x0000000e0c003986 */ /* 0x0003e8000c101906 */
[----:B------:R2:W-:Y:S01]  /*142a0*/  @P1 STG.E [R8.64], R10 ;  /* 0x0000000a08001986 */ /* 0x0005e2000c101906 */
[----:B-1----:R-:W-:-:S04]  /*142b0*/  LEA R4, P6, R21, R62, 0x2 ;  /* 0x0000003e15047211 */ /* 0x002fc800078c10ff */
[----:B------:R-:W-:Y:S01]  /*142c0*/  LEA.HI.X.SX32 R5, R21, R63, 0x2, P6 ;  /* 0x0000003f15057211 */ /* 0x000fe200030f16ff */
[----:B------:R1:W-:Y:S04]  /*142d0*/  @P5 STG.E [R16.64], R83 ;  /* 0x0000005310005986 */ /* 0x0003e8000c101906 */
[----:B------:R1:W-:Y:S01]  /*142e0*/  @P2 STG.E [R4.64], R71 ;  /* 0x0000004704002986 */ /* 0x0003e2000c101906 */
[----:B------:R-:W-:-:S05]  /*142f0*/  IMAD R25, R0, 0x2, R21 ;  /* 0x0000000200197824 */ /* 0x000fca00078e0215 */
[----:B------:R-:W-:-:S04]  /*14300*/  LEA R12, P6, R25, R62, 0x2 ;  /* 0x0000003e190c7211 */ /* 0x000fc800078c10ff */
[----:B------:R-:W-:Y:S02]  /*14310*/  LEA.HI.X.SX32 R13, R25, R63, 0x2, P6 ;  /* 0x0000003f190d7211 */ /* 0x000fe400030f16ff */
[----:B---3--:R-:W-:Y:S02]  /*14320*/  ISETP.LT.AND P3, PT, R24, c[0x0][0x17c], !P0 ;  /* 0x00005f0018007a0c */ /* 0x008fe40004761270 */
[----:B------:R-:W3:Y:S01]  /*14330*/  LDL.LU R24, [R1+0x5e4] ;  /* 0x0005e40001187983 */ /* 0x000ee20000300800 */
[----:B--2---:R-:W-:-:S03]  /*14340*/  ISETP.LT.AND P1, PT, R22, c[0x0][0x17c], !P0 ;  /* 0x00005f0016007a0c */ /* 0x004fc60004721270 */
[----:B------:R-:W2:Y:S04]  /*14350*/  LDL.LU R22, [R1+0x5e0] ;  /* 0x0005e00001167983 */ /* 0x000ea80000300800 */
[----:B------:R-:W2:Y:S01]  /*14360*/  LDL.LU R18, [R1+0x5dc] ;  /* 0x0005dc0001127983 */ /* 0x000ea20000300800 */
[----:B------:R-:W-:-:S13]  /*14370*/  ISETP.LT.AND P4, PT, R32, c[0x0][0x17c], !P0 ;  /* 0x00005f0020007a0c */ /* 0x000fda0004781270 */
[----:B------:R1:W-:Y:S01]  /*14380*/  @P4 STG.E [R12.64], R79 ;  /* 0x0000004f0c004986 */ /* 0x0003e2000c101906 */
[----:B----4-:R-:W-:-:S03]  /*14390*/  ISETP.LT.AND P2, PT, R20, c[0x0][0x17c], !P0 ;  /* 0x00005f0014007a0c */ /* 0x010fc60004741270 */
[----:B------:R-:W4:Y:S04]  /*143a0*/  LDL.LU R20, [R1+0x5d8] ;  /* 0x0005d80001147983 */ /* 0x000f280000300800 */
[----:B------:R-:W4:Y:S04]  /*143b0*/  LDL.LU R6, [R1+0x5d4] ;  /* 0x0005d40001067983 */ /* 0x000f280000300800 */
[----:B------:R-:W4:Y:S04]  /*143c0*/  LDL.LU R14, [R1+0x5d0] ;  /* 0x0005d000010e7983 */ /* 0x000f280000300800 */
[----:B------:R-:W4:Y:S01]  /*143d0*/  LDL.LU R10, [R1+0x5cc] ;  /* 0x0005cc00010a7983 */ /* 0x000f220000300800 */
[----:B------:R-:W-:-:S03]  /*143e0*/  ISETP.LT.AND P4, PT, R28, c[0x0][0x17c], !P0 ;  /* 0x00005f001c007a0c */ /* 0x000fc60004781270 */
[----:B------:R-:W4:Y:S01]  /*143f0*/  LDL.LU R28, [R1+0x5c8] ;  /* 0x0005c800011c7983 */ /* 0x000f220000300800 */
[----:B------:R-:W-:-:S04]  /*14400*/  IMAD R21, R0, 0x2, R25 ;  /* 0x0000000200157824 */ /* 0x000fc800078e0219 */
[----:B------:R-:W-:Y:S01]  /*14410*/  IMAD R25, R0, 0x2, R21 ;  /* 0x0000000200197824 */ /* 0x000fe200078e0215 */
[----:B------:R-:W-:-:S04]  /*14420*/  LEA R8, P6, R21, R62, 0x2 ;  /* 0x0000003e15087211 */ /* 0x000fc800078c10ff */
[----:B------:R-:W-:Y:S01]  /*14430*/  LEA.HI.X.SX32 R9, R21, R63, 0x2, P6 ;  /* 0x0000003f15097211 */ /* 0x000fe200030f16ff */
[----:B------:R-:W-:Y:S01]  /*14440*/  IMAD R21, R0, 0x2, R25 ;  /* 0x0000000200157824 */ /* 0x000fe200078e0219 */
[----:B-1----:R-:W-:-:S04]  /*14450*/  LEA R16, P6, R25, R62, 0x2 ;  /* 0x0000003e19107211 */ /* 0x002fc800078c10ff */
[-C--:B------:R-:W-:Y:S01]  /*14460*/  LEA.HI.X.SX32 R17, R25, R63.reuse, 0x2, P6 ;  /* 0x0000003f19117211 */ /* 0x080fe200030f16ff */
[C---:B------:R-:W-:Y:S01]  /*14470*/  IMAD R25, R0.reuse, 0x2, R21 ;  /* 0x0000000200197824 */ /* 0x040fe200078e0215 */
[-C--:B------:R-:W-:Y:S02]  /*14480*/  LEA R4, P6, R21, R62.reuse, 0x2 ;  /* 0x0000003e15047211 */ /* 0x080fe400078c10ff */
[----:B------:R-:W-:Y:S02]  /*14490*/  ISETP.LT.AND P5, PT, R29, c[0x0][0x17c], !P0 ;  /* 0x00005f001d007a0c */ /* 0x000fe400047a1270 */
[----:B------:R-:W-:Y:S01]  /*144a0*/  LEA.HI.X.SX32 R5, R21, R63, 0x2, P6 ;  /* 0x0000003f15057211 */ /* 0x000fe200030f16ff */
[----:B------:R-:W-:Y:S01]  /*144b0*/  IMAD R21, R0, 0x2, R25 ;  /* 0x0000000200157824 */ /* 0x000fe200078e0219 */
[----:B------:R-:W-:Y:S01]  /*144c0*/  LEA R12, P6, R25, R62, 0x2 ;  /* 0x0000003e190c7211 */ /* 0x000fe200078c10ff */
[----:B------:R1:W-:Y:S01]  /*144d0*/  @P3 STG.E [R8.64], R75 ;  /* 0x0000004b08003986 */ /* 0x0003e2000c101906 */
[----:B------:R-:W-:-:S02]  /*144e0*/  ISETP.LT.AND P3, PT, R26, c[0x0][0x17c], !P0 ;  /* 0x00005f001a007a0c */ /* 0x000fc40004761270 */
[----:B------:R-:W-:Y:S01]  /*144f0*/  LEA.HI.X.SX32 R13, R25, R63, 0x2, P6 ;  /* 0x0000003f190d7211 */ /* 0x000fe200030f16ff */
[----:B------:R-:W-:Y:S01]  /*14500*/  IMAD R25, R0, 0x2, R21 ;  /* 0x0000000200197824 */ /* 0x000fe200078e0215 */
[----:B------:R1:W-:Y:S02]  /*14510*/  @P1 STG.E [R16.64], R51 ;  /* 0x0000003310001986 */ /* 0x0003e4000c101906 */
[----:B-1----:R-:W-:-:S04]  /*14520*/  LEA R8, P6, R21, R62, 0x2 ;  /* 0x0000003e15087211 */ /* 0x002fc800078c10ff */
[-C--:B------:R-:W-:Y:S02]  /*14530*/  LEA.HI.X.SX32 R9, R21, R63.reuse, 0x2, P6 ;  /* 0x0000003f15097211 */ /* 0x080fe400030f16ff */
[C---:B------:R-:W-:Y:S01]  /*14540*/  LEA R16, P6, R25.reuse, R62, 0x2 ;  /* 0x0000003e19107211 */ /* 0x040fe200078c10ff */
[C---:B------:R-:W-:Y:S01]  /*14550*/  IMAD R21, R0.reuse, 0x2, R25 ;  /* 0x0000000200157824 */ /* 0x040fe200078e0219 */
[----:B------:R1:W-:Y:S02]  /*14560*/  @P5 STG.E [R4.64], R39 ;  /* 0x0000002704005986 */ /* 0x0003e4000c101906 */
[----:B------:R-:W-:Y:S02]  /*14570*/  LEA.HI.X.SX32 R17, R25, R63, 0x2, P6 ;  /* 0x0000003f19117211 */ /* 0x000fe400030f16ff */
[----:B------:R1:W-:Y:S01]  /*14580*/  @P2 STG.E [R12.64], R47 ;  /* 0x0000002f0c002986 */ /* 0x0003e2000c101906 */
[----:B------:R-:W-:-:S03]  /*14590*/  IMAD R25, R0, 0x2, R21 ;  /* 0x0000000200197824 */ /* 0x000fc600078e0215 */
[----:B------:R1:W-:Y:S02]  /*145a0*/  @P4 STG.E [R8.64], R43 ;  /* 0x0000002b08004986 */ /* 0x0003e4000c101906 */
[CC--:B-1----:R-:W-:Y:S02]  /*145b0*/  LEA R4, P6, R21.reuse, R62.reuse, 0x2 ;  /* 0x0000003e15047211 */ /* 0x0c2fe400078c10ff */
[----:B------:R1:W-:Y:S02]  /*145c0*/  @P3 STG.E [R16.64], R35 ;  /* 0x0000002310003986 */ /* 0x0003e4000c101906 */
[----:B------:R-:W-:Y:S02]  /*145d0*/  LEA.HI.X.SX32 R5, R21, R63, 0x2, P6 ;  /* 0x0000003f15057211 */ /* 0x000fe400030f16ff */
[----:B------:R-:W-:Y:S01]  /*145e0*/  LEA R12, P6, R25, R62, 0x2 ;  /* 0x0000003e190c7211 */ /* 0x000fe200078c10ff */
[----:B------:R-:W-:-:S03]  /*145f0*/  IMAD R21, R0, 0x2, R25 ;  /* 0x0000000200157824 */ /* 0x000fc600078e0219 */
[----:B------:R-:W-:Y:S02]  /*14600*/  LEA.HI.X.SX32 R13, R25, R63, 0x2, P6 ;  /* 0x0000003f190d7211 */ /* 0x000fe400030f16ff */
[----:B------:R-:W-:Y:S01]  /*14610*/  LEA R8, P6, R21, R62, 0x2 ;  /* 0x0000003e15087211 */ /* 0x000fe200078c10ff */
[----:B------:R-:W-:-:S03]  /*14620*/  IMAD R25, R0, 0x2, R21 ;  /* 0x0000000200197824 */ /* 0x000fc600078e0215 */
[----:B------:R-:W-:Y:S02]  /*14630*/  LEA.HI.X.SX32 R9, R21, R63, 0x2, P6 ;  /* 0x0000003f15097211 */ /* 0x000fe400030f16ff */
[----:B---3--:R-:W-:Y:S02]  /*14640*/  ISETP.LT.AND P1, PT, R24, c[0x0][0x17c], !P0 ;  /* 0x00005f0018007a0c */ /* 0x008fe40004721270 */
[----:B--2---:R-:W-:Y:S02]  /*14650*/  ISETP.LT.AND P5, PT, R22, c[0x0][0x17c], !P0 ;  /* 0x00005f0016007a0c */ /* 0x004fe400047a1270 */
[----:B------:R-:W-:Y:S02]  /*14660*/  ISETP.LT.AND P2, PT, R18, c[0x0][0x17c], !P0 ;  /* 0x00005f0012007a0c */ /* 0x000fe40004741270 */
[----:B------:R-:W2:Y:S07]  /*14670*/  LDL.LU R18, [R1+0x5c4] ;  /* 0x0005c40001127983 */ /* 0x000eae0000300800 */
[----:B------:R3:W-:Y:S04]  /*14680*/  @P1 STG.E [R4.64], R23 ;  /* 0x0000001704001986 */ /* 0x0007e8000c101906 */
[----:B------:R-:W-:Y:S01]  /*14690*/  @P5 STG.E [R12.64], R31 ;  /* 0x0000001f0c005986 */ /* 0x000fe2000c101906 */
[----:B------:R-:W-:Y:S01]  /*146a0*/  LEA R32, P6, R25, R62, 0x2 ;  /* 0x0000003e19207211 */ /* 0x000fe200078c10ff */
[----:B-1----:R-:W-:-:S03]  /*146b0*/  IMAD R17, R0, 0x2, R25 ;  /* 0x0000000200117824 */ /* 0x002fc600078e0219 */
[-C--:B------:R-:W-:Y:S02]  /*146c0*/  LEA.HI.X.SX32 R33, R25, R63.reuse, 0x2, P6 ;  /* 0x0000003f19217211 */ /* 0x080fe400030f16ff */
[CC--:B------:R-:W-:Y:S01]  /*146d0*/  LEA R34, P6, R17.reuse, R62.reuse, 0x2 ;  /* 0x0000003e11227211 */ /* 0x0c0fe200078c10ff */
[C---:B---3--:R-:W-:Y:S01]  /*146e0*/  IMAD R5, R0.reuse, 0x2, R17 ;  /* 0x0000000200057824 */ /* 0x048fe200078e0211 */
[----:B------:R1:W-:Y:S02]  /*146f0*/  @P2 STG.E [R8.64], R27 ;  /* 0x0000001b08002986 */ /* 0x0003e4000c101906 */
[-C--:B------:R-:W-:Y:S02]  /*14700*/  LEA.HI.X.SX32 R35, R17, R63.reuse, 0x2, P6 ;  /* 0x0000003f11237211 */ /* 0x080fe400030f16ff */
[C---:B------:R-:W-:Y:S01]  /*14710*/  LEA R36, P6, R5.reuse, R62, 0x2 ;  /* 0x0000003e05247211 */ /* 0x040fe200078c10ff */
[----:B------:R-:W-:Y:S03]  /*14720*/  LDS.128 R24, [R3] ;  /* 0x0000000003187984 */ /* 0x000fe60000000c00 */
[----:B------:R-:W-:Y:S01]  /*14730*/  LEA.HI.X.SX32 R37, R5, R63, 0x2, P6 ;  /* 0x0000003f05257211 */ /* 0x000fe200030f16ff */
[----:B-1----:R-:W-:-:S04]  /*14740*/  IMAD R9, R0, 0x2, R5 ;  /* 0x0000000200097824 */ /* 0x002fc800078e0205 */
[----:B------:R-:W-:Y:S01]  /*14750*/  IMAD R13, R0, 0x2, R9 ;  /* 0x00000002000d7824 */ /* 0x000fe200078e0209 */
[----:B------:R-:W-:-:S04]  /*14760*/  LEA R38, P6, R9, R62, 0x2 ;  /* 0x0000003e09267211 */ /* 0x000fc800078c10ff */
[----:B------:R-:W-:Y:S02]  /*14770*/  LEA.HI.X.SX32 R39, R9, R63, 0x2, P6 ;  /* 0x0000003f09277211 */ /* 0x000fe400030f16ff */
[----:B------:R-:W-:-:S04]  /*14780*/  LEA R40, P6, R13, R62, 0x2 ;  /* 0x0000003e0d287211 */ /* 0x000fc800078c10ff */
[----:B------:R-:W-:Y:S02]  /*14790*/  LEA.HI.X.SX32 R41, R13, R63, 0x2, P6 ;  /* 0x0000003f0d297211 */ /* 0x000fe400030f16ff */
[----:B----4-:R-:W-:Y:S02]  /*147a0*/  ISETP.LT.AND P3, PT, R6, c[0x0][0x17c], !P0 ;  /* 0x00005f0006007a0c */ /* 0x010fe40004761270 */
[----:B------:R-:W3:Y:S01]  /*147b0*/  LDL.LU R6, [R1+0x648] ;  /* 0x0006480001067983 */ /* 0x000ee20000300800 */
[----:B------:R-:W-:-:S03]  /*147c0*/  ISETP.LT.AND P1, PT, R14, c[0x0][0x17c], !P0 ;  /* 0x00005f000e007a0c */ /* 0x000fc60004721270 */
[----:B------:R-:W4:Y:S01]  /*147d0*/  LDL.LU R14, [R1+0x64c] ;  /* 0x00064c00010e7983 */ /* 0x000f220000300800 */
[----:B------:R-:W-:Y:S02]  /*147e0*/  ISETP.LT.AND P4, PT, R20, c[0x0][0x17c], !P0 ;  /* 0x00005f0014007a0c */ /* 0x000fe40004781270 */
[----:B------:R-:W-:Y:S01]  /*147f0*/  ISETP.LT.AND P5, PT, R10, c[0x0][0x17c], !P0 ;  /* 0x00005f000a007a0c */ /* 0x000fe200047a1270 */
[----:B------:R-:W1:Y:S04]  /*14800*/  LDS.128 R20, [R2] ;  /* 0x0000000002147984 */ /* 0x000e680000000c00 */
[----:B------:R-:W4:Y:S04]  /*14810*/  LDL.LU R10, [R1+0x644] ;  /* 0x00064400010a7983 */ /* 0x000f280000300800 */
[----:B------:R-:W4:Y:S04]  /*14820*/  LDL.LU R46, [R1+0x5c0] ;  /* 0x0005c000012e7983 */ /* 0x000f280000300800 */
[----:B------:R-:W4:Y:S01]  /*14830*/  LDL.LU R43, [R1+0x5bc] ;  /* 0x0005bc00012b7983 */ /* 0x000f220000300800 */
[----:B------:R-:W-:-:S03]  /*14840*/  ISETP.LT.AND P2, PT, R28, c[0x0][0x17c], !P0 ;  /* 0x00005f001c007a0c */ /* 0x000fc60004741270 */
[----:B------:R-:W4:Y:S04]  /*14850*/  LDL.LU R42, [R1+0x5b8] ;  /* 0x0005b800012a7983 */ /* 0x000f280000300800 */
[----:B------:R-:W4:Y:S04]  /*14860*/  LDL.LU R55, [R1+0x5b4] ;  /* 0x0005b40001377983 */ /* 0x000f280000300800 */
[----:B------:R-:W-:Y:S04]  /*14870*/  @P4 STG.E [R32.64], R19 ;  /* 0x0000001320004986 */ /* 0x000fe8000c101906 */
[----:B------:R-:W-:Y:S04]  /*14880*/  @P3 STG.E [R34.64], R7 ;  /* 0x0000000722003986 */ /* 0x000fe8000c101906 */
[----:B------:R-:W-:Y:S04]  /*14890*/  @P1 STG.E [R36.64], R15 ;  /* 0x0000000f24001986 */ /* 0x000fe8000c101906 */
[----:B------:R-:W-:Y:S04]  /*148a0*/  @P5 STG.E [R38.64], R11 ;  /* 0x0000000b26005986 */ /* 0x000fe8000c101906 */
[----:B------:R-:W4:Y:S04]  /*148b0*/  LDL.LU R50, [R1+0x5b0] ;  /* 0x0005b00001327983 */ /* 0x000f280000300800 */
[----:B-1----:R1:W-:Y:S04]  /*148c0*/  @P2 STG.E [R40.64], R20 ;  /* 0x0000001428002986 */ /* 0x0023e8000c101906 */
[----:B------:R-:W4:Y:S04]  /*148d0*/  LDL.LU R54, [R1+0x650] ;  /* 0x0006500001367983 */ /* 0x000f280000300800 */
[----:B------:R-:W-:Y:S04]  /*148e0*/  LDS.128 R28, [R109] ;  /* 0x000000006d1c7984 */ /* 0x000fe80000000c00 */
[----:B-1----:R-:W4:Y:S01]  /*148f0*/  LDL.LU R20, [R1+0x654] ;  /* 0x0006540001147983 */ /* 0x002f220000300800 */
[----:B------:R-:W-:-:S04]  /*14900*/  IMAD R33, R0, 0x2, R13 ;  /* 0x0000000200217824 */ /* 0x000fc800078e020d */
[----:B------:R-:W-:Y:S01]  /*14910*/  IMAD R35, R0, 0x2, R33 ;  /* 0x0000000200237824 */ /* 0x000fe200078e0221 */
[----:B------:R-:W-:-:S03]  /*14920*/  LEA R44, P6, R33, R62, 0x2 ;  /* 0x0000003e212c7211 */ /* 0x000fc600078c10ff */
[----:B------:R-:W-:Y:S01]  /*14930*/  IMAD R37, R0, 0x2, R35 ;  /* 0x0000000200257824 */ /* 0x000fe200078e0223 */
[----:B------:R-:W-:-:S03]  /*14940*/  LEA.HI.X.SX32 R45, R33, R63, 0x2, P6 ;  /* 0x0000003f212d7211 */ /* 0x000fc600030f16ff */
[----:B------:R-:W-:Y:S01]  /*14950*/  IMAD R39, R0, 0x2, R37 ;  /* 0x0000000200277824 */ /* 0x000fe200078e0225 */
[----:B--2---:R-:W-:Y:S02]  /*14960*/  ISETP.LT.AND P4, PT, R18, c[0x0][0x17c], !P0 ;  /* 0x00005f0012007a0c */ /* 0x004fe40004781270 */
[----:B------:R-:W1:Y:S01]  /*14970*/  LDS.128 R16, [R108] ;  /* 0x000000006c107984 */ /* 0x000e620000000c00 */
[----:B------:R-:W-:-:S10]  /*14980*/  IMAD R51, R0, 0x2, R39 ;  /* 0x0000000200337824 */ /* 0x000fd400078e0227 */
[----:B------:R-:W-:Y:S01]  /*14990*/  @P4 STG.E [R44.64], R24 ;  /* 0x000000182c004986 */ /* 0x000fe2000c101906 */
[----:B---3--:R-:W-:-:S03]  /*149a0*/  ISETP.LT.AND P3, PT, R6, c[0x0][0x17c], !P0 ;  /* 0x00005f0006007a0c */ /* 0x008fc60004761270 */
[----:B------:R-:W2:Y:S01]  /*149b0*/  LDS.128 R4, [R2+0x800] ;  /* 0x0008000002047984 */ /* 0x000ea20000000c00 */
[----:B----4-:R-:W-:-:S03]  /*149c0*/  ISETP.LT.AND P1, PT, R14, c[0x0][0x17c], !P0 ;  /* 0x00005f000e007a0c */ /* 0x010fc60004721270 */
[----:B------:R-:W3:Y:S01]  /*149d0*/  LDS.128 R12, [R3+0x800] ;  /* 0x00080000030c7984 */ /* 0x000ee20000000c00 */
[----:B------:R-:W-:-:S03]  /*149e0*/  ISETP.LT.AND P5, PT, R10, c[0x0][0x17c], !P0 ;  /* 0x00005f000a007a0c */ /* 0x000fc600047a1270 */
[----:B------:R-:W3:Y:S01]  /*149f0*/  LDS.128 R8, [R108+0x800] ;  /* 0x000800006c087984 */ /* 0x000ee20000000c00 */
[----:B------:R-:W-:Y:S02]  /*14a00*/  ISETP.LT.AND P2, PT, R46, c[0x0][0x17c], !P0 ;  /* 0x00005f002e007a0c */ /* 0x000fe40004741270 */
[----:B------:R-:W-:-:S04]  /*14a10*/  LEA R46, P6, R35, R62, 0x2 ;  /* 0x0000003e232e7211 */ /* 0x000fc800078c10ff */
[-C--:B------:R-:W-:Y:S02]  /*14a20*/  LEA.HI.X.SX32 R47, R35, R63.reuse, 0x2, P6 ;  /* 0x0000003f232f7211 */ /* 0x080fe400030f16ff */
[CC--:B------:R-:W-:Y:S01]  /*14a30*/  LEA R48, P6, R37.reuse, R62.reuse, 0x2 ;  /* 0x0000003e25307211 */ /* 0x0c0fe200078c10ff */
[----:B------:R-:W3:Y:S03]  /*14a40*/  LDS.128 R32, [R109+0x800] ;  /* 0x000800006d207984 */ /* 0x000ee60000000c00 */
[-C--:B------:R-:W-:Y:S02]  /*14a50*/  LEA.HI.X.SX32 R49, R37, R63.reuse, 0x2, P6 ;  /* 0x0000003f25317211 */ /* 0x080fe400030f16ff */
[CC--:B------:R-:W-:Y:S01]  /*14a60*/  LEA R52, P6, R39.reuse, R62.reuse, 0x2 ;  /* 0x0000003e27347211 */ /* 0x0c0fe200078c10ff */
[----:B-1----:R1:W-:Y:S03]  /*14a70*/  @P3 STG.E [R46.64], R16 ;  /* 0x000000102e003986 */ /* 0x0023e6000c101906 */
[----:B------:R-:W-:Y:S01]  /*14a80*/  LEA.HI.X.SX32 R53, R39, R63, 0x2, P6 ;  /* 0x0000003f27357211 */ /* 0x000fe200030f16ff */
[----:B------:R2:W-:Y:S01]  /*14a90*/  @P1 STG.E [R48.64], R28 ;  /* 0x0000001c30001986 */ /* 0x0005e2000c101906 */
[----:B------:R-:W-:Y:S01]  /*14aa0*/  ISETP.LT.AND P1, PT, R55, c[0x0][0x17c], !P0 ;  /* 0x00005f0037007a0c */ /* 0x000fe20004721270 */
[----:B------:R-:W-:Y:S01]  /*14ab0*/  IMAD R55, R0, 0x2, R51 ;  /* 0x0000000200377824 */ /* 0x000fe200078e0233 */
[----:B------:R-:W-:Y:S01]  /*14ac0*/  LEA R60, P6, R51, R62, 0x2 ;  /* 0x0000003e333c7211 */ /* 0x000fe200078c10ff */
[----:B------:R-:W-:Y:S01]  /*14ad0*/  LDS.128 R36, [R3+0x1000] ;  /* 0x0010000003247984 */ /* 0x000fe20000000c00 */
[----:B------:R-:W-:-:S03]  /*14ae0*/  ISETP.LT.AND P4, PT, R43, c[0x0][0x17c], !P0 ;  /* 0x00005f002b007a0c */ /* 0x000fc60004781270 */
[----:B-1----:R-:W4:Y:S01]  /*14af0*/  LDL.LU R16, [R1+0x658] ;  /* 0x0006580001107983 */ /* 0x002f220000300800 */
[----:B------:R-:W-:-:S03]  /*14b00*/  LEA.HI.X.SX32 R61, R51, R63, 0x2, P6 ;  /* 0x0000003f333d7211 */ /* 0x000fc600030f16ff */
[----:B--2---:R1:W-:Y:S01]  /*14b10*/  @P5 STG.E [R52.64], R4 ;  /* 0x0000000434005986 */ /* 0x0043e2000c101906 */
[----:B------:R-:W-:-:S03]  /*14b20*/  LEA R64, P6, R55, R62, 0x2 ;  /* 0x0000003e37407211 */ /* 0x000fc600078c10ff */
[----:B------:R-:W2:Y:S01]  /*14b30*/  LDL.LU R28, [R1+0x674] ;  /* 0x00067400011c7983 */ /* 0x000ea20000300800 */
[----:B------:R-:W-:-:S03]  /*14b40*/  LEA.HI.X.SX32 R65, R55, R63, 0x2, P6 ;  /* 0x0000003f37417211 */ /* 0x000fc600030f16ff */
[----:B------:R-:W-:Y:S04]  /*14b50*/  LDS.128 R44, [R108+0x1000] ;  /* 0x001000006c2c7984 */ /* 0x000fe80000000c00 */
[----:B-1----:R-:W2:Y:S04]  /*14b60*/  LDL.LU R4, [R1+0x670] ;  /* 0x0006700001047983 */ /* 0x002ea80000300800 */
[----:B---3--:R-:W-:Y:S04]  /*14b70*/  @P2 STG.E [R60.64], R12 ;  /* 0x0000000c3c002986 */ /* 0x008fe8000c101906 */
[----:B------:R1:W-:Y:S01]  /*14b80*/  @P4 STG.E [R64.64], R8 ;  /* 0x0000000840004986 */ /* 0x0003e2000c101906 */
[----:B------:R-:W-:-:S03]  /*14b90*/  ISETP.LT.AND P4, PT, R20, c[0x0][0x17c], !P0 ;  /* 0x00005f0014007a0c */ /* 0x000fc60004781270 */
[----:B------:R-:W3:Y:S04]  /*14ba0*/  LDL.LU R20, [R1+0x66c] ;  /* 0x00066c0001147983 */ /* 0x000ee80000300800 */
[----:B-1----:R-:W3:Y:S01]  /*14bb0*/  LDL.LU R8, [R1+0x668] ;  /* 0x0006680001087983 */ /* 0x002ee20000300800 */
[----:B------:R-:W-:-:S03]  /*14bc0*/  ISETP.LT.AND P3, PT, R42, c[0x0][0x17c], !P0 ;  /* 0x00005f002a007a0c */ /* 0x000fc60004761270 */
[----:B------:R-:W1:Y:S01]  /*14bd0*/  LDS.128 R40, [R2+0x1000] ;  /* 0x0010000002287984 */ /* 0x000e620000000c00 */
[----:B------:R-:W-:-:S03]  /*14be0*/  ISETP.LT.AND P5, PT, R50, c[0x0][0x17c], !P0 ;  /* 0x00005f0032007a0c */ /* 0x000fc600047a1270 */
[----:B------:R-:W1:Y:S01]  /*14bf0*/  LDS.128 R48, [R109+0x1000] ;  /* 0x001000006d307984 */ /* 0x000e620000000c00 */
[----:B------:R-:W-:Y:S01]  /*14c00*/  IMAD R57, R0, 0x2, R55 ;  /* 0x0000000200397824 */ /* 0x000fe200078e0237 */
[----:B------:R-:W-:Y:S02]  /*14c10*/  ISETP.LT.AND P2, PT, R54, c[0x0][0x17c], !P0 ;  /* 0x00005f0036007a0c */ /* 0x000fe40004741270 */
[----:B------:R1:W2:Y:S01]  /*14c20*/  LDS.128 R52, [R2+0x1800] ;  /* 0x0018000002347984 */ /* 0x0002a20000000c00 */
[C---:B------:R-:W-:Y:S01]  /*14c30*/  IMAD R67, R0.reuse, 0x2, R57 ;  /* 0x0000000200437824 */ /* 0x040fe200078e0239 */
[CC--:B------:R-:W-:Y:S02]  /*14c40*/  LEA R68, P6, R57.reuse, R62.reuse, 0x2 ;  /* 0x0000003e39447211 */ /* 0x0c0fe400078c10ff */
[----:B------:R-:W3:Y:S02]  /*14c50*/  LDL.LU R24, [R1+0x664] ;  /* 0x0006640001187983 */ /* 0x000ee40000300800 */
[-C--:B------:R-:W-:Y:S01]  /*14c60*/  LEA.HI.X.SX32 R69, R57, R63.reuse, 0x2, P6 ;  /* 0x0000003f39457211 */ /* 0x080fe200030f16ff */
[C---:B------:R-:W-:Y:S01]  /*14c70*/  IMAD R73, R0.reuse, 0x2, R67 ;  /* 0x0000000200497824 */ /* 0x040fe200078e0243 */
[CC--:B------:R-:W-:Y:S01]  /*14c80*/  LEA R70, P6, R67.reuse, R62.reuse, 0x2 ;  /* 0x0000003e43467211 */ /* 0x0c0fe200078c10ff */
[----:B------:R1:W2:Y:S02]  /*14c90*/  LDS.128 R56, [R3+0x1800] ;  /* 0x0018000003387984 */ /* 0x0002a40000000c00 */
[----:B------:R-:W-:Y:S01]  /*14ca0*/  IMAD R75, R0, 0x2, R73 ;  /* 0x00000002004b7824 */ /* 0x000fe200078e0249 */
[----:B------:R-:W-:Y:S01]  /*14cb0*/  LEA.HI.X.SX32 R71, R67, R63, 0x2, P6 ;  /* 0x0000003f43477211 */ /* 0x000fe200030f16ff */
[----:B------:R1:W-:Y:S01]  /*14cc0*/  @P3 STG.E [R68.64], R32 ;  /* 0x0000002044003986 */ /* 0x0003e2000c101906 */
[----:B------:R-:W-:-:S03]  /*14cd0*/  LEA R60, P6, R73, R62, 0x2 ;  /* 0x0000003e493c7211 */ /* 0x000fc600078c10ff */
[----:B------:R-:W2:Y:S01]  /*14ce0*/  LDS.128 R64, [R108+0x1800] ;  /* 0x001800006c407984 */ /* 0x000ea20000000c00 */
[----:B------:R-:W-:Y:S01]  /*14cf0*/  LEA.HI.X.SX32 R61, R73, R63, 0x2, P6 ;  /* 0x0000003f493d7211 */ /* 0x000fe200030f16ff */
[----:B------:R-:W-:Y:S02]  /*14d00*/  IMAD R73, R0, 0x2, R75 ;  /* 0x0000000200497824 */ /* 0x000fe400078e024b */
[----:B------:R-:W2:Y:S04]  /*14d10*/  LDS.128 R108, [R109+0x1800] ;  /* 0x001800006d6c7984 */ /* 0x000ea80000000c00 */
[----:B-1----:R1:W-:Y:S01]  /*14d20*/  @P1 STG.E [R70.64], R40 ;  /* 0x0000002846001986 */ /* 0x0023e2000c101906 */
[----:B------:R-:W-:-:S04]  /*14d30*/  LEA R2, P1, R75, R62, 0x2 ;  /* 0x0000003e4b027211 */ /* 0x000fc800078210ff */
[-C--:B------:R-:W-:Y:S01]  /*14d40*/  LEA.HI.X.SX32 R3, R75, R63.reuse, 0x2, P1 ;  /* 0x0000003f4b037211 */ /* 0x080fe200008f16ff */
[----:B------:R-:W-:Y:S01]  /*14d50*/  IMAD R75, R0, 0x2, R73 ;  /* 0x00000002004b7824 */ /* 0x000fe200078e0249 */
[CC--:B------:R-:W-:Y:S01]  /*14d60*/  LEA R68, P6, R73.reuse, R62.reuse, 0x2 ;  /* 0x0000003e49447211 */ /* 0x0c0fe200078c10ff */
[----:B------:R2:W-:Y:S03]  /*14d70*/  @P5 STG.E [R60.64], R36 ;  /* 0x000000243c005986 */ /* 0x0005e6000c101906 */
[----:B------:R-:W-:Y:S01]  /*14d80*/  LEA.HI.X.SX32 R69, R73, R63, 0x2, P6 ;  /* 0x0000003f49457211 */ /* 0x000fe200030f16ff */
[----:B------:R2:W-:Y:S01]  /*14d90*/  @P2 STG.E [R2.64], R44 ;  /* 0x0000002c02002986 */ /* 0x0005e2000c101906 */
[----:B-1----:R-:W-:-:S03]  /*14da0*/  LEA R70, P2, R75, R62, 0x2 ;  /* 0x0000003e4b467211 */ /* 0x002fc600078410ff */
[----:B------:R1:W-:Y:S01]  /*14db0*/  @P4 STG.E [R68.64], R48 ;  /* 0x0000003044004986 */ /* 0x0003e2000c101906 */
[----:B------:R-:W-:Y:S02]  /*14dc0*/  LEA.HI.X.SX32 R71, R75, R63, 0x2, P2 ;  /* 0x0000003f4b477211 */ /* 0x000fe400010f16ff */
[----:B----4-:R-:W-:Y:S02]  /*14dd0*/  ISETP.LT.AND P3, PT, R16, c[0x0][0x17c], !P0 ;  /* 0x00005f0010007a0c */ /* 0x010fe40004761270 */
[----:B------:R-:W4:Y:S04]  /*14de0*/  LDL.LU R16, [R1+0x660] ;  /* 0x0006600001107983 */ /* 0x000f280000300800 */
[----:B------:R-:W4:Y:S01]  /*14df0*/  LDL.LU R12, [R1+0x65c] ;  /* 0x00065c00010c7983 */ /* 0x000f220000300800 */
[----:B--2---:R-:W-:-:S03]  /*14e00*/  ISETP.LT.AND P1, PT, R4, c[0x0][0x17c], !P0 ;  /* 0x00005f0004007a0c */ /* 0x004fc60004721270 */
[----:B------:R-:W2:Y:S01]  /*14e10*/  LDL.LU R4, [R1+0x5ac] ;  /* 0x0005ac0001047983 */ /* 0x000ea20000300800 */
[----:B------:R-:W-:Y:S02]  /*14e20*/  ISETP.LT.AND P5, PT, R28, c[0x0][0x17c], !P0 ;  /* 0x00005f001c007a0c */ /* 0x000fe400047a1270 */
[----:B---3--:R-:W-:Y:S02]  /*14e30*/  ISETP.LT.AND P4, PT, R20, c[0x0][0x17c], !P0 ;  /* 0x00005f0014007a0c */ /* 0x008fe40004781270 */
[----:B------:R-:W3:Y:S01]  /*14e40*/  LDL.LU R20, [R1+0x5a8] ;  /* 0x0005a80001147983 */ /* 0x000ee20000300800 */
[----:B------:R-:W-:-:S03]  /*14e50*/  ISETP.LT.AND P2, PT, R8, c[0x0][0x17c], !P0 ;  /* 0x00005f0008007a0c */ /* 0x000fc60004741270 */
[----:B------:R-:W3:Y:S04]  /*14e60*/  LDL.LU R8, [R1+0x5a4] ;  /* 0x0005a40001087983 */ /* 0x000ee80000300800 */
[----:B------:R-:W3:Y:S01]  /*14e70*/  LDL.LU R28, [R1+0x5a0] ;  /* 0x0005a000011c7983 */ /* 0x000ee20000300800 */
[----:B------:R-:W-:-:S04]  /*14e80*/  IMAD R73, R0, 0x2, R75 ;  /* 0x0000000200497824 */ /* 0x000fc800078e024b */
[C---:B------:R-:W-:Y:S01]  /*14e90*/  IMAD R75, R0.reuse, 0x2, R73 ;  /* 0x00000002004b7824 */ /* 0x040fe200078e0249 */
[CC--:B------:R-:W-:Y:S01]  /*14ea0*/  LEA R60, P6, R73.reuse, R62.reuse, 0x2 ;  /* 0x0000003e493c7211 */ /* 0x0c0fe200078c10ff */
[----:B------:R1:W-:Y:S03]  /*14eb0*/  @P3 STG.E [R70.64], R52 ;  /* 0x0000003446003986 */ /* 0x0003e6000c101906 */
[----:B------:R-:W-:Y:S01]  /*14ec0*/  LEA.HI.X.SX32 R61, R73, R63, 0x2, P6 ;  /* 0x0000003f493d7211 */ /* 0x000fe200030f16ff */
[----:B------:R-:W-:Y:S01]  /*14ed0*/  IMAD R73, R0, 0x2, R75 ;  /* 0x0000000200497824 */ /* 0x000fe200078e024b */
[----:B------:R-:W-:-:S04]  /*14ee0*/  LEA R2, P3, R75, R62, 0x2 ;  /* 0x0000003e4b027211 */ /* 0x000fc800078610ff */
[-C--:B------:R-:W-:Y:S01]  /*14ef0*/  LEA.HI.X.SX32 R3, R75, R63.reuse, 0x2, P3 ;  /* 0x0000003f4b037211 */ /* 0x080fe200018f16ff */
[C---:B------:R-:W-:Y:S01]  /*14f00*/  IMAD R75, R0.reuse, 0x2, R73 ;  /* 0x00000002004b7824 */ /* 0x040fe200078e0249 */
[CC--:B-1----:R-:W-:Y:S01]  /*14f10*/  LEA R68, P6, R73.reuse, R62.reuse, 0x2 ;  /* 0x0000003e49447211 */ /* 0x0c2fe200078c10ff */
[----:B------:R1:W-:Y:S03]  /*14f20*/  @P5 STG.E [R60.64], R56 ;  /* 0x000000383c005986 */ /* 0x0003e6000c101906 */
[-C--:B------:R-:W-:Y:S01]  /*14f30*/  LEA.HI.X.SX32 R69, R73, R63.reuse, 0x2, P6 ;  /* 0x0000003f49457211 */ /* 0x080fe200030f16ff */
[----:B------:R1:W-:Y:S01]  /*14f40*/  @P1 STG.E [R2.64], R64 ;  /* 0x0000004002001986 */ /* 0x0003e2000c101906 */
[C---:B------:R-:W-:Y:S01]  /*14f50*/  IMAD R73, R0.reuse, 0x2, R75 ;  /* 0x0000000200497824 */ /* 0x040fe200078e024b */
[CC--:B------:R-:W-:Y:S02]  /*14f60*/  LEA R70, P1, R75.reuse, R62.reuse, 0x2 ;  /* 0x0000003e4b467211 */ /* 0x0c0fe400078210ff */
[----:B------:R1:W-:Y:S02]  /*14f70*/  @P4 STG.E [R68.64], R108 ;  /* 0x0000006c44004986 */ /* 0x0003e4000c101906 */
[----:B------:R-:W-:Y:S01]  /*14f80*/  LEA.HI.X.SX32 R71, R75, R63, 0x2, P1 ;  /* 0x0000003f4b477211 */ /* 0x000fe200008f16ff */
[----:B------:R-:W-:Y:S01]  /*14f90*/  IMAD R75, R0, 0x2, R73 ;  /* 0x00000002004b7824 */ /* 0x000fe200078e0249 */
[----:B-1----:R-:W-:-:S02]  /*14fa0*/  LEA R60, P6, R73, R62, 0x2 ;  /* 0x0000003e493c7211 */ /* 0x002fc400078c10ff */
[----:B------:R-:W-:Y:S02]  /*14fb0*/  ISETP.LT.AND P5, PT, R24, c[0x0][0x17c], !P0 ;  /* 0x00005f0018007a0c */ /* 0x000fe400047a1270 */
[----:B------:R-:W-:Y:S01]  /*14fc0*/  LEA.HI.X.SX32 R61, R73, R63, 0x2, P6 ;  /* 0x0000003f493d7211 */ /* 0x000fe200030f16ff */
[----:B------:R-:W-:Y:S01]  /*14fd0*/  IMAD R73, R0, 0x2, R75 ;  /* 0x0000000200497824 */ /* 0x000fe200078e024b */
[----:B------:R1:W-:Y:S01]  /*14fe0*/  @P2 STG.E [R70.64], R21 ;  /* 0x0000001546002986 */ /* 0x0003e2000c101906 */
[----:B------:R-:W-:-:S03]  /*14ff0*/  LEA R2, P2, R75, R62, 0x2 ;  /* 0x0000003e4b027211 */ /* 0x000fc600078410ff */
[----:B------:R-:W-:Y:S02]  /*15000*/  LEA R68, P6, R73, R62, 0x2 ;  /* 0x0000003e49447211 */ /* 0x000fe400078c10ff */
[-C--:B------:R-:W-:Y:S02]  /*15010*/  LEA.HI.X.SX32 R3, R75, R63.reuse, 0x2, P2 ;  /* 0x0000003f4b037211 */ /* 0x080fe400010f16ff */
[----:B------:R-:W-:Y:S01]  /*15020*/  LEA.HI.X.SX32 R69, R73, R63, 0x2, P6 ;  /* 0x0000003f49457211 */ /* 0x000fe200030f16ff */
[----:B------:R1:W-:Y:S01]  /*15030*/  @P5 STG.E [R60.64], R25 ;  /* 0x000000193c005986 */ /* 0x0003e2000c101906 */
[----:B----4-:R-:W-:-:S03]  /*15040*/  ISETP.LT.AND P3, PT, R16, c[0x0][0x17c], !P0 ;  /* 0x00005f0010007a0c */ /* 0x010fc60004761270 */
[----:B------:R-:W4:Y:S01]  /*15050*/  LDL.LU R16, [R1+0x59c] ;  /* 0x00059c0001107983 */ /* 0x000f220000300800 */
[----:B------:R-:W-:-:S03]  /*15060*/  ISETP.LT.AND P4, PT, R12, c[0x0][0x17c], !P0 ;  /* 0x00005f000c007a0c */ /* 0x000fc60004781270 */
[----:B------:R-:W4:Y:S01]  /*15070*/  LDL.LU R12, [R1+0x598] ;  /* 0x00059800010c7983 */ /* 0x000f220000300800 */
[----:B--2---:R-:W-:-:S03]  /*15080*/  ISETP.LT.AND P1, PT, R4, c[0x0][0x17c], !P0 ;  /* 0x00005f0004007a0c */ /* 0x004fc60004721270 */
[----:B------:R-:W2:Y:S04]  /*15090*/  LDL.LU R4, [R1+0x594] ;  /* 0x0005940001047983 */ /* 0x000ea80000300800 */
[----:B------:R-:W2:Y:S04]  /*150a0*/  LDL.LU R32, [R1+0x590] ;  /* 0x0005900001207983 */ /* 0x000ea80000300800 */
[----:B------:R1:W-:Y:S04]  /*150b0*/  @P3 STG.E [R2.64], R17 ;  /* 0x0000001102003986 */ /* 0x0003e8000c101906 */
[----:B------:R1:W-:Y:S01]  /*150c0*/  @P4 STG.E [R68.64], R29 ;  /* 0x0000001d44004986 */ /* 0x0003e2000c101906 */
[----:B---3--:R-:W-:-:S03]  /*150d0*/  ISETP.LT.AND P2, PT, R8, c[0x0][0x17c], !P0 ;  /* 0x00005f0008007a0c */ /* 0x008fc60004741270 */
[----:B------:R-:W3:Y:S01]  /*150e0*/  LDL.LU R8, [R1+0x58c] ;  /* 0x00058c0001087983 */ /* 0x000ee20000300800 */
[----:B------:R-:W-:-:S03]  /*150f0*/  ISETP.LT.AND P4, PT, R28, c[0x0][0x17c], !P0 ;  /* 0x00005f001c007a0c */ /* 0x000fc60004781270 */
[----:B------:R-:W3:Y:S04]  /*15100*/  LDL.LU R44, [R1+0x588] ;  /* 0x00058800012c7983 */ /* 0x000ee80000300800 */
[----:B------:R-:W3:Y:S01]  /*15110*/  LDL.LU R28, [R1+0x584] ;  /* 0x00058400011c7983 */ /* 0x000ee20000300800 */
[----:B------:R-:W-:Y:S01]  /*15120*/  IMAD R75, R0, 0x2, R73 ;  /* 0x00000002004b7824 */ /* 0x000fe200078e0249 */
[----:B------:R-:W-:Y:S02]  /*15130*/  ISETP.LT.AND P5, PT, R20, c[0x0][0x17c], !P0 ;  /* 0x00005f0014007a0c */ /* 0x000fe400047a1270 */
[----:B------:R-:W3:Y:S01]  /*15140*/  LDL.LU R40, [R1+0x580] ;  /* 0x0005800001287983 */ /* 0x000ee20000300800 */
[----:B-1----:R-:W-:Y:S01]  /*15150*/  IMAD R71, R0, 0x2, R75 ;  /* 0x0000000200477824 */ /* 0x002fe200078e024b */
[----:B------:R-:W-:-:S02]  /*15160*/  LEA R20, P3, R75, R62, 0x2 ;  /* 0x0000003e4b147211 */ /* 0x000fc400078610ff */
[----:B------:R-:W3:Y:S01]  /*15170*/  LDL.LU R36, [R1+0x57c] ;  /* 0x00057c0001247983 */ /* 0x000ee20000300800 */
[C---:B------:R-:W-:Y:S01]  /*15180*/  IMAD R61, R0.reuse, 0x2, R71 ;  /* 0x00000002003d7824 */ /* 0x040fe200078e0247 */
[-C--:B------:R-:W-:Y:S02]  /*15190*/  LEA.HI.X.SX32 R21, R75, R63.reuse, 0x2, P3 ;  /* 0x0000003f4b157211 */ /* 0x080fe400018f16ff */
[-C--:B------:R-:W-:Y:S01]  /*151a0*/  LEA R24, P6, R71, R62.reuse, 0x2 ;  /* 0x0000003e47187211 */ /* 0x080fe200078c10ff */
[C---:B------:R-:W-:Y:S02]  /*151b0*/  IMAD R17, R0.reuse, 0x2, R61 ;  /* 0x0000000200117824 */ /* 0x040fe400078e023d */
[----:B------:R1:W-:Y:S01]  /*151c0*/  @P1 STG.E [R20.64], R5 ;  /* 0x0000000514001986 */ /* 0x0003e2000c101906 */
[----:B------:R-:W-:Y:S02]  /*151d0*/  LEA R2, P1, R61, R62, 0x2 ;  /* 0x0000003e3d027211 */ /* 0x000fe400078210ff */
[-C--:B------:R-:W-:Y:S01]  /*151e0*/  LEA.HI.X.SX32 R25, R71, R63.reuse, 0x2, P6 ;  /* 0x0000003f47197211 */ /* 0x080fe200030f16ff */
[----:B------:R-:W-:Y:S01]  /*151f0*/  IMAD R29, R0, 0x2, R17 ;  /* 0x00000002001d7824 */ /* 0x000fe200078e0211 */
[----:B------:R-:W-:-:S03]  /*15200*/  LEA.HI.X.SX32 R3, R61, R63, 0x2, P1 ;  /* 0x0000003f3d037211 */ /* 0x000fc600008f16ff */
[----:B------:R1:W-:Y:S04]  /*15210*/  @P5 STG.E [R24.64], R13 ;  /* 0x0000000d18005986 */ /* 0x0003e8000c101906 */
[----:B------:R2:W-:Y:S01]  /*15220*/  @P2 STG.E [R2.64], R9 ;  /* 0x0000000902002986 */ /* 0x0005e2000c101906 */
[----:B-1----:R-:W-:-:S04]  /*15230*/  IMAD R21, R0, 0x2, R29 ;  /* 0x0000000200157824 */ /* 0x002fc800078e021d */
[----:B------:R-:W-:Y:S01]  /*15240*/  IMAD R25, R0, 0x2, R21 ;  /* 0x0000000200197824 */ /* 0x000fe200078e0215 */
[----:B----4-:R-:W-:Y:S02]  /*15250*/  ISETP.LT.AND P3, PT, R16, c[0x0][0x17c], !P0 ;  /* 0x00005f0010007a0c */ /* 0x010fe40004761270 */
[----:B------:R-:W-:-:S04]  /*15260*/  LEA R16, P6, R17, R62, 0x2 ;  /* 0x0000003e11107211 */ /* 0x000fc800078c10ff */
[----:B------:R-:W-:Y:S02]  /*15270*/  LEA.HI.X.SX32 R17, R17, R63, 0x2, P6 ;  /* 0x0000003f11117211 */ /* 0x000fe400030f16ff */
[----:B--2---:R-:W-:Y:S02]  /*15280*/  ISETP.LT.AND P1, PT, R4, c[0x0][0x17c], !P0 ;  /* 0x00005f0004007a0c */ /* 0x004fe40004721270 */
[----:B------:R-:W-:-:S04]  /*15290*/  LEA R4, P2, R29, R62, 0x2 ;  /* 0x0000003e1d047211 */ /* 0x000fc800078410ff */
[----:B------:R-:W-:Y:S01]  /*152a0*/  LEA.HI.X.SX32 R5, R29, R63, 0x2, P2 ;  /* 0x0000003f1d057211 */ /* 0x000fe200010f16ff */
[----:B------:R1:W-:Y:S01]  /*152b0*/  @P4 STG.E [R16.64], R33 ;  /* 0x0000002110004986 */ /* 0x0003e2000c101906 */
[----:B------:R-:W-:-:S03]  /*152c0*/  ISETP.LT.AND P4, PT, R32, c[0x0][0x17c], !P0 ;  /* 0x00005f0020007a0c */ /* 0x000fc60004781270 */
[----:B------:R2:W-:Y:S01]  /*152d0*/  @P3 STG.E [R4.64], R41 ;  /* 0x0000002904003986 */ /* 0x0005e2000c101906 */
[----:B------:R-:W-:-:S03]  /*152e0*/  LEA R2, P3, R25, R62, 0x2 ;  /* 0x0000003e19027211 */ /* 0x000fc600078610ff */
[----:B------:R-:W4:Y:S01]  /*152f0*/  LDL.LU R32, [R1+0x578] ;  /* 0x0005780001207983 */ /* 0x000f220000300800 */
[----:B------:R-:W-:-:S03]  /*15300*/  LEA.HI.X.SX32 R3, R25, R63, 0x2, P3 ;  /* 0x0000003f19037211 */ /* 0x000fc600018f16ff */
[----:B------:R-:W4:Y:S01]  /*15310*/  LDL.LU R24, [R1+0x574] ;  /* 0x0005740001187983 */ /* 0x000f220000300800 */
[----:B---3--:R-:W-:-:S03]  /*15320*/  ISETP.LT.AND P3, PT, R28, c[0x0][0x17c], !P0 ;  /* 0x00005f001c007a0c */ /* 0x008fc60004761270 */
[----:B------:R-:W3:Y:S04]  /*15330*/  LDL.LU R28, [R1+0x570] ;  /* 0x00057000011c7983 */ /* 0x000ee80000300800 */
[----:B------:R-:W3:Y:S04]  /*15340*/  LDL.LU R20, [R1+0x56c] ;  /* 0x00056c0001147983 */ /* 0x000ee80000300800 */
[----:B------:R-:W3:Y:S04]  /*15350*/  LDL.LU R29, [R1+0x568] ;  /* 0x00056800011d7983 */ /* 0x000ee80000300800 */
[----:B-1----:R-:W3:Y:S01]  /*15360*/  LDL.LU R16, [R1+0x564] ;  /* 0x0005640001107983 */ /* 0x002ee20000300800 */
[----:B------:R-:W-:-:S02]  /*15370*/  ISETP.LT.AND P5, PT, R12, c[0x0][0x17c], !P0 ;  /* 0x00005f000c007a0c */ /* 0x000fc400047a1270 */
[CC--:B------:R-:W-:Y:S01]  /*15380*/  LEA R12, P6, R21.reuse, R62.reuse, 0x2 ;  /* 0x0000003e150c7211 */ /* 0x0c0fe200078c10ff */
[----:B------:R-:W-:Y:S01]  /*15390*/  IMAD R9, R0, 0x2, R25 ;  /* 0x0000000200097824 */ /* 0x000fe200078e0219 */
[----:B------:R-:W-:Y:S01]  /*153a0*/  ISETP.LT.AND P2, PT, R8, c[0x0][0x17c], !P0 ;  /* 0x00005f0008007a0c */ /* 0x000fe20004741270 */
[----:B------:R-:W3:Y:S01]  /*153b0*/  LDL.LU R25, [R1+0x560] ;  /* 0x0005600001197983 */ /* 0x000ee20000300800 */
[----:B------:R-:W-:Y:S01]  /*153c0*/  LEA.HI.X.SX32 R13, R21, R63, 0x2, P6 ;  /* 0x0000003f150d7211 */ /* 0x000fe200030f16ff */
[----:B------:R-:W-:Y:S01]  /*153d0*/  IMAD R17, R0, 0x2, R9 ;  /* 0x0000000200117824 */ /* 0x000fe200078e0209 */
[----:B------:R-:W-:-:S03]  /*153e0*/  LEA R8, P6, R9, R62, 0x2 ;  /* 0x0000003e09087211 */ /* 0x000fc600078c10ff */
[C---:B------:R-:W-:Y:S02]  /*153f0*/  IMAD R21, R0.reuse, 0x2, R17 ;  /* 0x0000000200157824 */ /* 0x040fe400078e0211 */
[----:B------:R1:W-:Y:S04]  /*15400*/  @P5 STG.E [R12.64], R37 ;  /* 0x000000250c005986 */ /* 0x0003e8000c101906 */
[----:B------:R1:W-:Y:S01]  /*15410*/  @P1 STG.E [R2.64], R45 ;  /* 0x0000002d02001986 */ /* 0x0003e2000c101906 */
[----:B--2---:R-:W-:Y:S02]  /*15420*/  LEA R4, P1, R17, R62, 0x2 ;  /* 0x0000003e11047211 */ /* 0x004fe400078210ff */
[-C--:B------:R-:W-:Y:S02]  /*15430*/  LEA.HI.X.SX32 R9, R9, R63.reuse, 0x2, P6 ;  /* 0x0000003f09097211 */ /* 0x080fe400030f16ff */
[----:B------:R-:W-:Y:S01]  /*15440*/  LEA.HI.X.SX32 R5, R17, R63, 0x2, P1 ;  /* 0x0000003f11057211 */ /* 0x000fe200008f16ff */
[----:B------:R-:W-:Y:S01]  /*15450*/  IMAD R17, R0, 0x2, R21 ;  /* 0x0000000200117824 */ /* 0x000fe200078e0215 */
[----:B------:R-:W-:-:S02]  /*15460*/  ISETP.LT.AND P5, PT, R44, c[0x0][0x17c], !P0 ;  /* 0x00005f002c007a0c */ /* 0x000fc400047a1270 */
[CC--:B-1----:R-:W-:Y:S01]  /*15470*/  LEA R12, P6, R21.reuse, R62.reuse, 0x2 ;  /* 0x0000003e150c7211 */ /* 0x0c2fe200078c10ff */
[----:B------:R1:W-:Y:S03]  /*15480*/  @P4 STG.E [R8.64], R49 ;  /* 0x0000003108004986 */ /* 0x0003e6000c101906 */
[-C--:B------:R-:W-:Y:S01]  /*15490*/  LEA.HI.X.SX32 R13, R21, R63.reuse, 0x2, P6 ;  /* 0x0000003f150d7211 */ /* 0x080fe200030f16ff */
[----:B------:R2:W-:Y:S01]  /*154a0*/  @P2 STG.E [R4.64], R53 ;  /* 0x0000003504002986 */ /* 0x0005e2000c101906 */
[C---:B------:R-:W-:Y:S01]  /*154b0*/  LEA R2, P2, R17.reuse, R62, 0x2 ;  /* 0x0000003e11027211 */ /* 0x040fe200078410ff */
[----:B------:R-:W-:Y:S01]  /*154c0*/  IMAD R21, R0, 0x2, R17 ;  /* 0x0000000200157824 */ /* 0x000fe200078e0211 */
[----:B------:R-:W-:Y:S02]  /*154d0*/  ISETP.LT.AND P4, PT, R40, c[0x0][0x17c], !P0 ;  /* 0x00005f0028007a0c */ /* 0x000fe40004781270 */
[----:B------:R-:W-:Y:S01]  /*154e0*/  LEA.HI.X.SX32 R3, R17, R63, 0x2, P2 ;  /* 0x0000003f11037211 */ /* 0x000fe200010f16ff */
[----:B------:R-:W-:Y:S01]  /*154f0*/  IMAD R17, R0, 0x2, R21 ;  /* 0x0000000200117824 */ /* 0x000fe200078e0215 */
[----:B------:R-:W-:-:S02]  /*15500*/  ISETP.LT.AND P1, PT, R36, c[0x0][0x17c], !P0 ;  /* 0x00005f0024007a0c */ /* 0x000fc40004721270 */
[CC--:B-1----:R-:W-:Y:S01]  /*15510*/  LEA R8, P6, R21.reuse, R62.reuse, 0x2 ;  /* 0x0000003e15087211 */ /* 0x0c2fe200078c10ff */
[----:B------:R1:W-:Y:S03]  /*15520*/  @P5 STG.E [R12.64], R57 ;  /* 0x000000390c005986 */ /* 0x0003e6000c101906 */
[-C--:B------:R-:W-:Y:S01]  /*15530*/  LEA.HI.X.SX32 R9, R21, R63.reuse, 0x2, P6 ;  /* 0x0000003f15097211 */ /* 0x080fe200030f16ff */
[----:B------:R1:W-:Y:S01]  /*15540*/  @P3 STG.E [R2.64], R65 ;  /* 0x0000004102003986 */ /* 0x0003e2000c101906 */
[CC--:B--2---:R-:W-:Y:S01]  /*15550*/  LEA R4, P3, R17.reuse, R62.reuse, 0x2 ;  /* 0x0000003e11047211 */ /* 0x0c4fe200078610ff */
[C---:B------:R-:W-:Y:S02]  /*15560*/  IMAD R21, R0.reuse, 0x2, R17 ;  /* 0x0000000200157824 */ /* 0x040fe400078e0211 */
[----:B------:R-:W-:Y:S01]  /*15570*/  @P4 STG.E [R8.64], R109 ;  /* 0x0000006d08004986 */ /* 0x000fe2000c101906 */
[----:B------:R-:W-:Y:S01]  /*15580*/  LEA.HI.X.SX32 R5, R17, R63, 0x2, P3 ;  /* 0x0000003f11057211 */ /* 0x000fe200018f16ff */
[----:B------:R-:W-:Y:S01]  /*15590*/  IMAD R17, R0, 0x2, R21 ;  /* 0x0000000200117824 */ /* 0x000fe200078e0215 */
[----:B-1----:R-:W-:-:S03]  /*155a0*/  LEA R12, P6, R21, R62, 0x2 ;  /* 0x0000003e150c7211 */ /* 0x002fc600078c10ff */
[----:B------:R-:W-:Y:S01]  /*155b0*/  @P1 STG.E [R4.64], R22 ;  /* 0x0000001604001986 */ /* 0x000fe2000c101906 */
[----:B------:R-:W-:Y:S02]  /*155c0*/  LEA.HI.X.SX32 R13, R21, R63, 0x2, P6 ;  /* 0x0000003f150d7211 */ /* 0x000fe400030f16ff */
[----:B------:R-:W-:-:S04]  /*155d0*/  LEA R2, P1, R17, R62, 0x2 ;  /* 0x0000003e11027211 */ /* 0x000fc800078210ff */
[----:B------:R-:W-:Y:S02]  /*155e0*/  LEA.HI.X.SX32 R3, R17, R63, 0x2, P1 ;  /* 0x0000003f11037211 */ /* 0x000fe400008f16ff */
[----:B----4-:R-:W-:Y:S02]  /*155f0*/  ISETP.LT.AND P5, PT, R32, c[0x0][0x17c], !P0 ;  /* 0x00005f0020007a0c */ /* 0x010fe400047a1270 */
[----:B------:R-:W-:Y:S02]  /*15600*/  ISETP.LT.AND P2, PT, R24, c[0x0][0x17c], !P0 ;  /* 0x00005f0018007a0c */ /* 0x000fe40004741270 */
[----:B------:R-:W2:Y:S01]  /*15610*/  LDL.LU R24, [R1+0x55c] ;  /* 0x00055c0001187983 */ /* 0x000ea20000300800 */
[----:B---3--:R-:W-:-:S03]  /*15620*/  ISETP.LT.AND P4, PT, R28, c[0x0][0x17c], !P0 ;  /* 0x00005f001c007a0c */ /* 0x008fc60004781270 */
[----:B------:R-:W3:Y:S01]  /*15630*/  LDL.LU R28, [R1+0x558] ;  /* 0x00055800011c7983 */ /* 0x000ee20000300800 */
[----:B------:R-:W-:-:S03]  /*15640*/  ISETP.LT.AND P3, PT, R20, c[0x0][0x17c], !P0 ;  /* 0x00005f0014007a0c */ /* 0x000fc60004761270 */
[----:B------:R-:W4:Y:S04]  /*15650*/  LDL.LU R20, [R1+0x554] ;  /* 0x0005540001147983 */ /* 0x000f280000300800 */
[----:B------:R1:W-:Y:S01]  /*15660*/  @P5 STG.E [R12.64], R26 ;  /* 0x0000001a0c005986 */ /* 0x0003e2000c101906 */
[----:B------:R-:W-:-:S03]  /*15670*/  ISETP.LT.AND P1, PT, R16, c[0x0][0x17c], !P0 ;  /* 0x00005f0010007a0c */ /* 0x000fc60004721270 */
[----:B-1----:R-:W3:Y:S04]  /*15680*/  LDL.LU R26, [R1+0x550] ;  /* 0x00055000011a7983 */ /* 0x002ee80000300800 */
[----:B------:R-:W3:Y:S01]  /*15690*/  LDL.LU R16, [R1+0x54c] ;  /* 0x00054c0001107983 */ /* 0x000ee20000300800 */
[----:B------:R-:W-:-:S04]  /*156a0*/  IMAD R21, R0, 0x2, R17 ;  /* 0x0000000200157824 */ /* 0x000fc800078e0211 */
[C---:B------:R-:W-:Y:S01]  /*156b0*/  IMAD R17, R0.reuse, 0x2, R21 ;  /* 0x0000000200117824 */ /* 0x040fe200078e0215 */
[CC--:B------:R-:W-:Y:S01]  /*156c0*/  LEA R8, P6, R21.reuse, R62.reuse, 0x2 ;  /* 0x0000003e15087211 */ /* 0x0c0fe200078c10ff */
[----:B------:R1:W-:Y:S03]  /*156d0*/  @P2 STG.E [R2.64], R18 ;  /* 0x0000001202002986 */ /* 0x0003e6000c101906 */
[-C--:B------:R-:W-:Y:S01]  /*156e0*/  LEA.HI.X.SX32 R9, R21, R63.reuse, 0x2, P6 ;  /* 0x0000003f15097211 */ /* 0x080fe200030f16ff */
[C---:B------:R-:W-:Y:S01]  /*156f0*/  IMAD R21, R0.reuse, 0x2, R17 ;  /* 0x0000000200157824 */ /* 0x040fe200078e0211 */
[-C--:B------:R-:W-:Y:S02]  /*15700*/  LEA R4, P2, R17, R62.reuse, 0x2 ;  /* 0x0000003e11047211 */ /* 0x080fe400078410ff */
[----:B------:R-:W-:Y:S02]  /*15710*/  ISETP.LT.AND P5, PT, R29, c[0x0][0x17c], !P0 ;  /* 0x00005f001d007a0c */ /* 0x000fe400047a1270 */
[----:B------:R-:W-:Y:S01]  /*15720*/  LEA.HI.X.SX32 R5, R17, R63, 0x2, P2 ;  /* 0x0000003f11057211 */ /* 0x000fe200010f16ff */
[----:B------:R-:W-:Y:S01]  /*15730*/  IMAD R17, R0, 0x2, R21 ;  /* 0x0000000200117824 */ /* 0x000fe200078e0215 */
[----:B------:R-:W-:Y:S01]  /*15740*/  LEA R12, P6, R21, R62, 0x2 ;  /* 0x0000003e150c7211 */ /* 0x000fe200078c10ff */
[----:B------:R-:W-:Y:S01]  /*15750*/  @P4 STG.E [R8.64], R30 ;  /* 0x0000001e08004986 */ /* 0x000fe2000c101906 */
[----:B------:R-:W-:-:S02]  /*15760*/  ISETP.LT.AND P4, PT, R25, c[0x0][0x17c], !P0 ;  /* 0x00005f0019007a0c */ /* 0x000fc40004781270 */
[-C--:B------:R-:W-:Y:S01]  /*15770*/  LEA.HI.X.SX32 R13, R21, R63.reuse, 0x2, P6 ;  /* 0x0000003f150d7211 */ /* 0x080fe200030f16ff */
[----:B------:R1:W-:Y:S02]  /*15780*/  @P3 STG.E [R4.64], R6 ;  /* 0x0000000604003986 */ /* 0x0003e4000c101906 */
[CC--:B-1----:R-:W-:Y:S01]  /*15790*/  LEA R2, P3, R17.reuse, R62.reuse, 0x2 ;  /* 0x0000003e11027211 */ /* 0x0c2fe200078610ff */
[C---:B------:R-:W-:Y:S01]  /*157a0*/  IMAD R21, R0.reuse, 0x2, R17 ;  /* 0x0000000200157824 */ /* 0x040fe200078e0211 */
[----:B------:R-:W3:Y:S02]  /*157b0*/  LDL.LU R25, [R1+0x548] ;  /* 0x0005480001197983 */ /* 0x000ee40000300800 */
[----:B------:R-:W-:Y:S01]  /*157c0*/  LEA.HI.X.SX32 R3, R17, R63, 0x2, P3 ;  /* 0x0000003f11037211 */ /* 0x000fe200018f16ff */
[----:B------:R-:W-:Y:S01]  /*157d0*/  IMAD R17, R0, 0x2, R21 ;  /* 0x0000000200117824 */ /* 0x000fe200078e0215 */
[----:B------:R1:W-:Y:S04]  /*157e0*/  @P5 STG.E [R12.64], R14 ;  /* 0x0000000e0c005986 */ /* 0x0003e8000c101906 */
[----:B------:R1:W-:Y:S01]  /*157f0*/  @P1 STG.E [R2.64], R10 ;  /* 0x0000000a02001986 */ /* 0x0003e2000c101906 */
[----:B------:R-:W-:-:S04]  /*15800*/  LEA R4, P1, R17, R62, 0x2 ;  /* 0x0000003e11047211 */ /* 0x000fc800078210ff */
[----:B------:R-:W-:Y:S02]  /*15810*/  LEA.HI.X.SX32 R5, R17, R63, 0x2, P1 ;  /* 0x0000003f11057211 */ /* 0x000fe400008f16ff */
[----:B--2---:R-:W-:Y:S02]  /*15820*/  ISETP.LT.AND P2, PT, R24, c[0x0][0x17c], !P0 ;  /* 0x00005f0018007a0c */ /* 0x004fe40004741270 */
[----:B------:R-:W2:Y:S04]  /*15830*/  LDL.LU R24, [R1+0x544] ;  /* 0x0005440001187983 */ /* 0x000ea80000300800 */
[----:B------:R-:W2:Y:S01]  /*15840*/  LDL.LU R22, [R1+0x540] ;  /* 0x0005400001167983 */ /* 0x000ea20000300800 */
[----:B----4-:R-:W-:-:S03]  /*15850*/  ISETP.LT.AND P3, PT, R20, c[0x0][0x17c], !P0 ;  /* 0x00005f0014007a0c */ /* 0x010fc60004761270 */
[----:B------:R-:W4:Y:S04]  /*15860*/  LDL.LU R20, [R1+0x53c] ;  /* 0x00053c0001147983 */ /* 0x000f280000300800 */
[----:B------:R-:W4:Y:S01]  /*15870*/  LDL.LU R18, [R1+0x538] ;  /* 0x0005380001127983 */ /* 0x000f220000300800 */
[----:B---3--:R-:W-:-:S03]  /*15880*/  ISETP.LT.AND P1, PT, R16, c[0x0][0x17c], !P0 ;  /* 0x00005f0010007a0c */ /* 0x008fc60004721270 */
[----:B------:R-:W3:Y:S04]  /*15890*/  LDL.LU R16, [R1+0x534] ;  /* 0x0005340001107983 */ /* 0x000ee80000300800 */
[----:B-1----:R-:W3:Y:S01]  /*158a0*/  LDL.LU R14, [R1+0x530] ;  /* 0x00053000010e7983 */ /* 0x002ee20000300800 */
[C---:B------:R-:W-:Y:S02]  /*158b0*/  LEA R8, P6, R21.reuse, R62, 0x2 ;  /* 0x0000003e15087211 */ /* 0x040fe400078c10ff */
[----:B------:R-:W-:Y:S01]  /*158c0*/  ISETP.LT.AND P5, PT, R28, c[0x0][0x17c], !P0 ;  /* 0x00005f001c007a0c */ /* 0x000fe200047a1270 */
[----:B------:R-:W3:Y:S01]  /*158d0*/  LDL.LU R6, [R1+0x52c] ;  /* 0x00052c0001067983 */ /* 0x000ee20000300800 */
[----:B------:R-:W-:Y:S01]  /*158e0*/  LEA.HI.X.SX32 R9, R21, R63, 0x2, P6 ;  /* 0x0000003f15097211 */ /* 0x000fe200030f16ff */
[----:B------:R-:W-:-:S04]  /*158f0*/  IMAD R21, R0, 0x2, R17 ;  /* 0x0000000200157824 */ /* 0x000fc800078e0211 */
[C---:B------:R-:W-:Y:S01]  /*15900*/  IMAD R17, R0.reuse, 0x2, R21 ;  /* 0x0000000200117824 */ /* 0x040fe200078e0215 */
[CC--:B------:R-:W-:Y:S01]  /*15910*/  LEA R12, P6, R21.reuse, R62.reuse, 0x2 ;  /* 0x0000003e150c7211 */ /* 0x0c0fe200078c10ff */
[----:B------:R1:W-:Y:S03]  /*15920*/  @P4 STG.E [R8.64], R34 ;  /* 0x0000002208004986 */ /* 0x0003e6000c101906 */
[----:B------:R-:W-:Y:S01]  /*15930*/  LEA.HI.X.SX32 R13, R21, R63, 0x2, P6 ;  /* 0x0000003f150d7211 */ /* 0x000fe200030f16ff */
[----:B------:R1:W-:Y:S01]  /*15940*/  @P2 STG.E [R4.64], R42 ;  /* 0x0000002a04002986 */ /* 0x0003e2000c101906 */
[----:B------:R-:W-:Y:S01]  /*15950*/  IMAD R21, R0, 0x2, R17 ;  /* 0x0000000200157824 */ /* 0x000fe200078e0211 */
[----:B------:R-:W-:Y:S02]  /*15960*/  LEA R2, P2, R17, R62, 0x2 ;  /* 0x0000003e11027211 */ /* 0x000fe400078410ff */
[----:B------:R-:W-:-:S02]  /*15970*/  ISETP.LT.AND P4, PT, R26, c[0x0][0x17c], !P0 ;  /* 0x00005f001a007a0c */ /* 0x000fc40004781270 */
[-C--:B------:R-:W-:Y:S01]  /*15980*/  LEA.HI.X.SX32 R3, R17, R63.reuse, 0x2, P2 ;  /* 0x0000003f11037211 */ /* 0x080fe200010f16ff */
[C---:B------:R-:W-:Y:S01]  /*15990*/  IMAD R17, R0.reuse, 0x2, R21 ;  /* 0x0000000200117824 */ /* 0x040fe200078e0215 */
[CC--:B-1----:R-:W-:Y:S01]  /*159a0*/  LEA R8, P6, R21.reuse, R62.reuse, 0x2 ;  /* 0x0000003e15087211 */ /* 0x0c2fe200078c10ff */
[----:B------:R1:W-:Y:S03]  /*159b0*/  @P5 STG.E [R12.64], R38 ;  /* 0x000000260c005986 */ /* 0x0003e6000c101906 */
[----:B------:R-:W-:Y:S01]  /*159c0*/  LEA.HI.X.SX32 R9, R21, R63, 0x2, P6 ;  /* 0x0000003f15097211 */ /* 0x000fe200030f16ff */
[----:B------:R1:W-:Y:S01]  /*159d0*/  @P3 STG.E [R2.64], R46 ;  /* 0x0000002e02003986 */ /* 0x0003e2000c101906 */
[----:B------:R-:W-:Y:S01]  /*159e0*/  IMAD R21, R0, 0x2, R17 ;  /* 0x0000000200157824 */ /* 0x000fe200078e0211 */
[----:B------:R-:W-:-:S04]  /*159f0*/  LEA R4, P3, R17, R62, 0x2 ;  /* 0x0000003e11047211 */ /* 0x000fc800078610ff */
[-C--:B------:R-:W-:Y:S01]  /*15a00*/  LEA.HI.X.SX32 R5, R17, R63.reuse, 0x2, P3 ;  /* 0x0000003f11057211 */ /* 0x080fe200018f16ff */
[C---:B------:R-:W-:Y:S01]  /*15a10*/  IMAD R17, R0.reuse, 0x2, R21 ;  /* 0x0000000200117824 */ /* 0x040fe200078e0215 */
[-C--:B-1----:R-:W-:Y:S01]  /*15a20*/  LEA R12, P6, R21, R62.reuse, 0x2 ;  /* 0x0000003e150c7211 */ /* 0x082fe200078c10ff */
[----:B------:R1:W-:Y:S01]  /*15a30*/  @P4 STG.E [R8.64], R50 ;  /* 0x0000003208004986 */ /* 0x0003e2000c101906 */
[----:B------:R-:W-:Y:S02]  /*15a40*/  ISETP.LT.AND P5, PT, R25, c[0x0][0x17c], !P0 ;  /* 0x00005f0019007a0c */ /* 0x000fe400047a1270 */
[----:B------:R-:W-:Y:S01]  /*15a50*/  LEA.HI.X.SX32 R13, R21, R63, 0x2, P6 ;  /* 0x0000003f150d7211 */ /* 0x000fe200030f16ff */
[----:B------:R-:W-:Y:S01]  /*15a60*/  IMAD R21, R0, 0x2, R17 ;  /* 0x0000000200157824 */ /* 0x000fe200078e0211 */
[----:B------:R2:W-:Y:S01]  /*15a70*/  @P1 STG.E [R4.64], R54 ;  /* 0x0000003604001986 */ /* 0x0005e2000c101906 */
[----:B------:R-:W-:-:S03]  /*15a80*/  LEA R2, P1, R17, R62, 0x2 ;  /* 0x0000003e11027211 */ /* 0x000fc600078210ff */
[----:B-1----:R-:W-:Y:S02]  /*15a90*/  LEA R8, P6, R21, R62, 0x2 ;  /* 0x0000003e15087211 */ /* 0x002fe400078c10ff */
[-C--:B------:R-:W-:Y:S02]  /*15aa0*/  LEA.HI.X.SX32 R3, R17, R63.reuse, 0x2, P1 ;  /* 0x0000003f11037211 */ /* 0x080fe400008f16ff */
[----:B------:R-:W-:Y:S01]  /*15ab0*/  LEA.HI.X.SX32 R9, R21, R63, 0x2, P6 ;  /* 0x0000003f15097211 */ /* 0x000fe200030f16ff */
[----:B------:R1:W-:Y:S01]  /*15ac0*/  @P5 STG.E [R12.64], R58 ;  /* 0x0000003a0c005986 */ /* 0x0003e2000c101906 */
[----:B--2---:R-:W-:Y:S02]  /*15ad0*/  ISETP.LT.AND P2, PT, R24, c[0x0][0x17c], !P0 ;  /* 0x00005f0018007a0c */ /* 0x004fe40004741270 */
[----:B------:R-:W-:Y:S02]  /*15ae0*/  ISETP.LT.AND P4, PT, R22, c[0x0][0x17c], !P0 ;  /* 0x00005f0016007a0c */ /* 0x000fe40004781270 */
[----:B----4-:R-:W-:-:S02]  /*15af0*/  ISETP.LT.AND P3, PT, R20, c[0x0][0x17c], !P0 ;  /* 0x00005f0014007a0c */ /* 0x010fc40004761270 */
[----:B------:R-:W2:Y:S04]  /*15b00*/  LDL.LU R20, [R1+0x528] ;  /* 0x0005280001147983 */ /* 0x000ea80000300800 */
[----:B------:R-:W4:Y:S01]  /*15b10*/  LDL.LU R10, [R1+0x524] ;  /* 0x00052400010a7983 */ /* 0x000f220000300800 */
[----:B------:R-:W-:-:S03]  /*15b20*/  ISETP.LT.AND P5, PT, R18, c[0x0][0x17c], !P0 ;  /* 0x00005f0012007a0c */ /* 0x000fc600047a1270 */
[----:B------:R1:W-:Y:S04]  /*15b30*/  @P2 STG.E [R2.64], R66 ;  /* 0x0000004202002986 */ /* 0x0003e8000c101906 */
[----:B------:R-:W4:Y:S04]  /*15b40*/  LDL.LU R18, [R1+0x520] ;  /* 0x0005200001127983 */ /* 0x000f280000300800 */
[----:B------:R1:W-:Y:S01]  /*15b50*/  @P4 STG.E [R8.64], R110 ;  /* 0x0000006e08004986 */ /* 0x0003e2000c101906 */
[----:B---3--:R-:W-:-:S03]  /*15b60*/  ISETP.LT.AND P1, PT, R16, c[0x0][0x17c], !P0 ;  /* 0x00005f0010007a0c */ /* 0x008fc60004721270 */
[----:B------:R-:W3:Y:S01]  /*15b70*/  LDL.LU R16, [R1+0x51c] ;  /* 0x00051c0001107983 */ /* 0x000ee20000300800 */
[----:B------:R-:W-:-:S03]  /*15b80*/  ISETP.LT.AND P4, PT, R14, c[0x0][0x17c], !P0 ;  /* 0x00005f000e007a0c */ /* 0x000fc60004781270 */
[----:B------:R-:W3:Y:S01]  /*15b90*/  LDL.LU R14, [R1+0x518] ;  /* 0x00051800010e7983 */ /* 0x000ee20000300800 */
[----:B------:R-:W-:-:S04]  /*15ba0*/  IMAD R17, R0, 0x2, R21 ;  /* 0x0000000200117824 */ /* 0x000fc800078e0215 */
[----:B------:R-:W-:Y:S01]  /*15bb0*/  IMAD R21, R0, 0x2, R17 ;  /* 0x0000000200157824 */ /* 0x000fe200078e0211 */
[----:B------:R-:W-:-:S04]  /*15bc0*/  LEA R4, P2, R17, R62, 0x2 ;  /* 0x0000003e11047211 */ /* 0x000fc800078410ff */
[----:B------:R-:W-:Y:S01]  /*15bd0*/  LEA.HI.X.SX32 R5, R17, R63, 0x2, P2 ;  /* 0x0000003f11057211 */ /* 0x000fe200010f16ff */
[----:B------:R-:W-:Y:S01]  /*15be0*/  IMAD R17, R0, 0x2, R21 ;  /* 0x0000000200117824 */ /* 0x000fe200078e0215 */
[----:B-1----:R-:W-:-:S03]  /*15bf0*/  LEA R12, P6, R21, R62, 0x2 ;  /* 0x0000003e150c7211 */ /* 0x002fc600078c10ff */
[----:B------:R1:W-:Y:S01]  /*15c00*/  @P3 STG.E [R4.64], R23 ;  /* 0x0000001704003986 */ /* 0x0003e2000c101906 */
[-C--:B------:R-:W-:Y:S01]  /*15c10*/  LEA.HI.X.SX32 R13, R21, R63.reuse, 0x2, P6 ;  /* 0x0000003f150d7211 */ /* 0x080fe200030f16ff */
[----:B------:R-:W-:Y:S01]  /*15c20*/  IMAD R21, R0, 0x2, R17 ;  /* 0x0000000200157824 */ /* 0x000fe200078e0211 */
[CC--:B------:R-:W-:Y:S02]  /*15c30*/  LEA R2, P3, R17.reuse, R62.reuse, 0x2 ;  /* 0x0000003e11027211 */ /* 0x0c0fe400078610ff */
[----:B------:R-:W-:Y:S02]  /*15c40*/  ISETP.LT.AND P2, PT, R6, c[0x0][0x17c], !P0 ;  /* 0x00005f0006007a0c */ /* 0x000fe40004741270 */
[-C--:B------:R-:W-:Y:S01]  /*15c50*/  LEA.HI.X.SX32 R3, R17, R63.reuse, 0x2, P3 ;  /* 0x0000003f11037211 */ /* 0x080fe200018f16ff */
[C---:B------:R-:W-:Y:S01]  /*15c60*/  IMAD R17, R0.reuse, 0x2, R21 ;  /* 0x0000000200117824 */ /* 0x040fe200078e0215 */
[C---:B------:R-:W-:Y:S01]  /*15c70*/  LEA R8, P6, R21.reuse, R62, 0x2 ;  /* 0x0000003e15087211 */ /* 0x040fe200078c10ff */
[----:B------:R-:W3:Y:S04]  /*15c80*/  LDL.LU R6, [R1+0x514] ;  /* 0x0005140001067983 */ /* 0x000ee80000300800 */
[----:B------:R-:W-:Y:S01]  /*15c90*/  @P5 STG.E [R12.64], R27 ;  /* 0x0000001b0c005986 */ /* 0x000fe2000c101906 */
[----:B------:R-:W-:Y:S01]  /*15ca0*/  LEA.HI.X.SX32 R9, R21, R63, 0x2, P6 ;  /* 0x0000003f15097211 */ /* 0x000fe200030f16ff */
[----:B------:R-:W-:-:S02]  /*15cb0*/  IMAD R21, R0, 0x2, R17 ;  /* 0x0000000200157824 */ /* 0x000fc400078e0211 */
[----:B------:R1:W-:Y:S02]  /*15cc0*/  @P1 STG.E [R2.64], R19 ;  /* 0x0000001302001986 */ /* 0x0003e4000c101906 */
[----:B-1----:R-:W-:-:S04]  /*15cd0*/  LEA R4, P1, R17, R62, 0x2 ;  /* 0x0000003e11047211 */ /* 0x002fc800078210ff */
[----:B------:R-:W-:Y:S01]  /*15ce0*/  LEA.HI.X.SX32 R5, R17, R63, 0x2, P1 ;  /* 0x0000003f11057211 */ /* 0x000fe200008f16ff */
[----:B------:R-:W-:Y:S01]  /*15cf0*/  IMAD R17, R0, 0x2, R21 ;  /* 0x0000000200117824 */ /* 0x000fe200078e0215 */
[----:B------:R1:W-:Y:S04]  /*15d00*/  @P4 STG.E [R8.64], R31 ;  /* 0x0000001f08004986 */ /* 0x0003e8000c101906 */
[----:B------:R1:W-:Y:S01]  /*15d10*/  @P2 STG.E [R4.64], R7 ;  /* 0x0000000704002986 */ /* 0x0003e2000c101906 */
[----:B------:R-:W-:-:S04]  /*15d20*/  LEA R2, P2, R17, R62, 0x2 ;  /* 0x0000003e11027211 */ /* 0x000fc800078410ff */
[----:B------:R-:W-:Y:S02]  /*15d30*/  LEA.HI.X.SX32 R3, R17, R63, 0x2, P2 ;  /* 0x0000003f11037211 */ /* 0x000fe400010f16ff */
[----:B--2---:R-:W-:Y:S02]  /*15d40*/  ISETP.LT.AND P5, PT, R20, c[0x0][0x17c], !P0 ;  /* 0x00005f0014007a0c */ /* 0x004fe400047a1270 */
[----:B------:R-:W2:Y:S01]  /*15d50*/  LDL.LU R20, [R1+0x510] ;  /* 0x0005100001147983 */ /* 0x000ea20000300800 */
[----:B----4-:R-:W-:-:S03]  /*15d60*/  ISETP.LT.AND P3, PT, R10, c[0x0][0x17c], !P0 ;  /* 0x00005f000a007a0c */ /* 0x010fc60004761270 */
[----:B------:R-:W4:Y:S01]  /*15d70*/  LDL.LU R10, [R1+0x50c] ;  /* 0x00050c00010a7983 */ /* 0x000f220000300800 */
[----:B------:R-:W-:-:S03]  /*15d80*/  ISETP.LT.AND P4, PT, R18, c[0x0][0x17c], !P0 ;  /* 0x00005f0012007a0c */ /* 0x000fc60004781270 */
[----:B------:R-:W4:Y:S01]  /*15d90*/  LDL.LU R18, [R1+0x508] ;  /* 0x0005080001127983 */ /* 0x000f220000300800 */
[----:B---3--:R-:W-:-:S03]  /*15da0*/  ISETP.LT.AND P1, PT, R16, c[0x0][0x17c], !P0 ;  /* 0x00005f0010007a0c */ /* 0x008fc60004721270 */
[----:B------:R-:W3:Y:S01]  /*15db0*/  LDL.LU R16, [R1+0x504] ;  /* 0x0005040001107983 */ /* 0x000ee20000300800 */
[----:B------:R-:W-:-:S03]  /*15dc0*/  ISETP.LT.AND P2, PT, R14, c[0x0][0x17c], !P0 ;  /* 0x00005f000e007a0c */ /* 0x000fc60004741270 */
[----:B------:R-:W3:Y:S01]  /*15dd0*/  LDL.LU R14, [R1+0x500] ;  /* 0x00050000010e7983 */ /* 0x000ee20000300800 */
[----:B------:R-:W-:Y:S01]  /*15de0*/  LEA R12, P6, R21, R62, 0x2 ;  /* 0x0000003e150c7211 */ /* 0x000fe200078c10ff */
[----:B------:R-:W-:-:S03]  /*15df0*/  IMAD R19, R0, 0x2, R17 ;  /* 0x0000000200137824 */ /* 0x000fc600078e0211 */
[----:B------:R-:W-:Y:S01]  /*15e00*/  LEA.HI.X.SX32 R13, R21, R63, 0x2, P6 ;  /* 0x0000003f150d7211 */ /* 0x000fe200030f16ff */
[----:B------:R-:W-:Y:S01]  /*15e10*/  IMAD R17, R0, 0x2, R19 ;  /* 0x0000000200117824 */ /* 0x000fe200078e0213 */
[----:B-1----:R-:W-:-:S04]  /*15e20*/  LEA R8, P6, R19, R62, 0x2 ;  /* 0x0000003e13087211 */ /* 0x002fc800078c10ff */
[----:B------:R-:W-:Y:S01]  /*15e30*/  LEA.HI.X.SX32 R9, R19, R63, 0x2, P6 ;  /* 0x0000003f13097211 */ /* 0x000fe200030f16ff */
[C---:B------:R-:W-:Y:S01]  /*15e40*/  IMAD R19, R0.reuse, 0x2, R17 ;  /* 0x0000000200137824 */ /* 0x040fe200078e0211 */
[----:B------:R1:W-:Y:S03]  /*15e50*/  @P5 STG.E [R12.64], R15 ;  /* 0x0000000f0c005986 */ /* 0x0003e6000c101906 */
[C---:B------:R-:W-:Y:S01]  /*15e60*/  IMAD R21, R0.reuse, 0x2, R19 ;  /* 0x0000000200157824 */ /* 0x040fe200078e0213 */
[----:B------:R1:W-:Y:S01]  /*15e70*/  @P3 STG.E [R2.64], R11 ;  /* 0x0000000b02003986 */ /* 0x0003e2000c101906 */
[----:B------:R-:W-:Y:S02]  /*15e80*/  LEA R4, P3, R17, R62, 0x2 ;  /* 0x0000003e11047211 */ /* 0x000fe400078610ff */
[----:B-1----:R-:W-:Y:S01]  /*15e90*/  IMAD R13, R0, 0x2, R21 ;  /* 0x00000002000d7824 */ /* 0x002fe200078e0215 */
[----:B------:R-:W-:-:S03]  /*15ea0*/  ISETP.LT.AND P5, PT, R6, c[0x0][0x17c], !P0 ;  /* 0x00005f0006007a0c */ /* 0x000fc600047a1270 */
[C---:B------:R-:W-:Y:S01]  /*15eb0*/  IMAD R15, R0.reuse, 0x2, R13 ;  /* 0x00000002000f7824 */ /* 0x040fe200078e020d */
[-C--:B------:R-:W-:Y:S02]  /*15ec0*/  LEA.HI.X.SX32 R5, R17, R63.reuse, 0x2, P3 ;  /* 0x0000003f11057211 */ /* 0x080fe400018f16ff */
[CC--:B------:R-:W-:Y:S01]  /*15ed0*/  LEA R6, P6, R19.reuse, R62.reuse, 0x2 ;  /* 0x0000003e13067211 */ /* 0x0c0fe200078c10ff */
[C---:B------:R-:W-:Y:S01]  /*15ee0*/  IMAD R17, R0.reuse, 0x2, R15 ;  /* 0x0000000200117824 */ /* 0x040fe200078e020f */
[----:B------:R1:W-:Y:S02]  /*15ef0*/  @P4 STG.E [R8.64], R35 ;  /* 0x0000002308004986 */ /* 0x0003e4000c101906 */
[----:B------:R-:W-:Y:S01]  /*15f00*/  LEA.HI.X.SX32 R7, R19, R63, 0x2, P6 ;  /* 0x0000003f13077211 */ /* 0x000fe200030f16ff */
[----:B------:R-:W-:Y:S01]  /*15f10*/  IMAD R19, R0, 0x2, R17 ;  /* 0x0000000200137824 */ /* 0x000fe200078e0211 */
[----:B------:R2:W-:Y:S01]  /*15f20*/  @P1 STG.E [R4.64], R43 ;  /* 0x0000002b04001986 */ /* 0x0005e2000c101906 */
[----:B------:R-:W-:-:S02]  /*15f30*/  LEA R2, P1, R21, R62, 0x2 ;  /* 0x0000003e15027211 */ /* 0x000fc400078210ff */
[----:B------:R-:W-:Y:S01]  /*15f40*/  IMAD R0, R0, 0x2, R19 ;  /* 0x0000000200007824 */ /* 0x000fe200078e0213 */
[----:B------:R2:W-:Y:S01]  /*15f50*/  @P2 STG.E [R6.64], R39 ;  /* 0x0000002706002986 */ /* 0x0005e2000c101906 */
[----:B------:R-:W-:Y:S02]  /*15f60*/  LEA.HI.X.SX32 R3, R21, R63, 0x2, P1 ;  /* 0x0000003f15037211 */ /* 0x000fe400008f16ff */
[-C--:B------:R-:W-:Y:S02]  /*15f70*/  LEA R12, P1, R17, R62.reuse, 0x2 ;  /* 0x0000003e110c7211 */ /* 0x080fe400078210ff */
[----:B-1----:R-:W-:-:S04]  /*15f80*/  LEA R8, P2, R13, R62, 0x2 ;  /* 0x0000003e0d087211 */ /* 0x002fc800078410ff */
[-C--:B------:R-:W-:Y:S02]  /*15f90*/  LEA.HI.X.SX32 R9, R13, R63.reuse, 0x2, P2 ;  /* 0x0000003f0d097211 */ /* 0x080fe400010f16ff */
[----:B------:R-:W-:Y:S01]  /*15fa0*/  LEA.HI.X.SX32 R13, R17, R63, 0x2, P1 ;  /* 0x0000003f110d7211 */ /* 0x000fe200008f16ff */
[----:B------:R1:W-:Y:S01]  /*15fb0*/  @P5 STG.E [R2.64], R47 ;  /* 0x0000002f02005986 */ /* 0x0003e2000c101906 */
[----:B--2---:R-:W-:Y:S02]  /*15fc0*/  ISETP.LT.AND P4, PT, R20, c[0x0][0x17c], !P0 ;  /* 0x00005f0014007a0c */ /* 0x004fe40004781270 */
[----:B----4-:R-:W-:Y:S02]  /*15fd0*/  ISETP.LT.AND P3, PT, R10, c[0x0][0x17c], !P0 ;  /* 0x00005f000a007a0c */ /* 0x010fe40004761270 */
[----:B------:R-:W-:-:S04]  /*15fe0*/  LEA R10, P6, R15, R62, 0x2 ;  /* 0x0000003e0f0a7211 */ /* 0x000fc800078c10ff */
[-C--:B------:R-:W-:Y:S02]  /*15ff0*/  LEA.HI.X.SX32 R11, R15, R63.reuse, 0x2, P6 ;  /* 0x0000003f0f0b7211 */ /* 0x080fe400030f16ff */
[----:B------:R-:W-:Y:S02]  /*16000*/  LEA R4, P6, R0, R62, 0x2 ;  /* 0x0000003e00047211 */ /* 0x000fe400078c10ff */
[----:B------:R-:W-:Y:S02]  /*16010*/  ISETP.LT.AND P2, PT, R18, c[0x0][0x17c], !P0 ;  /* 0x00005f0012007a0c */ /* 0x000fe40004741270 */
[----:B------:R-:W-:Y:S02]  /*16020*/  LEA.HI.X.SX32 R5, R0, R63, 0x2, P6 ;  /* 0x0000003f00057211 */ /* 0x000fe400030f16ff */
[----:B---3--:R-:W-:Y:S02]  /*16030*/  ISETP.LT.AND P1, PT, R16, c[0x0][0x17c], !P0 ;  /* 0x00005f0010007a0c */ /* 0x008fe40004721270 */
[----:B------:R-:W-:-:S02]  /*16040*/  ISETP.LT.AND P0, PT, R14, c[0x0][0x17c], !P0 ;  /* 0x00005f000e007a0c */ /* 0x000fc40004701270 */
[C---:B------:R-:W-:Y:S01]  /*16050*/  LEA R62, P6, R19.reuse, R62, 0x2 ;  /* 0x0000003e133e7211 */ /* 0x040fe200078c10ff */
[----:B------:R1:W-:Y:S03]  /*16060*/  @P4 STG.E [R8.64], R51 ;  /* 0x0000003308004986 */ /* 0x0003e6000c101906 */
[----:B------:R-:W-:Y:S01]  /*16070*/  LEA.HI.X.SX32 R63, R19, R63, 0x2, P6 ;  /* 0x0000003f133f7211 */ /* 0x000fe200030f16ff */
[----:B------:R1:W-:Y:S04]  /*16080*/  @P3 STG.E [R10.64], R55 ;  /* 0x000000370a003986 */ /* 0x0003e8000c101906 */
[----:B------:R1:W-:Y:S04]  /*16090*/  @P2 STG.E [R12.64], R59 ;  /* 0x0000003b0c002986 */ /* 0x0003e8000c101906 */
[----:B------:R1:W-:Y:S01]  /*160a0*/  @P1 STG.E [R62.64], R67 ;  /* 0x000000433e001986 */ /* 0x0003e2000c101906 */
[----:B------:R-:W-:Y:S05]  /*160b0*/  @!P0 EXIT ;  /* 0x000000000000894d */ /* 0x000fea0003800000 */
[----:B------:R-:W-:Y:S01]  /*160c0*/  STG.E [R4.64], R111 ;  /* 0x0000006f04007986 */ /* 0x000fe2000c101906 */
[----:B------:R-:W-:Y:S05]  /*160d0*/  EXIT ;  /* 0x000000000000794d */ /* 0x000fea0003800000 */
.L_x_3:
[----:B------:R-:W-:-:S00]  /*160e0*/  BRA `(.L_x_3) ;  /* 0xfffffff000007947 */ /* 0x000fc0000383ffff */
[----:B------:R-:W-:-:S00]  /*160f0*/  NOP ;  /* 0x0000000000007918 */ /* 0x000fc00000000000 */
        /* <DEDUP_REMOVED lines=8> */
.L_x_4:


//--------------------- .nv.shared.matmul_kernel  --------------------------
	.section	.nv.shared.matmul_kernel,"aw",@nobits
	.sectionflags	@""
	.align	16
